	.target	sm_90

	.elftype	@"ET_EXEC"


//--------------------- .note.nv.tkinfo           --------------------------
	.section	.note.nv.tkinfo,"",@"SHT_NOTE"
	.sectionflags	@"SHF_NOTE_NV_TKINFO"
	.tkinfo
        /*0018*/ 	.word	0x00000002
        /*0030*/ 	.string	""
        /*0030*/ 	.string	"ptxas"
        /*0030*/ 	.string	"Cuda compilation tools, release 13.0, V13.0.88"
        /*0030*/ 	.string	"Build cuda_13.0.r13.0/compiler.36424714_0"
        /*0030*/ 	.string	"-arch sm_90 -m 64 "



//--------------------- .note.nv.cuinfo           --------------------------
	.section	.note.nv.cuinfo,"",@"SHT_NOTE"
	.sectionflags	@"SHF_NOTE_NV_CUINFO"
        /*0018*/ 	.short	0x0002
        /*001a*/ 	.short	0x005a
        /*001c*/ 	.short	0x0082
	.zero		2


//--------------------- .nv.info                  --------------------------
	.section	.nv.info,"",@"SHT_CUDA_INFO"
	.align	4


	//----- nvinfo : EIATTR_REGCOUNT
	.align		4
        /*0000*/ 	.byte	0x04, 0x2f
        /*0002*/ 	.short	(.L_29 - .L_28)
	.align		4
.L_28:
        /*0004*/ 	.word	index@(_ZN2at6native52_GLOBAL__N__ff984223_19_ForeachTernaryOp_cu_5285c63625multi_tensor_apply_kernelINS1_18TensorListMetadataILi4EEENS1_20TernaryOpListFunctorIdLi4ELi3ELi3EEEJNS0_11LerpFunctorIdEEEEEvT_T0_DpT1_)
        /*0008*/ 	.word	0x00000028


	//----- nvinfo : EIATTR_FRAME_SIZE
	.align		4
.L_29:
        /*000c*/ 	.byte	0x04, 0x11
        /*000e*/ 	.short	(.L_31 - .L_30)
	.align		4
.L_30:
        /*0010*/ 	.word	index@(_ZN2at6native52_GLOBAL__N__ff984223_19_ForeachTernaryOp_cu_5285c63625multi_tensor_apply_kernelINS1_18TensorListMetadataILi4EEENS1_20TernaryOpListFunctorIdLi4ELi3ELi3EEEJNS0_11LerpFunctorIdEEEEEvT_T0_DpT1_)
        /*0014*/ 	.word	0x00000000


	//----- nvinfo : EIATTR_REGCOUNT
	.align		4
.L_31:
        /*0018*/ 	.byte	0x04, 0x2f
        /*001a*/ 	.short	(.L_33 - .L_32)
	.align		4
.L_32:
        /*001c*/ 	.word	index@(_ZN2at6native52_GLOBAL__N__ff984223_19_ForeachTernaryOp_cu_5285c63625multi_tensor_apply_kernelINS1_18TensorListMetadataILi4EEENS1_20TernaryOpListFunctorIfLi4ELi3ELi3EEEJNS0_11LerpFunctorIfEEEEEvT_T0_DpT1_)
        /*0020*/ 	.word	0x00000020


	//----- nvinfo : EIATTR_FRAME_SIZE
	.align		4
.L_33:
        /*0024*/ 	.byte	0x04, 0x11
        /*0026*/ 	.short	(.L_35 - .L_34)
	.align		4
.L_34:
        /*0028*/ 	.word	index@(_ZN2at6native52_GLOBAL__N__ff984223_19_ForeachTernaryOp_cu_5285c63625multi_tensor_apply_kernelINS1_18TensorListMetadataILi4EEENS1_20TernaryOpListFunctorIfLi4ELi3ELi3EEEJNS0_11LerpFunctorIfEEEEEvT_T0_DpT1_)
        /*002c*/ 	.word	0x00000000


	//----- nvinfo : EIATTR_REGCOUNT
	.align		4
.L_35:
        /*0030*/ 	.byte	0x04, 0x2f
        /*0032*/ 	.short	(.L_37 - .L_36)
	.align		4
.L_36:
        /*0034*/ 	.word	index@(_ZN2at6native52_GLOBAL__N__ff984223_19_ForeachTernaryOp_cu_5285c63625multi_tensor_apply_kernelINS1_18TensorListMetadataILi4EEENS1_20TernaryOpListFunctorIN3c107complexIdEELi4ELi3ELi3EEEJNS0_11LerpFunctorIS8_EEEEEvT_T0_DpT1_)
        /*0038*/ 	.word	0x00000034


	//----- nvinfo : EIATTR_FRAME_SIZE
	.align		4
.L_37:
        /*003c*/ 	.byte	0x04, 0x11
        /*003e*/ 	.short	(.L_39 - .L_38)
	.align		4
.L_38:
        /*0040*/ 	.word	index@(_ZN2at6native52_GLOBAL__N__ff984223_19_ForeachTernaryOp_cu_5285c63625multi_tensor_apply_kernelINS1_18TensorListMetadataILi4EEENS1_20TernaryOpListFunctorIN3c107complexIdEELi4ELi3ELi3EEEJNS0_11LerpFunctorIS8_EEEEEvT_T0_DpT1_)
        /*0044*/ 	.word	0x00000000


	//----- nvinfo : EIATTR_REGCOUNT
	.align		4
.L_39:
        /*0048*/ 	.byte	0x04, 0x2f
        /*004a*/ 	.short	(.L_41 - .L_40)
	.align		4
.L_40:
        /*004c*/ 	.word	index@(_ZN2at6native52_GLOBAL__N__ff984223_19_ForeachTernaryOp_cu_5285c63625multi_tensor_apply_kernelINS1_18TensorListMetadataILi4EEENS1_20TernaryOpListFunctorIN3c107complexIfEELi4ELi3ELi3EEEJNS0_11LerpFunctorIS8_EEEEEvT_T0_DpT1_)
        /*0050*/ 	.word	0x00000028


	//----- nvinfo : EIATTR_FRAME_SIZE
	.align		4
.L_41:
        /*0054*/ 	.byte	0x04, 0x11
        /*0056*/ 	.short	(.L_43 - .L_42)
	.align		4
.L_42:
        /*0058*/ 	.word	index@(_ZN2at6native52_GLOBAL__N__ff984223_19_ForeachTernaryOp_cu_5285c63625multi_tensor_apply_kernelINS1_18TensorListMetadataILi4EEENS1_20TernaryOpListFunctorIN3c107complexIfEELi4ELi3ELi3EEEJNS0_11LerpFunctorIS8_EEEEEvT_T0_DpT1_)
        /*005c*/ 	.word	0x00000000


	//----- nvinfo : EIATTR_REGCOUNT
	.align		4
.L_43:
        /*0060*/ 	.byte	0x04, 0x2f
        /*0062*/ 	.short	(.L_45 - .L_44)
	.align		4
.L_44:
        /*0064*/ 	.word	index@(_ZN2at6native52_GLOBAL__N__ff984223_19_ForeachTernaryOp_cu_5285c63625multi_tensor_apply_kernelINS1_18TensorListMetadataILi4EEENS1_20TernaryOpListFunctorIN3c104HalfELi4ELi3ELi3EEEJNS0_11LerpFunctorIfEEEEEvT_T0_DpT1_)
        /*0068*/ 	.word	0x00000020


	//----- nvinfo : EIATTR_FRAME_SIZE
	.align		4
.L_45:
        /*006c*/ 	.byte	0x04, 0x11
        /*006e*/ 	.short	(.L_47 - .L_46)
	.align		4
.L_46:
        /*0070*/ 	.word	index@(_ZN2at6native52_GLOBAL__N__ff984223_19_ForeachTernaryOp_cu_5285c63625multi_tensor_apply_kernelINS1_18TensorListMetadataILi4EEENS1_20TernaryOpListFunctorIN3c104HalfELi4ELi3ELi3EEEJNS0_11LerpFunctorIfEEEEEvT_T0_DpT1_)
        /*0074*/ 	.word	0x00000000


	//----- nvinfo : EIATTR_REGCOUNT
	.align		4
.L_47:
        /*0078*/ 	.byte	0x04, 0x2f
        /*007a*/ 	.short	(.L_49 - .L_48)
	.align		4
.L_48:
        /*007c*/ 	.word	index@(_ZN2at6native52_GLOBAL__N__ff984223_19_ForeachTernaryOp_cu_5285c63625multi_tensor_apply_kernelINS1_18TensorListMetadataILi4EEENS1_20TernaryOpListFunctorIN3c108BFloat16ELi4ELi3ELi3EEEJNS0_11LerpFunctorIfEEEEEvT_T0_DpT1_)
        /*0080*/ 	.word	0x00000020


	//----- nvinfo : EIATTR_FRAME_SIZE
	.align		4
.L_49:
        /*0084*/ 	.byte	0x04, 0x11
        /*0086*/ 	.short	(.L_51 - .L_50)
	.align		4
.L_50:
        /*0088*/ 	.word	index@(_ZN2at6native52_GLOBAL__N__ff984223_19_ForeachTernaryOp_cu_5285c63625multi_tensor_apply_kernelINS1_18TensorListMetadataILi4EEENS1_20TernaryOpListFunctorIN3c108BFloat16ELi4ELi3ELi3EEEJNS0_11LerpFunctorIfEEEEEvT_T0_DpT1_)
        /*008c*/ 	.word	0x00000000


	//----- nvinfo : EIATTR_REGCOUNT
	.align		4
.L_51:
        /*0090*/ 	.byte	0x04, 0x2f
        /*0092*/ 	.short	(.L_53 - .L_52)
	.align		4
.L_52:
        /*0094*/ 	.word	index@(_ZN2at6native52_GLOBAL__N__ff984223_19_ForeachTernaryOp_cu_5285c63625multi_tensor_apply_kernelINS1_18TensorListMetadataILi3EEENS1_20TernaryOpListFunctorIdLi3ELi3ELi0EEEJNS0_11LerpFunctorIdEEEEEvT_T0_DpT1_)
        /*0098*/ 	.word	0x00000020


	//----- nvinfo : EIATTR_FRAME_SIZE
	.align		4
.L_53:
        /*009c*/ 	.byte	0x04, 0x11
        /*009e*/ 	.short	(.L_55 - .L_54)
	.align		4
.L_54:
        /*00a0*/ 	.word	index@(_ZN2at6native52_GLOBAL__N__ff984223_19_ForeachTernaryOp_cu_5285c63625multi_tensor_apply_kernelINS1_18TensorListMetadataILi3EEENS1_20TernaryOpListFunctorIdLi3ELi3ELi0EEEJNS0_11LerpFunctorIdEEEEEvT_T0_DpT1_)
        /*00a4*/ 	.word	0x00000000


	//----- nvinfo : EIATTR_REGCOUNT
	.align		4
.L_55:
        /*00a8*/ 	.byte	0x04, 0x2f
        /*00aa*/ 	.short	(.L_57 - .L_56)
	.align		4
.L_56:
        /*00ac*/ 	.word	index@(_ZN2at6native52_GLOBAL__N__ff984223_19_ForeachTernaryOp_cu_5285c63625multi_tensor_apply_kernelINS1_18TensorListMetadataILi3EEENS1_20TernaryOpListFunctorIfLi3ELi3ELi0EEEJNS0_11LerpFunctorIfEEEEEvT_T0_DpT1_)
        /*00b0*/ 	.word	0x00000020


	//----- nvinfo : EIATTR_FRAME_SIZE
	.align		4
.L_57:
        /*00b4*/ 	.byte	0x04, 0x11
        /*00b6*/ 	.short	(.L_59 - .L_58)
	.align		4
.L_58:
        /*00b8*/ 	.word	index@(_ZN2at6native52_GLOBAL__N__ff984223_19_ForeachTernaryOp_cu_5285c63625multi_tensor_apply_kernelINS1_18TensorListMetadataILi3EEENS1_20TernaryOpListFunctorIfLi3ELi3ELi0EEEJNS0_11LerpFunctorIfEEEEEvT_T0_DpT1_)
        /*00bc*/ 	.word	0x00000000


	//----- nvinfo : EIATTR_REGCOUNT
	.align		4
.L_59:
        /*00c0*/ 	.byte	0x04, 0x2f
        /*00c2*/ 	.short	(.L_61 - .L_60)
	.align		4
.L_60:
        /*00c4*/ 	.word	index@(_ZN2at6native52_GLOBAL__N__ff984223_19_ForeachTernaryOp_cu_5285c63625multi_tensor_apply_kernelINS1_18TensorListMetadataILi3EEENS1_20TernaryOpListFunctorIN3c107complexIdEELi3ELi3ELi0EEEJNS0_11LerpFunctorIS8_EEEEEvT_T0_DpT1_)
        /*00c8*/ 	.word	0x00000028


	//----- nvinfo : EIATTR_FRAME_SIZE
	.align		4
.L_61:
        /*00cc*/ 	.byte	0x04, 0x11
        /*00ce*/ 	.short	(.L_63 - .L_62)
	.align		4
.L_62:
        /*00d0*/ 	.word	index@(_ZN2at6native52_GLOBAL__N__ff984223_19_ForeachTernaryOp_cu_5285c63625multi_tensor_apply_kernelINS1_18TensorListMetadataILi3EEENS1_20TernaryOpListFunctorIN3c107complexIdEELi3ELi3ELi0EEEJNS0_11LerpFunctorIS8_EEEEEvT_T0_DpT1_)
        /*00d4*/ 	.word	0x00000000


	//----- nvinfo : EIATTR_REGCOUNT
	.align		4
.L_63:
        /*00d8*/ 	.byte	0x04, 0x2f
        /*00da*/ 	.short	(.L_65 - .L_64)
	.align		4
.L_64:
        /*00dc*/ 	.word	index@(_ZN2at6native52_GLOBAL__N__ff984223_19_ForeachTernaryOp_cu_5285c63625multi_tensor_apply_kernelINS1_18TensorListMetadataILi3EEENS1_20TernaryOpListFunctorIN3c107complexIfEELi3ELi3ELi0EEEJNS0_11LerpFunctorIS8_EEEEEvT_T0_DpT1_)
        /*00e0*/ 	.word	0x00000022


	//----- nvinfo : EIATTR_FRAME_SIZE
	.align		4
.L_65:
        /*00e4*/ 	.byte	0x04, 0x11
        /*00e6*/ 	.short	(.L_67 - .L_66)
	.align		4
.L_66:
        /*00e8*/ 	.word	index@(_ZN2at6native52_GLOBAL__N__ff984223_19_ForeachTernaryOp_cu_5285c63625multi_tensor_apply_kernelINS1_18TensorListMetadataILi3EEENS1_20TernaryOpListFunctorIN3c107complexIfEELi3ELi3ELi0EEEJNS0_11LerpFunctorIS8_EEEEEvT_T0_DpT1_)
        /*00ec*/ 	.word	0x00000000


	//----- nvinfo : EIATTR_REGCOUNT
	.align		4
.L_67:
        /*00f0*/ 	.byte	0x04, 0x2f
        /*00f2*/ 	.short	(.L_69 - .L_68)
	.align		4
.L_68:
        /*00f4*/ 	.word	index@(_ZN2at6native52_GLOBAL__N__ff984223_19_ForeachTernaryOp_cu_5285c63625multi_tensor_apply_kernelINS1_18TensorListMetadataILi3EEENS1_20TernaryOpListFunctorIN3c104HalfELi3ELi3ELi0EEEJNS0_11LerpFunctorIfEEEEEvT_T0_DpT1_)
        /*00f8*/ 	.word	0x00000020


	//----- nvinfo : EIATTR_FRAME_SIZE
	.align		4
.L_69:
        /*00fc*/ 	.byte	0x04, 0x11
        /*00fe*/ 	.short	(.L_71 - .L_70)
	.align		4
.L_70:
        /*0100*/ 	.word	index@(_ZN2at6native52_GLOBAL__N__ff984223_19_ForeachTernaryOp_cu_5285c63625multi_tensor_apply_kernelINS1_18TensorListMetadataILi3EEENS1_20TernaryOpListFunctorIN3c104HalfELi3ELi3ELi0EEEJNS0_11LerpFunctorIfEEEEEvT_T0_DpT1_)
        /*0104*/ 	.word	0x00000000


	//----- nvinfo : EIATTR_REGCOUNT
	.align		4
.L_71:
        /*0108*/ 	.byte	0x04, 0x2f
        /*010a*/ 	.short	(.L_73 - .L_72)
	.align		4
.L_72:
        /*010c*/ 	.word	index@(_ZN2at6native52_GLOBAL__N__ff984223_19_ForeachTernaryOp_cu_5285c63625multi_tensor_apply_kernelINS1_18TensorListMetadataILi3EEENS1_20TernaryOpListFunctorIN3c108BFloat16ELi3ELi3ELi0EEEJNS0_11LerpFunctorIfEEEEEvT_T0_DpT1_)
        /*0110*/ 	.word	0x00000020


	//----- nvinfo : EIATTR_FRAME_SIZE
	.align		4
.L_73:
        /*0114*/ 	.byte	0x04, 0x11
        /*0116*/ 	.short	(.L_75 - .L_74)
	.align		4
.L_74:
        /*0118*/ 	.word	index@(_ZN2at6native52_GLOBAL__N__ff984223_19_ForeachTernaryOp_cu_5285c63625multi_tensor_apply_kernelINS1_18TensorListMetadataILi3EEENS1_20TernaryOpListFunctorIN3c108BFloat16ELi3ELi3ELi0EEEJNS0_11LerpFunctorIfEEEEEvT_T0_DpT1_)
        /*011c*/ 	.word	0x00000000


	//----- nvinfo : EIATTR_REGCOUNT
	.align		4
.L_75:
        /*0120*/ 	.byte	0x04, 0x2f
        /*0122*/ 	.short	(.L_77 - .L_76)
	.align		4
.L_76:
        /*0124*/ 	.word	index@(_ZN2at6native52_GLOBAL__N__ff984223_19_ForeachTernaryOp_cu_5285c63625multi_tensor_apply_kernelINS1_18TensorListMetadataILi3EEENS1_22TernaryOpScalarFunctorIdLi3ELi2ELi2EEEJNS0_11LerpFunctorIdEEdEEEvT_T0_DpT1_)
        /*0128*/ 	.word	0x00000020


	//----- nvinfo : EIATTR_FRAME_SIZE
	.align		4
.L_77:
        /*012c*/ 	.byte	0x04, 0x11
        /*012e*/ 	.short	(.L_79 - .L_78)
	.align		4
.L_78:
        /*0130*/ 	.word	index@(_ZN2at6native52_GLOBAL__N__ff984223_19_ForeachTernaryOp_cu_5285c63625multi_tensor_apply_kernelINS1_18TensorListMetadataILi3EEENS1_22TernaryOpScalarFunctorIdLi3ELi2ELi2EEEJNS0_11LerpFunctorIdEEdEEEvT_T0_DpT1_)
        /*0134*/ 	.word	0x00000000


	//----- nvinfo : EIATTR_REGCOUNT
	.align		4
.L_79:
        /*0138*/ 	.byte	0x04, 0x2f
        /*013a*/ 	.short	(.L_81 - .L_80)
	.align		4
.L_80:
        /*013c*/ 	.word	index@(_ZN2at6native52_GLOBAL__N__ff984223_19_ForeachTernaryOp_cu_5285c63625multi_tensor_apply_kernelINS1_18TensorListMetadataILi3EEENS1_22TernaryOpScalarFunctorIfLi3ELi2ELi2EEEJNS0_11LerpFunctorIfEEfEEEvT_T0_DpT1_)
        /*0140*/ 	.word	0x00000020


	//----- nvinfo : EIATTR_FRAME_SIZE
	.align		4
.L_81:
        /*0144*/ 	.byte	0x04, 0x11
        /*0146*/ 	.short	(.L_83 - .L_82)
	.align		4
.L_82:
        /*0148*/ 	.word	index@(_ZN2at6native52_GLOBAL__N__ff984223_19_ForeachTernaryOp_cu_5285c63625multi_tensor_apply_kernelINS1_18TensorListMetadataILi3EEENS1_22TernaryOpScalarFunctorIfLi3ELi2ELi2EEEJNS0_11LerpFunctorIfEEfEEEvT_T0_DpT1_)
        /*014c*/ 	.word	0x00000000


	//----- nvinfo : EIATTR_REGCOUNT
	.align		4
.L_83:
        /*0150*/ 	.byte	0x04, 0x2f
        /*0152*/ 	.short	(.L_85 - .L_84)
	.align		4
.L_84:
        /*0154*/ 	.word	index@(_ZN2at6native52_GLOBAL__N__ff984223_19_ForeachTernaryOp_cu_5285c63625multi_tensor_apply_kernelINS1_18TensorListMetadataILi3EEENS1_22TernaryOpScalarFunctorIN3c107complexIdEELi3ELi2ELi2EEEJNS0_11LerpFunctorIS8_EES8_EEEvT_T0_DpT1_)
        /*0158*/ 	.word	0x00000034


	//----- nvinfo : EIATTR_FRAME_SIZE
	.align		4
.L_85:
        /*015c*/ 	.byte	0x04, 0x11
        /*015e*/ 	.short	(.L_87 - .L_86)
	.align		4
.L_86:
        /*0160*/ 	.word	index@(_ZN2at6native52_GLOBAL__N__ff984223_19_ForeachTernaryOp_cu_5285c63625multi_tensor_apply_kernelINS1_18TensorListMetadataILi3EEENS1_22TernaryOpScalarFunctorIN3c107complexIdEELi3ELi2ELi2EEEJNS0_11LerpFunctorIS8_EES8_EEEvT_T0_DpT1_)
        /*0164*/ 	.word	0x00000000


	//----- nvinfo : EIATTR_REGCOUNT
	.align		4
.L_87:
        /*0168*/ 	.byte	0x04, 0x2f
        /*016a*/ 	.short	(.L_89 - .L_88)
	.align		4
.L_88:
        /*016c*/ 	.word	index@(_ZN2at6native52_GLOBAL__N__ff984223_19_ForeachTernaryOp_cu_5285c63625multi_tensor_apply_kernelINS1_18TensorListMetadataILi3EEENS1_22TernaryOpScalarFunctorIN3c107complexIfEELi3ELi2ELi2EEEJNS0_11LerpFunctorIS8_EES8_EEEvT_T0_DpT1_)
        /*0170*/ 	.word	0x00000020


	//----- nvinfo : EIATTR_FRAME_SIZE
	.align		4
.L_89:
        /*0174*/ 	.byte	0x04, 0x11
        /*0176*/ 	.short	(.L_91 - .L_90)
	.align		4
.L_90:
        /*0178*/ 	.word	index@(_ZN2at6native52_GLOBAL__N__ff984223_19_ForeachTernaryOp_cu_5285c63625multi_tensor_apply_kernelINS1_18TensorListMetadataILi3EEENS1_22TernaryOpScalarFunctorIN3c107complexIfEELi3ELi2ELi2EEEJNS0_11LerpFunctorIS8_EES8_EEEvT_T0_DpT1_)
        /*017c*/ 	.word	0x00000000


	//----- nvinfo : EIATTR_REGCOUNT
	.align		4
.L_91:
        /*0180*/ 	.byte	0x04, 0x2f
        /*0182*/ 	.short	(.L_93 - .L_92)
	.align		4
.L_92:
        /*0184*/ 	.word	index@(_ZN2at6native52_GLOBAL__N__ff984223_19_ForeachTernaryOp_cu_5285c63625multi_tensor_apply_kernelINS1_18TensorListMetadataILi3EEENS1_22TernaryOpScalarFunctorIN3c104HalfELi3ELi2ELi2EEEJNS0_11LerpFunctorIfEEfEEEvT_T0_DpT1_)
        /*0188*/ 	.word	0x00000020


	//----- nvinfo : EIATTR_FRAME_SIZE
	.align		4
.L_93:
        /*018c*/ 	.byte	0x04, 0x11
        /*018e*/ 	.short	(.L_95 - .L_94)
	.align		4
.L_94:
        /*0190*/ 	.word	index@(_ZN2at6native52_GLOBAL__N__ff984223_19_ForeachTernaryOp_cu_5285c63625multi_tensor_apply_kernelINS1_18TensorListMetadataILi3EEENS1_22TernaryOpScalarFunctorIN3c104HalfELi3ELi2ELi2EEEJNS0_11LerpFunctorIfEEfEEEvT_T0_DpT1_)
        /*0194*/ 	.word	0x00000000


	//----- nvinfo : EIATTR_REGCOUNT
	.align		4
.L_95:
        /*0198*/ 	.byte	0x04, 0x2f
        /*019a*/ 	.short	(.L_97 - .L_96)
	.align		4
.L_96:
        /*019c*/ 	.word	index@(_ZN2at6native52_GLOBAL__N__ff984223_19_ForeachTernaryOp_cu_5285c63625multi_tensor_apply_kernelINS1_18TensorListMetadataILi3EEENS1_22TernaryOpScalarFunctorIN3c108BFloat16ELi3ELi2ELi2EEEJNS0_11LerpFunctorIfEEfEEEvT_T0_DpT1_)
        /*01a0*/ 	.word	0x00000020


	//----- nvinfo : EIATTR_FRAME_SIZE
	.align		4
.L_97:
        /*01a4*/ 	.byte	0x04, 0x11
        /*01a6*/ 	.short	(.L_99 - .L_98)
	.align		4
.L_98:
        /*01a8*/ 	.word	index@(_ZN2at6native52_GLOBAL__N__ff984223_19_ForeachTernaryOp_cu_5285c63625multi_tensor_apply_kernelINS1_18TensorListMetadataILi3EEENS1_22TernaryOpScalarFunctorIN3c108BFloat16ELi3ELi2ELi2EEEJNS0_11LerpFunctorIfEEfEEEvT_T0_DpT1_)
        /*01ac*/ 	.word	0x00000000


	//----- nvinfo : EIATTR_REGCOUNT
	.align		4
.L_99:
        /*01b0*/ 	.byte	0x04, 0x2f
        /*01b2*/ 	.short	(.L_101 - .L_100)
	.align		4
.L_100:
        /*01b4*/ 	.word	index@(_ZN2at6native52_GLOBAL__N__ff984223_19_ForeachTernaryOp_cu_5285c63625multi_tensor_apply_kernelINS1_18TensorListMetadataILi2EEENS1_22TernaryOpScalarFunctorIdLi2ELi2ELi0EEEJNS0_11LerpFunctorIdEEdEEEvT_T0_DpT1_)
        /*01b8*/ 	.word	0x00000020


	//----- nvinfo : EIATTR_FRAME_SIZE
	.align		4
.L_101:
        /*01bc*/ 	.byte	0x04, 0x11
        /*01be*/ 	.short	(.L_103 - .L_102)
	.align		4
.L_102:
        /*01c0*/ 	.word	index@(_ZN2at6native52_GLOBAL__N__ff984223_19_ForeachTernaryOp_cu_5285c63625multi_tensor_apply_kernelINS1_18TensorListMetadataILi2EEENS1_22TernaryOpScalarFunctorIdLi2ELi2ELi0EEEJNS0_11LerpFunctorIdEEdEEEvT_T0_DpT1_)
        /*01c4*/ 	.word	0x00000000


	//----- nvinfo : EIATTR_REGCOUNT
	.align		4
.L_103:
        /*01c8*/ 	.byte	0x04, 0x2f
        /*01ca*/ 	.short	(.L_105 - .L_104)
	.align		4
.L_104:
        /*01cc*/ 	.word	index@(_ZN2at6native52_GLOBAL__N__ff984223_19_ForeachTernaryOp_cu_5285c63625multi_tensor_apply_kernelINS1_18TensorListMetadataILi2EEENS1_22TernaryOpScalarFunctorIfLi2ELi2ELi0EEEJNS0_11LerpFunctorIfEEfEEEvT_T0_DpT1_)
        /*01d0*/ 	.word	0x00000020


	//----- nvinfo : EIATTR_FRAME_SIZE
	.align		4
.L_105:
        /*01d4*/ 	.byte	0x04, 0x11
        /*01d6*/ 	.short	(.L_107 - .L_106)
	.align		4
.L_106:
        /*01d8*/ 	.word	index@(_ZN2at6native52_GLOBAL__N__ff984223_19_ForeachTernaryOp_cu_5285c63625multi_tensor_apply_kernelINS1_18TensorListMetadataILi2EEENS1_22TernaryOpScalarFunctorIfLi2ELi2ELi0EEEJNS0_11LerpFunctorIfEEfEEEvT_T0_DpT1_)
        /*01dc*/ 	.word	0x00000000


	//----- nvinfo : EIATTR_REGCOUNT
	.align		4
.L_107:
        /*01e0*/ 	.byte	0x04, 0x2f
        /*01e2*/ 	.short	(.L_109 - .L_108)
	.align		4
.L_108:
        /*01e4*/ 	.word	index@(_ZN2at6native52_GLOBAL__N__ff984223_19_ForeachTernaryOp_cu_5285c63625multi_tensor_apply_kernelINS1_18TensorListMetadataILi2EEENS1_22TernaryOpScalarFunctorIN3c107complexIdEELi2ELi2ELi0EEEJNS0_11LerpFunctorIS8_EES8_EEEvT_T0_DpT1_)
        /*01e8*/ 	.word	0x00000034


	//----- nvinfo : EIATTR_FRAME_SIZE
	.align		4
.L_109:
        /*01ec*/ 	.byte	0x04, 0x11
        /*01ee*/ 	.short	(.L_111 - .L_110)
	.align		4
.L_110:
        /*01f0*/ 	.word	index@(_ZN2at6native52_GLOBAL__N__ff984223_19_ForeachTernaryOp_cu_5285c63625multi_tensor_apply_kernelINS1_18TensorListMetadataILi2EEENS1_22TernaryOpScalarFunctorIN3c107complexIdEELi2ELi2ELi0EEEJNS0_11LerpFunctorIS8_EES8_EEEvT_T0_DpT1_)
        /*01f4*/ 	.word	0x00000000


	//----- nvinfo : EIATTR_REGCOUNT
	.align		4
.L_111:
        /*01f8*/ 	.byte	0x04, 0x2f
        /*01fa*/ 	.short	(.L_113 - .L_112)
	.align		4
.L_112:
        /*01fc*/ 	.word	index@(_ZN2at6native52_GLOBAL__N__ff984223_19_ForeachTernaryOp_cu_5285c63625multi_tensor_apply_kernelINS1_18TensorListMetadataILi2EEENS1_22TernaryOpScalarFunctorIN3c107complexIfEELi2ELi2ELi0EEEJNS0_11LerpFunctorIS8_EES8_EEEvT_T0_DpT1_)
        /*0200*/ 	.word	0x00000020


	//----- nvinfo : EIATTR_FRAME_SIZE
	.align		4
.L_113:
        /*0204*/ 	.byte	0x04, 0x11
        /*0206*/ 	.short	(.L_115 - .L_114)
	.align		4
.L_114:
        /*0208*/ 	.word	index@(_ZN2at6native52_GLOBAL__N__ff984223_19_ForeachTernaryOp_cu_5285c63625multi_tensor_apply_kernelINS1_18TensorListMetadataILi2EEENS1_22TernaryOpScalarFunctorIN3c107complexIfEELi2ELi2ELi0EEEJNS0_11LerpFunctorIS8_EES8_EEEvT_T0_DpT1_)
        /*020c*/ 	.word	0x00000000


	//----- nvinfo : EIATTR_REGCOUNT
	.align		4
.L_115:
        /*0210*/ 	.byte	0x04, 0x2f
        /*0212*/ 	.short	(.L_117 - .L_116)
	.align		4
.L_116:
        /*0214*/ 	.word	index@(_ZN2at6native52_GLOBAL__N__ff984223_19_ForeachTernaryOp_cu_5285c63625multi_tensor_apply_kernelINS1_18TensorListMetadataILi2EEENS1_22TernaryOpScalarFunctorIN3c104HalfELi2ELi2ELi0EEEJNS0_11LerpFunctorIfEEfEEEvT_T0_DpT1_)
        /*0218*/ 	.word	0x00000020


	//----- nvinfo : EIATTR_FRAME_SIZE
	.align		4
.L_117:
        /*021c*/ 	.byte	0x04, 0x11
        /*021e*/ 	.short	(.L_119 - .L_118)
	.align		4
.L_118:
        /*0220*/ 	.word	index@(_ZN2at6native52_GLOBAL__N__ff984223_19_ForeachTernaryOp_cu_5285c63625multi_tensor_apply_kernelINS1_18TensorListMetadataILi2EEENS1_22TernaryOpScalarFunctorIN3c104HalfELi2ELi2ELi0EEEJNS0_11LerpFunctorIfEEfEEEvT_T0_DpT1_)
        /*0224*/ 	.word	0x00000000


	//----- nvinfo : EIATTR_REGCOUNT
	.align		4
.L_119:
        /*0228*/ 	.byte	0x04, 0x2f
        /*022a*/ 	.short	(.L_121 - .L_120)
	.align		4
.L_120:
        /*022c*/ 	.word	index@(_ZN2at6native52_GLOBAL__N__ff984223_19_ForeachTernaryOp_cu_5285c63625multi_tensor_apply_kernelINS1_18TensorListMetadataILi2EEENS1_22TernaryOpScalarFunctorIN3c108BFloat16ELi2ELi2ELi0EEEJNS0_11LerpFunctorIfEEfEEEvT_T0_DpT1_)
        /*0230*/ 	.word	0x00000020


	//----- nvinfo : EIATTR_FRAME_SIZE
	.align		4
.L_121:
        /*0234*/ 	.byte	0x04, 0x11
        /*0236*/ 	.short	(.L_123 - .L_122)
	.align		4
.L_122:
        /*0238*/ 	.word	index@(_ZN2at6native52_GLOBAL__N__ff984223_19_ForeachTernaryOp_cu_5285c63625multi_tensor_apply_kernelINS1_18TensorListMetadataILi2EEENS1_22TernaryOpScalarFunctorIN3c108BFloat16ELi2ELi2ELi0EEEJNS0_11LerpFunctorIfEEfEEEvT_T0_DpT1_)
        /*023c*/ 	.word	0x00000000


	//----- nvinfo : EIATTR_REGCOUNT
	.align		4
.L_123:
        /*0240*/ 	.byte	0x04, 0x2f
        /*0242*/ 	.short	(.L_125 - .L_124)
	.align		4
.L_124:
        /*0244*/ 	.word	index@(_ZN2at6native52_GLOBAL__N__ff984223_19_ForeachTernaryOp_cu_5285c63625multi_tensor_apply_kernelINS1_28TensorListScalarListMetadataIdLi3EEENS1_26TernaryOpScalarListFunctorIdLi3ELi2ELi2EEEJNS0_11LerpFunctorIdEEEEEvT_T0_DpT1_)
        /*0248*/ 	.word	0x00000020


	//----- nvinfo : EIATTR_FRAME_SIZE
	.align		4
.L_125:
        /*024c*/ 	.byte	0x04, 0x11
        /*024e*/ 	.short	(.L_127 - .L_126)
	.align		4
.L_126:
        /*0250*/ 	.word	index@(_ZN2at6native52_GLOBAL__N__ff984223_19_ForeachTernaryOp_cu_5285c63625multi_tensor_apply_kernelINS1_28TensorListScalarListMetadataIdLi3EEENS1_26TernaryOpScalarListFunctorIdLi3ELi2ELi2EEEJNS0_11LerpFunctorIdEEEEEvT_T0_DpT1_)
        /*0254*/ 	.word	0x00000000


	//----- nvinfo : EIATTR_REGCOUNT
	.align		4
.L_127:
        /*0258*/ 	.byte	0x04, 0x2f
        /*025a*/ 	.short	(.L_129 - .L_128)
	.align		4
.L_128:
        /*025c*/ 	.word	index@(_ZN2at6native52_GLOBAL__N__ff984223_19_ForeachTernaryOp_cu_5285c63625multi_tensor_apply_kernelINS1_28TensorListScalarListMetadataIfLi3EEENS1_26TernaryOpScalarListFunctorIfLi3ELi2ELi2EEEJNS0_11LerpFunctorIfEEEEEvT_T0_DpT1_)
        /*0260*/ 	.word	0x00000020


	//----- nvinfo : EIATTR_FRAME_SIZE
	.align		4
.L_129:
        /*0264*/ 	.byte	0x04, 0x11
        /*0266*/ 	.short	(.L_131 - .L_130)
	.align		4
.L_130:
        /*0268*/ 	.word	index@(_ZN2at6native52_GLOBAL__N__ff984223_19_ForeachTernaryOp_cu_5285c63625multi_tensor_apply_kernelINS1_28TensorListScalarListMetadataIfLi3EEENS1_26TernaryOpScalarListFunctorIfLi3ELi2ELi2EEEJNS0_11LerpFunctorIfEEEEEvT_T0_DpT1_)
        /*026c*/ 	.word	0x00000000


	//----- nvinfo : EIATTR_REGCOUNT
	.align		4
.L_131:
        /*0270*/ 	.byte	0x04, 0x2f
        /*0272*/ 	.short	(.L_133 - .L_132)
	.align		4
.L_132:
        /*0274*/ 	.word	index@(_ZN2at6native52_GLOBAL__N__ff984223_19_ForeachTernaryOp_cu_5285c63625multi_tensor_apply_kernelINS1_28TensorListScalarListMetadataIN3c107complexIdEELi3EEENS1_26TernaryOpScalarListFunctorIS6_Li3ELi2ELi2EEEJNS0_11LerpFunctorIS6_EEEEEvT_T0_DpT1_)
        /*0278*/ 	.word	0x00000034


	//----- nvinfo : EIATTR_FRAME_SIZE
	.align		4
.L_133:
        /*027c*/ 	.byte	0x04, 0x11
        /*027e*/ 	.short	(.L_135 - .L_134)
	.align		4
.L_134:
        /*0280*/ 	.word	index@(_ZN2at6native52_GLOBAL__N__ff984223_19_ForeachTernaryOp_cu_5285c63625multi_tensor_apply_kernelINS1_28TensorListScalarListMetadataIN3c107complexIdEELi3EEENS1_26TernaryOpScalarListFunctorIS6_Li3ELi2ELi2EEEJNS0_11LerpFunctorIS6_EEEEEvT_T0_DpT1_)
        /*0284*/ 	.word	0x00000000


	//----- nvinfo : EIATTR_REGCOUNT
	.align		4
.L_135:
        /*0288*/ 	.byte	0x04, 0x2f
        /*028a*/ 	.short	(.L_137 - .L_136)
	.align		4
.L_136:
        /*028c*/ 	.word	index@(_ZN2at6native52_GLOBAL__N__ff984223_19_ForeachTernaryOp_cu_5285c63625multi_tensor_apply_kernelINS1_28TensorListScalarListMetadataIN3c107complexIfEELi3EEENS1_26TernaryOpScalarListFunctorIS6_Li3ELi2ELi2EEEJNS0_11LerpFunctorIS6_EEEEEvT_T0_DpT1_)
        /*0290*/ 	.word	0x00000020


	//----- nvinfo : EIATTR_FRAME_SIZE
	.align		4
.L_137:
        /*0294*/ 	.byte	0x04, 0x11
        /*0296*/ 	.short	(.L_139 - .L_138)
	.align		4
.L_138:
        /*0298*/ 	.word	index@(_ZN2at6native52_GLOBAL__N__ff984223_19_ForeachTernaryOp_cu_5285c63625multi_tensor_apply_kernelINS1_28TensorListScalarListMetadataIN3c107complexIfEELi3EEENS1_26TernaryOpScalarListFunctorIS6_Li3ELi2ELi2EEEJNS0_11LerpFunctorIS6_EEEEEvT_T0_DpT1_)
        /*029c*/ 	.word	0x00000000


	//----- nvinfo : EIATTR_REGCOUNT
	.align		4
.L_139:
        /*02a0*/ 	.byte	0x04, 0x2f
        /*02a2*/ 	.short	(.L_141 - .L_140)
	.align		4
.L_140:
        /*02a4*/ 	.word	index@(_ZN2at6native52_GLOBAL__N__ff984223_19_ForeachTernaryOp_cu_5285c63625multi_tensor_apply_kernelINS1_28TensorListScalarListMetadataIfLi3EEENS1_26TernaryOpScalarListFunctorIN3c104HalfELi3ELi2ELi2EEEJNS0_11LerpFunctorIfEEEEEvT_T0_DpT1_)
        /*02a8*/ 	.word	0x00000020


	//----- nvinfo : EIATTR_FRAME_SIZE
	.align		4
.L_141:
        /*02ac*/ 	.byte	0x04, 0x11
        /*02ae*/ 	.short	(.L_143 - .L_142)
	.align		4
.L_142:
        /*02b0*/ 	.word	index@(_ZN2at6native52_GLOBAL__N__ff984223_19_ForeachTernaryOp_cu_5285c63625multi_tensor_apply_kernelINS1_28TensorListScalarListMetadataIfLi3EEENS1_26TernaryOpScalarListFunctorIN3c104HalfELi3ELi2ELi2EEEJNS0_11LerpFunctorIfEEEEEvT_T0_DpT1_)
        /*02b4*/ 	.word	0x00000000


	//----- nvinfo : EIATTR_REGCOUNT
	.align		4
.L_143:
        /*02b8*/ 	.byte	0x04, 0x2f
        /*02ba*/ 	.short	(.L_145 - .L_144)
	.align		4
.L_144:
        /*02bc*/ 	.word	index@(_ZN2at6native52_GLOBAL__N__ff984223_19_ForeachTernaryOp_cu_5285c63625multi_tensor_apply_kernelINS1_28TensorListScalarListMetadataIfLi3EEENS1_26TernaryOpScalarListFunctorIN3c108BFloat16ELi3ELi2ELi2EEEJNS0_11LerpFunctorIfEEEEEvT_T0_DpT1_)
        /*02c0*/ 	.word	0x00000020


	//----- nvinfo : EIATTR_FRAME_SIZE
	.align		4
.L_145:
        /*02c4*/ 	.byte	0x04, 0x11
        /*02c6*/ 	.short	(.L_147 - .L_146)
	.align		4
.L_146:
        /*02c8*/ 	.word	index@(_ZN2at6native52_GLOBAL__N__ff984223_19_ForeachTernaryOp_cu_5285c63625multi_tensor_apply_kernelINS1_28TensorListScalarListMetadataIfLi3EEENS1_26TernaryOpScalarListFunctorIN3c108BFloat16ELi3ELi2ELi2EEEJNS0_11LerpFunctorIfEEEEEvT_T0_DpT1_)
        /*02cc*/ 	.word	0x00000000


	//----- nvinfo : EIATTR_REGCOUNT
	.align		4
.L_147:
        /*02d0*/ 	.byte	0x04, 0x2f
        /*02d2*/ 	.short	(.L_149 - .L_148)
	.align		4
.L_148:
        /*02d4*/ 	.word	index@(_ZN2at6native52_GLOBAL__N__ff984223_19_ForeachTernaryOp_cu_5285c63625multi_tensor_apply_kernelINS1_28TensorListScalarListMetadataIdLi2EEENS1_26TernaryOpScalarListFunctorIdLi2ELi2ELi0EEEJNS0_11LerpFunctorIdEEEEEvT_T0_DpT1_)
        /*02d8*/ 	.word	0x00000020


	//----- nvinfo : EIATTR_FRAME_SIZE
	.align		4
.L_149:
        /*02dc*/ 	.byte	0x04, 0x11
        /*02de*/ 	.short	(.L_151 - .L_150)
	.align		4
.L_150:
        /*02e0*/ 	.word	index@(_ZN2at6native52_GLOBAL__N__ff984223_19_ForeachTernaryOp_cu_5285c63625multi_tensor_apply_kernelINS1_28TensorListScalarListMetadataIdLi2EEENS1_26TernaryOpScalarListFunctorIdLi2ELi2ELi0EEEJNS0_11LerpFunctorIdEEEEEvT_T0_DpT1_)
        /*02e4*/ 	.word	0x00000000


	//----- nvinfo : EIATTR_REGCOUNT
	.align		4
.L_151:
        /*02e8*/ 	.byte	0x04, 0x2f
        /*02ea*/ 	.short	(.L_153 - .L_152)
	.align		4
.L_152:
        /*02ec*/ 	.word	index@(_ZN2at6native52_GLOBAL__N__ff984223_19_ForeachTernaryOp_cu_5285c63625multi_tensor_apply_kernelINS1_28TensorListScalarListMetadataIfLi2EEENS1_26TernaryOpScalarListFunctorIfLi2ELi2ELi0EEEJNS0_11LerpFunctorIfEEEEEvT_T0_DpT1_)
        /*02f0*/ 	.word	0x00000020


	//----- nvinfo : EIATTR_FRAME_SIZE
	.align		4
.L_153:
        /*02f4*/ 	.byte	0x04, 0x11
        /*02f6*/ 	.short	(.L_155 - .L_154)
	.align		4
.L_154:
        /*02f8*/ 	.word	index@(_ZN2at6native52_GLOBAL__N__ff984223_19_ForeachTernaryOp_cu_5285c63625multi_tensor_apply_kernelINS1_28TensorListScalarListMetadataIfLi2EEENS1_26TernaryOpScalarListFunctorIfLi2ELi2ELi0EEEJNS0_11LerpFunctorIfEEEEEvT_T0_DpT1_)
        /*02fc*/ 	.word	0x00000000


	//----- nvinfo : EIATTR_REGCOUNT
	.align		4
.L_155:
        /*0300*/ 	.byte	0x04, 0x2f
        /*0302*/ 	.short	(.L_157 - .L_156)
	.align		4
.L_156:
        /*0304*/ 	.word	index@(_ZN2at6native52_GLOBAL__N__ff984223_19_ForeachTernaryOp_cu_5285c63625multi_tensor_apply_kernelINS1_28TensorListScalarListMetadataIN3c107complexIdEELi2EEENS1_26TernaryOpScalarListFunctorIS6_Li2ELi2ELi0EEEJNS0_11LerpFunctorIS6_EEEEEvT_T0_DpT1_)
        /*0308*/ 	.word	0x00000034


	//----- nvinfo : EIATTR_FRAME_SIZE
	.align		4
.L_157:
        /*030c*/ 	.byte	0x04, 0x11
        /*030e*/ 	.short	(.L_159 - .L_158)
	.align		4
.L_158:
        /*0310*/ 	.word	index@(_ZN2at6native52_GLOBAL__N__ff984223_19_ForeachTernaryOp_cu_5285c63625multi_tensor_apply_kernelINS1_28TensorListScalarListMetadataIN3c107complexIdEELi2EEENS1_26TernaryOpScalarListFunctorIS6_Li2ELi2ELi0EEEJNS0_11LerpFunctorIS6_EEEEEvT_T0_DpT1_)
        /*0314*/ 	.word	0x00000000


	//----- nvinfo : EIATTR_REGCOUNT
	.align		4
.L_159:
        /*0318*/ 	.byte	0x04, 0x2f
        /*031a*/ 	.short	(.L_161 - .L_160)
	.align		4
.L_160:
        /*031c*/ 	.word	index@(_ZN2at6native52_GLOBAL__N__ff984223_19_ForeachTernaryOp_cu_5285c63625multi_tensor_apply_kernelINS1_28TensorListScalarListMetadataIN3c107complexIfEELi2EEENS1_26TernaryOpScalarListFunctorIS6_Li2ELi2ELi0EEEJNS0_11LerpFunctorIS6_EEEEEvT_T0_DpT1_)
        /*0320*/ 	.word	0x00000020


	//----- nvinfo : EIATTR_FRAME_SIZE
	.align		4
.L_161:
        /*0324*/ 	.byte	0x04, 0x11
        /*0326*/ 	.short	(.L_163 - .L_162)
	.align		4
.L_162:
        /*0328*/ 	.word	index@(_ZN2at6native52_GLOBAL__N__ff984223_19_ForeachTernaryOp_cu_5285c63625multi_tensor_apply_kernelINS1_28TensorListScalarListMetadataIN3c107complexIfEELi2EEENS1_26TernaryOpScalarListFunctorIS6_Li2ELi2ELi0EEEJNS0_11LerpFunctorIS6_EEEEEvT_T0_DpT1_)
        /*032c*/ 	.word	0x00000000


	//----- nvinfo : EIATTR_REGCOUNT
	.align		4
.L_163:
        /*0330*/ 	.byte	0x04, 0x2f
        /*0332*/ 	.short	(.L_165 - .L_164)
	.align		4
.L_164:
        /*0334*/ 	.word	index@(_ZN2at6native52_GLOBAL__N__ff984223_19_ForeachTernaryOp_cu_5285c63625multi_tensor_apply_kernelINS1_28TensorListScalarListMetadataIfLi2EEENS1_26TernaryOpScalarListFunctorIN3c104HalfELi2ELi2ELi0EEEJNS0_11LerpFunctorIfEEEEEvT_T0_DpT1_)
        /*0338*/ 	.word	0x00000020


	//----- nvinfo : EIATTR_FRAME_SIZE
	.align		4
.L_165:
        /*033c*/ 	.byte	0x04, 0x11
        /*033e*/ 	.short	(.L_167 - .L_166)
	.align		4
.L_166:
        /*0340*/ 	.word	index@(_ZN2at6native52_GLOBAL__N__ff984223_19_ForeachTernaryOp_cu_5285c63625multi_tensor_apply_kernelINS1_28TensorListScalarListMetadataIfLi2EEENS1_26TernaryOpScalarListFunctorIN3c104HalfELi2ELi2ELi0EEEJNS0_11LerpFunctorIfEEEEEvT_T0_DpT1_)
        /*0344*/ 	.word	0x00000000


	//----- nvinfo : EIATTR_REGCOUNT
	.align		4
.L_167:
        /*0348*/ 	.byte	0x04, 0x2f
        /*034a*/ 	.short	(.L_169 - .L_168)
	.align		4
.L_168:
        /*034c*/ 	.word	index@(_ZN2at6native52_GLOBAL__N__ff984223_19_ForeachTernaryOp_cu_5285c63625multi_tensor_apply_kernelINS1_28TensorListScalarListMetadataIfLi2EEENS1_26TernaryOpScalarListFunctorIN3c108BFloat16ELi2ELi2ELi0EEEJNS0_11LerpFunctorIfEEEEEvT_T0_DpT1_)
        /*0350*/ 	.word	0x00000020


	//----- nvinfo : EIATTR_FRAME_SIZE
	.align		4
.L_169:
        /*0354*/ 	.byte	0x04, 0x11
        /*0356*/ 	.short	(.L_171 - .L_170)
	.align		4
.L_170:
        /*0358*/ 	.word	index@(_ZN2at6native52_GLOBAL__N__ff984223_19_ForeachTernaryOp_cu_5285c63625multi_tensor_apply_kernelINS1_28TensorListScalarListMetadataIfLi2EEENS1_26TernaryOpScalarListFunctorIN3c108BFloat16ELi2ELi2ELi0EEEJNS0_11LerpFunctorIfEEEEEvT_T0_DpT1_)
        /*035c*/ 	.word	0x00000000


	//----- nvinfo : EIATTR_MIN_STACK_SIZE
	.align		4
.L_171:
        /*0360*/ 	.byte	0x04, 0x12
        /*0362*/ 	.short	(.L_173 - .L_172)
	.align		4
.L_172:
        /*0364*/ 	.word	index@(_ZN2at6native52_GLOBAL__N__ff984223_19_ForeachTernaryOp_cu_5285c63625multi_tensor_apply_kernelINS1_28TensorListScalarListMetadataIfLi2EEENS1_26TernaryOpScalarListFunctorIN3c108BFloat16ELi2ELi2ELi0EEEJNS0_11LerpFunctorIfEEEEEvT_T0_DpT1_)
        /*0368*/ 	.word	0x00000000


	//----- nvinfo : EIATTR_MIN_STACK_SIZE
	.align		4
.L_173:
        /*036c*/ 	.byte	0x04, 0x12
        /*036e*/ 	.short	(.L_175 - .L_174)
	.align		4
.L_174:
        /*0370*/ 	.word	index@(_ZN2at6native52_GLOBAL__N__ff984223_19_ForeachTernaryOp_cu_5285c63625multi_tensor_apply_kernelINS1_28TensorListScalarListMetadataIfLi2EEENS1_26TernaryOpScalarListFunctorIN3c104HalfELi2ELi2ELi0EEEJNS0_11LerpFunctorIfEEEEEvT_T0_DpT1_)
        /*0374*/ 	.word	0x00000000


	//----- nvinfo : EIATTR_MIN_STACK_SIZE
	.align		4
.L_175:
        /*0378*/ 	.byte	0x04, 0x12
        /*037a*/ 	.short	(.L_177 - .L_176)
	.align		4
.L_176:
        /*037c*/ 	.word	index@(_ZN2at6native52_GLOBAL__N__ff984223_19_ForeachTernaryOp_cu_5285c63625multi_tensor_apply_kernelINS1_28TensorListScalarListMetadataIN3c107complexIfEELi2EEENS1_26TernaryOpScalarListFunctorIS6_Li2ELi2ELi0EEEJNS0_11LerpFunctorIS6_EEEEEvT_T0_DpT1_)
        /*0380*/ 	.word	0x00000000


	//----- nvinfo : EIATTR_MIN_STACK_SIZE
	.align		4
.L_177:
        /*0384*/ 	.byte	0x04, 0x12
        /*0386*/ 	.short	(.L_179 - .L_178)
	.align		4
.L_178:
        /*0388*/ 	.word	index@(_ZN2at6native52_GLOBAL__N__ff984223_19_ForeachTernaryOp_cu_5285c63625multi_tensor_apply_kernelINS1_28TensorListScalarListMetadataIN3c107complexIdEELi2EEENS1_26TernaryOpScalarListFunctorIS6_Li2ELi2ELi0EEEJNS0_11LerpFunctorIS6_EEEEEvT_T0_DpT1_)
        /*038c*/ 	.word	0x00000000


	//----- nvinfo : EIATTR_MIN_STACK_SIZE
	.align		4
.L_179:
        /*0390*/ 	.byte	0x04, 0x12
        /*0392*/ 	.short	(.L_181 - .L_180)
	.align		4
.L_180:
        /*0394*/ 	.word	index@(_ZN2at6native52_GLOBAL__N__ff984223_19_ForeachTernaryOp_cu_5285c63625multi_tensor_apply_kernelINS1_28TensorListScalarListMetadataIfLi2EEENS1_26TernaryOpScalarListFunctorIfLi2ELi2ELi0EEEJNS0_11LerpFunctorIfEEEEEvT_T0_DpT1_)
        /*0398*/ 	.word	0x00000000


	//----- nvinfo : EIATTR_MIN_STACK_SIZE
	.align		4
.L_181:
        /*039c*/ 	.byte	0x04, 0x12
        /*039e*/ 	.short	(.L_183 - .L_182)
	.align		4
.L_182:
        /*03a0*/ 	.word	index@(_ZN2at6native52_GLOBAL__N__ff984223_19_ForeachTernaryOp_cu_5285c63625multi_tensor_apply_kernelINS1_28TensorListScalarListMetadataIdLi2EEENS1_26TernaryOpScalarListFunctorIdLi2ELi2ELi0EEEJNS0_11LerpFunctorIdEEEEEvT_T0_DpT1_)
        /*03a4*/ 	.word	0x00000000


	//----- nvinfo : EIATTR_MIN_STACK_SIZE
	.align		4
.L_183:
        /*03a8*/ 	.byte	0x04, 0x12
        /*03aa*/ 	.short	(.L_185 - .L_184)
	.align		4
.L_184:
        /*03ac*/ 	.word	index@(_ZN2at6native52_GLOBAL__N__ff984223_19_ForeachTernaryOp_cu_5285c63625multi_tensor_apply_kernelINS1_28TensorListScalarListMetadataIfLi3EEENS1_26TernaryOpScalarListFunctorIN3c108BFloat16ELi3ELi2ELi2EEEJNS0_11LerpFunctorIfEEEEEvT_T0_DpT1_)
        /*03b0*/ 	.word	0x00000000


	//----- nvinfo : EIATTR_MIN_STACK_SIZE
	.align		4
.L_185:
        /*03b4*/ 	.byte	0x04, 0x12
        /*03b6*/ 	.short	(.L_187 - .L_186)
	.align		4
.L_186:
        /*03b8*/ 	.word	index@(_ZN2at6native52_GLOBAL__N__ff984223_19_ForeachTernaryOp_cu_5285c63625multi_tensor_apply_kernelINS1_28TensorListScalarListMetadataIfLi3EEENS1_26TernaryOpScalarListFunctorIN3c104HalfELi3ELi2ELi2EEEJNS0_11LerpFunctorIfEEEEEvT_T0_DpT1_)
        /*03bc*/ 	.word	0x00000000


	//----- nvinfo : EIATTR_MIN_STACK_SIZE
	.align		4
.L_187:
        /*03c0*/ 	.byte	0x04, 0x12
        /*03c2*/ 	.short	(.L_189 - .L_188)
	.align		4
.L_188:
        /*03c4*/ 	.word	index@(_ZN2at6native52_GLOBAL__N__ff984223_19_ForeachTernaryOp_cu_5285c63625multi_tensor_apply_kernelINS1_28TensorListScalarListMetadataIN3c107complexIfEELi3EEENS1_26TernaryOpScalarListFunctorIS6_Li3ELi2ELi2EEEJNS0_11LerpFunctorIS6_EEEEEvT_T0_DpT1_)
        /*03c8*/ 	.word	0x00000000


	//----- nvinfo : EIATTR_MIN_STACK_SIZE
	.align		4
.L_189:
        /*03cc*/ 	.byte	0x04, 0x12
        /*03ce*/ 	.short	(.L_191 - .L_190)
	.align		4
.L_190:
        /*03d0*/ 	.word	index@(_ZN2at6native52_GLOBAL__N__ff984223_19_ForeachTernaryOp_cu_5285c63625multi_tensor_apply_kernelINS1_28TensorListScalarListMetadataIN3c107complexIdEELi3EEENS1_26TernaryOpScalarListFunctorIS6_Li3ELi2ELi2EEEJNS0_11LerpFunctorIS6_EEEEEvT_T0_DpT1_)
        /*03d4*/ 	.word	0x00000000


	//----- nvinfo : EIATTR_MIN_STACK_SIZE
	.align		4
.L_191:
        /*03d8*/ 	.byte	0x04, 0x12
        /*03da*/ 	.short	(.L_193 - .L_192)
	.align		4
.L_192:
        /*03dc*/ 	.word	index@(_ZN2at6native52_GLOBAL__N__ff984223_19_ForeachTernaryOp_cu_5285c63625multi_tensor_apply_kernelINS1_28TensorListScalarListMetadataIfLi3EEENS1_26TernaryOpScalarListFunctorIfLi3ELi2ELi2EEEJNS0_11LerpFunctorIfEEEEEvT_T0_DpT1_)
        /*03e0*/ 	.word	0x00000000


	//----- nvinfo : EIATTR_MIN_STACK_SIZE
	.align		4
.L_193:
        /*03e4*/ 	.byte	0x04, 0x12
        /*03e6*/ 	.short	(.L_195 - .L_194)
	.align		4
.L_194:
        /*03e8*/ 	.word	index@(_ZN2at6native52_GLOBAL__N__ff984223_19_ForeachTernaryOp_cu_5285c63625multi_tensor_apply_kernelINS1_28TensorListScalarListMetadataIdLi3EEENS1_26TernaryOpScalarListFunctorIdLi3ELi2ELi2EEEJNS0_11LerpFunctorIdEEEEEvT_T0_DpT1_)
        /*03ec*/ 	.word	0x00000000


	//----- nvinfo : EIATTR_MIN_STACK_SIZE
	.align		4
.L_195:
        /*03f0*/ 	.byte	0x04, 0x12
        /*03f2*/ 	.short	(.L_197 - .L_196)
	.align		4
.L_196:
        /*03f4*/ 	.word	index@(_ZN2at6native52_GLOBAL__N__ff984223_19_ForeachTernaryOp_cu_5285c63625multi_tensor_apply_kernelINS1_18TensorListMetadataILi2EEENS1_22TernaryOpScalarFunctorIN3c108BFloat16ELi2ELi2ELi0EEEJNS0_11LerpFunctorIfEEfEEEvT_T0_DpT1_)
        /*03f8*/ 	.word	0x00000000


	//----- nvinfo : EIATTR_MIN_STACK_SIZE
	.align		4
.L_197:
        /*03fc*/ 	.byte	0x04, 0x12
        /*03fe*/ 	.short	(.L_199 - .L_198)
	.align		4
.L_198:
        /*0400*/ 	.word	index@(_ZN2at6native52_GLOBAL__N__ff984223_19_ForeachTernaryOp_cu_5285c63625multi_tensor_apply_kernelINS1_18TensorListMetadataILi2EEENS1_22TernaryOpScalarFunctorIN3c104HalfELi2ELi2ELi0EEEJNS0_11LerpFunctorIfEEfEEEvT_T0_DpT1_)
        /*0404*/ 	.word	0x00000000


	//----- nvinfo : EIATTR_MIN_STACK_SIZE
	.align		4
.L_199:
        /*0408*/ 	.byte	0x04, 0x12
        /*040a*/ 	.short	(.L_201 - .L_200)
	.align		4
.L_200:
        /*040c*/ 	.word	index@(_ZN2at6native52_GLOBAL__N__ff984223_19_ForeachTernaryOp_cu_5285c63625multi_tensor_apply_kernelINS1_18TensorListMetadataILi2EEENS1_22TernaryOpScalarFunctorIN3c107complexIfEELi2ELi2ELi0EEEJNS0_11LerpFunctorIS8_EES8_EEEvT_T0_DpT1_)
        /*0410*/ 	.word	0x00000000


	//----- nvinfo : EIATTR_MIN_STACK_SIZE
	.align		4
.L_201:
        /*0414*/ 	.byte	0x04, 0x12
        /*0416*/ 	.short	(.L_203 - .L_202)
	.align		4
.L_202:
        /*0418*/ 	.word	index@(_ZN2at6native52_GLOBAL__N__ff984223_19_ForeachTernaryOp_cu_5285c63625multi_tensor_apply_kernelINS1_18TensorListMetadataILi2EEENS1_22TernaryOpScalarFunctorIN3c107complexIdEELi2ELi2ELi0EEEJNS0_11LerpFunctorIS8_EES8_EEEvT_T0_DpT1_)
        /*041c*/ 	.word	0x00000000


	//----- nvinfo : EIATTR_MIN_STACK_SIZE
	.align		4
.L_203:
        /*0420*/ 	.byte	0x04, 0x12
        /*0422*/ 	.short	(.L_205 - .L_204)
	.align		4
.L_204:
        /*0424*/ 	.word	index@(_ZN2at6native52_GLOBAL__N__ff984223_19_ForeachTernaryOp_cu_5285c63625multi_tensor_apply_kernelINS1_18TensorListMetadataILi2EEENS1_22TernaryOpScalarFunctorIfLi2ELi2ELi0EEEJNS0_11LerpFunctorIfEEfEEEvT_T0_DpT1_)
        /*0428*/ 	.word	0x00000000


	//----- nvinfo : EIATTR_MIN_STACK_SIZE
	.align		4
.L_205:
        /*042c*/ 	.byte	0x04, 0x12
        /*042e*/ 	.short	(.L_207 - .L_206)
	.align		4
.L_206:
        /*0430*/ 	.word	index@(_ZN2at6native52_GLOBAL__N__ff984223_19_ForeachTernaryOp_cu_5285c63625multi_tensor_apply_kernelINS1_18TensorListMetadataILi2EEENS1_22TernaryOpScalarFunctorIdLi2ELi2ELi0EEEJNS0_11LerpFunctorIdEEdEEEvT_T0_DpT1_)
        /*0434*/ 	.word	0x00000000


	//----- nvinfo : EIATTR_MIN_STACK_SIZE
	.align		4
.L_207:
        /*0438*/ 	.byte	0x04, 0x12
        /*043a*/ 	.short	(.L_209 - .L_208)
	.align		4
.L_208:
        /*043c*/ 	.word	index@(_ZN2at6native52_GLOBAL__N__ff984223_19_ForeachTernaryOp_cu_5285c63625multi_tensor_apply_kernelINS1_18TensorListMetadataILi3EEENS1_22TernaryOpScalarFunctorIN3c108BFloat16ELi3ELi2ELi2EEEJNS0_11LerpFunctorIfEEfEEEvT_T0_DpT1_)
        /*0440*/ 	.word	0x00000000


	//----- nvinfo : EIATTR_MIN_STACK_SIZE
	.align		4
.L_209:
        /*0444*/ 	.byte	0x04, 0x12
        /*0446*/ 	.short	(.L_211 - .L_210)
	.align		4
.L_210:
        /*0448*/ 	.word	index@(_ZN2at6native52_GLOBAL__N__ff984223_19_ForeachTernaryOp_cu_5285c63625multi_tensor_apply_kernelINS1_18TensorListMetadataILi3EEENS1_22TernaryOpScalarFunctorIN3c104HalfELi3ELi2ELi2EEEJNS0_11LerpFunctorIfEEfEEEvT_T0_DpT1_)
        /*044c*/ 	.word	0x00000000


	//----- nvinfo : EIATTR_MIN_STACK_SIZE
	.align		4
.L_211:
        /*0450*/ 	.byte	0x04, 0x12
        /*0452*/ 	.short	(.L_213 - .L_212)
	.align		4
.L_212:
        /*0454*/ 	.word	index@(_ZN2at6native52_GLOBAL__N__ff984223_19_ForeachTernaryOp_cu_5285c63625multi_tensor_apply_kernelINS1_18TensorListMetadataILi3EEENS1_22TernaryOpScalarFunctorIN3c107complexIfEELi3ELi2ELi2EEEJNS0_11LerpFunctorIS8_EES8_EEEvT_T0_DpT1_)
        /*0458*/ 	.word	0x00000000


	//----- nvinfo : EIATTR_MIN_STACK_SIZE
	.align		4
.L_213:
        /*045c*/ 	.byte	0x04, 0x12
        /*045e*/ 	.short	(.L_215 - .L_214)
	.align		4
.L_214:
        /*0460*/ 	.word	index@(_ZN2at6native52_GLOBAL__N__ff984223_19_ForeachTernaryOp_cu_5285c63625multi_tensor_apply_kernelINS1_18TensorListMetadataILi3EEENS1_22TernaryOpScalarFunctorIN3c107complexIdEELi3ELi2ELi2EEEJNS0_11LerpFunctorIS8_EES8_EEEvT_T0_DpT1_)
        /*0464*/ 	.word	0x00000000


	//----- nvinfo : EIATTR_MIN_STACK_SIZE
	.align		4
.L_215:
        /*0468*/ 	.byte	0x04, 0x12
        /*046a*/ 	.short	(.L_217 - .L_216)
	.align		4
.L_216:
        /*046c*/ 	.word	index@(_ZN2at6native52_GLOBAL__N__ff984223_19_ForeachTernaryOp_cu_5285c63625multi_tensor_apply_kernelINS1_18TensorListMetadataILi3EEENS1_22TernaryOpScalarFunctorIfLi3ELi2ELi2EEEJNS0_11LerpFunctorIfEEfEEEvT_T0_DpT1_)
        /*0470*/ 	.word	0x00000000


	//----- nvinfo : EIATTR_MIN_STACK_SIZE
	.align		4
.L_217:
        /*0474*/ 	.byte	0x04, 0x12
        /*0476*/ 	.short	(.L_219 - .L_218)
	.align		4
.L_218:
        /*0478*/ 	.word	index@(_ZN2at6native52_GLOBAL__N__ff984223_19_ForeachTernaryOp_cu_5285c63625multi_tensor_apply_kernelINS1_18TensorListMetadataILi3EEENS1_22TernaryOpScalarFunctorIdLi3ELi2ELi2EEEJNS0_11LerpFunctorIdEEdEEEvT_T0_DpT1_)
        /*047c*/ 	.word	0x00000000


	//----- nvinfo : EIATTR_MIN_STACK_SIZE
	.align		4
.L_219:
        /*0480*/ 	.byte	0x04, 0x12
        /*0482*/ 	.short	(.L_221 - .L_220)
	.align		4
.L_220:
        /*0484*/ 	.word	index@(_ZN2at6native52_GLOBAL__N__ff984223_19_ForeachTernaryOp_cu_5285c63625multi_tensor_apply_kernelINS1_18TensorListMetadataILi3EEENS1_20TernaryOpListFunctorIN3c108BFloat16ELi3ELi3ELi0EEEJNS0_11LerpFunctorIfEEEEEvT_T0_DpT1_)
        /*0488*/ 	.word	0x00000000


	//----- nvinfo : EIATTR_MIN_STACK_SIZE
	.align		4
.L_221:
        /*048c*/ 	.byte	0x04, 0x12
        /*048e*/ 	.short	(.L_223 - .L_222)
	.align		4
.L_222:
        /*0490*/ 	.word	index@(_ZN2at6native52_GLOBAL__N__ff984223_19_ForeachTernaryOp_cu_5285c63625multi_tensor_apply_kernelINS1_18TensorListMetadataILi3EEENS1_20TernaryOpListFunctorIN3c104HalfELi3ELi3ELi0EEEJNS0_11LerpFunctorIfEEEEEvT_T0_DpT1_)
        /*0494*/ 	.word	0x00000000


	//----- nvinfo : EIATTR_MIN_STACK_SIZE
	.align		4
.L_223:
        /*0498*/ 	.byte	0x04, 0x12
        /*049a*/ 	.short	(.L_225 - .L_224)
	.align		4
.L_224:
        /*049c*/ 	.word	index@(_ZN2at6native52_GLOBAL__N__ff984223_19_ForeachTernaryOp_cu_5285c63625multi_tensor_apply_kernelINS1_18TensorListMetadataILi3EEENS1_20TernaryOpListFunctorIN3c107complexIfEELi3ELi3ELi0EEEJNS0_11LerpFunctorIS8_EEEEEvT_T0_DpT1_)
        /*04a0*/ 	.word	0x00000000


	//----- nvinfo : EIATTR_MIN_STACK_SIZE
	.align		4
.L_225:
        /*04a4*/ 	.byte	0x04, 0x12
        /*04a6*/ 	.short	(.L_227 - .L_226)
	.align		4
.L_226:
        /*04a8*/ 	.word	index@(_ZN2at6native52_GLOBAL__N__ff984223_19_ForeachTernaryOp_cu_5285c63625multi_tensor_apply_kernelINS1_18TensorListMetadataILi3EEENS1_20TernaryOpListFunctorIN3c107complexIdEELi3ELi3ELi0EEEJNS0_11LerpFunctorIS8_EEEEEvT_T0_DpT1_)
        /*04ac*/ 	.word	0x00000000


	//----- nvinfo : EIATTR_MIN_STACK_SIZE
	.align		4
.L_227:
        /*04b0*/ 	.byte	0x04, 0x12
        /*04b2*/ 	.short	(.L_229 - .L_228)
	.align		4
.L_228:
        /*04b4*/ 	.word	index@(_ZN2at6native52_GLOBAL__N__ff984223_19_ForeachTernaryOp_cu_5285c63625multi_tensor_apply_kernelINS1_18TensorListMetadataILi3EEENS1_20TernaryOpListFunctorIfLi3ELi3ELi0EEEJNS0_11LerpFunctorIfEEEEEvT_T0_DpT1_)
        /*04b8*/ 	.word	0x00000000


	//----- nvinfo : EIATTR_MIN_STACK_SIZE
	.align		4
.L_229:
        /*04bc*/ 	.byte	0x04, 0x12
        /*04be*/ 	.short	(.L_231 - .L_230)
	.align		4
.L_230:
        /*04c0*/ 	.word	index@(_ZN2at6native52_GLOBAL__N__ff984223_19_ForeachTernaryOp_cu_5285c63625multi_tensor_apply_kernelINS1_18TensorListMetadataILi3EEENS1_20TernaryOpListFunctorIdLi3ELi3ELi0EEEJNS0_11LerpFunctorIdEEEEEvT_T0_DpT1_)
        /*04c4*/ 	.word	0x00000000


	//----- nvinfo : EIATTR_MIN_STACK_SIZE
	.align		4
.L_231:
        /*04c8*/ 	.byte	0x04, 0x12
        /*04ca*/ 	.short	(.L_233 - .L_232)
	.align		4
.L_232:
        /*04cc*/ 	.word	index@(_ZN2at6native52_GLOBAL__N__ff984223_19_ForeachTernaryOp_cu_5285c63625multi_tensor_apply_kernelINS1_18TensorListMetadataILi4EEENS1_20TernaryOpListFunctorIN3c108BFloat16ELi4ELi3ELi3EEEJNS0_11LerpFunctorIfEEEEEvT_T0_DpT1_)
        /*04d0*/ 	.word	0x00000000


	//----- nvinfo : EIATTR_MIN_STACK_SIZE
	.align		4
.L_233:
        /*04d4*/ 	.byte	0x04, 0x12
        /*04d6*/ 	.short	(.L_235 - .L_234)
	.align		4
.L_234:
        /*04d8*/ 	.word	index@(_ZN2at6native52_GLOBAL__N__ff984223_19_ForeachTernaryOp_cu_5285c63625multi_tensor_apply_kernelINS1_18TensorListMetadataILi4EEENS1_20TernaryOpListFunctorIN3c104HalfELi4ELi3ELi3EEEJNS0_11LerpFunctorIfEEEEEvT_T0_DpT1_)
        /*04dc*/ 	.word	0x00000000


	//----- nvinfo : EIATTR_MIN_STACK_SIZE
	.align		4
.L_235:
        /*04e0*/ 	.byte	0x04, 0x12
        /*04e2*/ 	.short	(.L_237 - .L_236)
	.align		4
.L_236:
        /*04e4*/ 	.word	index@(_ZN2at6native52_GLOBAL__N__ff984223_19_ForeachTernaryOp_cu_5285c63625multi_tensor_apply_kernelINS1_18TensorListMetadataILi4EEENS1_20TernaryOpListFunctorIN3c107complexIfEELi4ELi3ELi3EEEJNS0_11LerpFunctorIS8_EEEEEvT_T0_DpT1_)
        /*04e8*/ 	.word	0x00000000


	//----- nvinfo : EIATTR_MIN_STACK_SIZE
	.align		4
.L_237:
        /*04ec*/ 	.byte	0x04, 0x12
        /*04ee*/ 	.short	(.L_239 - .L_238)
	.align		4
.L_238:
        /*04f0*/ 	.word	index@(_ZN2at6native52_GLOBAL__N__ff984223_19_ForeachTernaryOp_cu_5285c63625multi_tensor_apply_kernelINS1_18TensorListMetadataILi4EEENS1_20TernaryOpListFunctorIN3c107complexIdEELi4ELi3ELi3EEEJNS0_11LerpFunctorIS8_EEEEEvT_T0_DpT1_)
        /*04f4*/ 	.word	0x00000000


	//----- nvinfo : EIATTR_MIN_STACK_SIZE
	.align		4
.L_239:
        /*04f8*/ 	.byte	0x04, 0x12
        /*04fa*/ 	.short	(.L_241 - .L_240)
	.align		4
.L_240:
        /*04fc*/ 	.word	index@(_ZN2at6native52_GLOBAL__N__ff984223_19_ForeachTernaryOp_cu_5285c63625multi_tensor_apply_kernelINS1_18TensorListMetadataILi4EEENS1_20TernaryOpListFunctorIfLi4ELi3ELi3EEEJNS0_11LerpFunctorIfEEEEEvT_T0_DpT1_)
        /*0500*/ 	.word	0x00000000


	//----- nvinfo : EIATTR_MIN_STACK_SIZE
	.align		4
.L_241:
        /*0504*/ 	.byte	0x04, 0x12
        /*0506*/ 	.short	(.L_243 - .L_242)
	.align		4
.L_242:
        /*0508*/ 	.word	index@(_ZN2at6native52_GLOBAL__N__ff984223_19_ForeachTernaryOp_cu_5285c63625multi_tensor_apply_kernelINS1_18TensorListMetadataILi4EEENS1_20TernaryOpListFunctorIdLi4ELi3ELi3EEEJNS0_11LerpFunctorIdEEEEEvT_T0_DpT1_)
        /*050c*/ 	.word	0x00000000
.L_243:


//--------------------- .nv.compat                --------------------------
	.section	.nv.compat,"",@"SHT_CUDA_COMPAT_INFO"
	.align	4
        /*0000*/ 	.byte	0x02, 0x09, 0x00, 0x00, 0x02, 0x02, 0x01, 0x00, 0x02, 0x05, 0x05, 0x00, 0x03, 0x07, 0x01, 0x01
        /*0010*/ 	.byte	0x02, 0x03, 0x00, 0x00, 0x02, 0x06, 0x01, 0x00, 0x04, 0x0b, 0x08, 0x00, 0x00, 0x00, 0x00, 0x00
        /*0020*/ 	.byte	0x00, 0x00, 0x00, 0x00


//--------------------- .nv.info._ZN2at6native52_GLOBAL__N__ff984223_19_ForeachTernaryOp_cu_5285c63625multi_tensor_apply_kernelINS1_28TensorListScalarListMetadataIfLi2EEENS1_26TernaryOpScalarListFunctorIN3c108BFloat16ELi2ELi2ELi0EEEJNS0_11LerpFunctorIfEEEEEvT_T0_DpT1_ --------------------------
	.section	.nv.info._ZN2at6native52_GLOBAL__N__ff984223_19_ForeachTernaryOp_cu_5285c63625multi_tensor_apply_kernelINS1_28TensorListScalarListMetadataIfLi2EEENS1_26TernaryOpScalarListFunctorIN3c108BFloat16ELi2ELi2ELi0EEEJNS0_11LerpFunctorIfEEEEEvT_T0_DpT1_,"",@"SHT_CUDA_INFO"
	.sectionflags	@""
	.align	4


	//----- nvinfo : EIATTR_CUDA_API_VERSION
	.align		4
        /*0000*/ 	.byte	0x04, 0x37
        /*0002*/ 	.short	(.L_245 - .L_244)
.L_244:
        /*0004*/ 	.word	0x00000082


	//----- nvinfo : EIATTR_KPARAM_INFO
	.align		4
.L_245:
        /*0008*/ 	.byte	0x04, 0x17
        /*000a*/ 	.short	(.L_247 - .L_246)
.L_246:
        /*000c*/ 	.word	0x00000000
        /*0010*/ 	.short	0x0002
        /*0012*/ 	.short	0x0d41
        /*0014*/ 	.byte	0x00, 0xf0, 0x05, 0x00


	//----- nvinfo : EIATTR_KPARAM_INFO
	.align		4
.L_247:
        /*0018*/ 	.byte	0x04, 0x17
        /*001a*/ 	.short	(.L_249 - .L_248)
.L_248:
        /*001c*/ 	.word	0x00000000
        /*0020*/ 	.short	0x0001
        /*0022*/ 	.short	0x0d40
        /*0024*/ 	.byte	0x00, 0xf0, 0x05, 0x00


	//----- nvinfo : EIATTR_KPARAM_INFO
	.align		4
.L_249:
        /*0028*/ 	.byte	0x04, 0x17
        /*002a*/ 	.short	(.L_251 - .L_250)
.L_250:
        /*002c*/ 	.word	0x00000000
        /*0030*/ 	.short	0x0000
        /*0032*/ 	.short	0x0000
        /*0034*/ 	.byte	0x00, 0xf0, 0x01, 0x35


	//----- nvinfo : EIATTR_SPARSE_MMA_MASK
	.align		4
.L_251:
        /*0038*/ 	.byte	0x03, 0x50
        /*003a*/ 	.short	0x0000


	//----- nvinfo : EIATTR_MAXREG_COUNT
	.align		4
        /*003c*/ 	.byte	0x03, 0x1b
        /*003e*/ 	.short	0x0080


	//----- nvinfo : EIATTR_MERCURY_ISA_VERSION
	.align		4
        /*0040*/ 	.byte	0x03, 0x5f
        /*0042*/ 	.short	0x0101


	//----- nvinfo : EIATTR_EXIT_INSTR_OFFSETS
	.align		4
        /*0044*/ 	.byte	0x04, 0x1c
        /*0046*/ 	.short	(.L_253 - .L_252)


	//   ....[0]....
.L_252:
        /*0048*/ 	.word	0x00000190


	//   ....[1]....
        /*004c*/ 	.word	0x00000820


	//   ....[2]....
        /*0050*/ 	.word	0x00000880


	//   ....[3]....
        /*0054*/ 	.word	0x00000b90


	//----- nvinfo : EIATTR_MAX_THREADS
	.align		4
.L_253:
        /*0058*/ 	.byte	0x04, 0x05
        /*005a*/ 	.short	(.L_255 - .L_254)
.L_254:
        /*005c*/ 	.word	0x00000200
        /*0060*/ 	.word	0x00000001
        /*0064*/ 	.word	0x00000001


	//----- nvinfo : EIATTR_CRS_STACK_SIZE
	.align		4
.L_255:
        /*0068*/ 	.byte	0x04, 0x1e
        /*006a*/ 	.short	(.L_257 - .L_256)
.L_256:
        /*006c*/ 	.word	0x00000000


	//----- nvinfo : EIATTR_CBANK_PARAM_SIZE
	.align		4
.L_257:
        /*0070*/ 	.byte	0x03, 0x19
        /*0072*/ 	.short	0x0d42


	//----- nvinfo : EIATTR_PARAM_CBANK
	.align		4
        /*0074*/ 	.byte	0x04, 0x0a
        /*0076*/ 	.short	(.L_259 - .L_258)
	.align		4
.L_258:
        /*0078*/ 	.word	index@(.nv.constant0._ZN2at6native52_GLOBAL__N__ff984223_19_ForeachTernaryOp_cu_5285c63625multi_tensor_apply_kernelINS1_28TensorListScalarListMetadataIfLi2EEENS1_26TernaryOpScalarListFunctorIN3c108BFloat16ELi2ELi2ELi0EEEJNS0_11LerpFunctorIfEEEEEvT_T0_DpT1_)
        /*007c*/ 	.short	0x0210
        /*007e*/ 	.short	0x0d42


	//----- nvinfo : EIATTR_SW_WAR
	.align		4
.L_259:
        /*0080*/ 	.byte	0x04, 0x36
        /*0082*/ 	.short	(.L_261 - .L_260)
.L_260:
        /*0084*/ 	.word	0x00000008
.L_261:


//--------------------- .nv.info._ZN2at6native52_GLOBAL__N__ff984223_19_ForeachTernaryOp_cu_5285c63625multi_tensor_apply_kernelINS1_28TensorListScalarListMetadataIfLi2EEENS1_26TernaryOpScalarListFunctorIN3c104HalfELi2ELi2ELi0EEEJNS0_11LerpFunctorIfEEEEEvT_T0_DpT1_ --------------------------
	.section	.nv.info._ZN2at6native52_GLOBAL__N__ff984223_19_ForeachTernaryOp_cu_5285c63625multi_tensor_apply_kernelINS1_28TensorListScalarListMetadataIfLi2EEENS1_26TernaryOpScalarListFunctorIN3c104HalfELi2ELi2ELi0EEEJNS0_11LerpFunctorIfEEEEEvT_T0_DpT1_,"",@"SHT_CUDA_INFO"
	.sectionflags	@""
	.align	4


	//----- nvinfo : EIATTR_CUDA_API_VERSION
	.align		4
        /*0000*/ 	.byte	0x04, 0x37
        /*0002*/ 	.short	(.L_263 - .L_262)
.L_262:
        /*0004*/ 	.word	0x00000082


	//----- nvinfo : EIATTR_KPARAM_INFO
	.align		4
.L_263:
        /*0008*/ 	.byte	0x04, 0x17
        /*000a*/ 	.short	(.L_265 - .L_264)
.L_264:
        /*000c*/ 	.word	0x00000000
        /*0010*/ 	.short	0x0002
        /*0012*/ 	.short	0x0d41
        /*0014*/ 	.byte	0x00, 0xf0, 0x05, 0x00


	//----- nvinfo : EIATTR_KPARAM_INFO
	.align		4
.L_265:
        /*0018*/ 	.byte	0x04, 0x17
        /*001a*/ 	.short	(.L_267 - .L_266)
.L_266:
        /*001c*/ 	.word	0x00000000
        /*0020*/ 	.short	0x0001
        /*0022*/ 	.short	0x0d40
        /*0024*/ 	.byte	0x00, 0xf0, 0x05, 0x00


	//----- nvinfo : EIATTR_KPARAM_INFO
	.align		4
.L_267:
        /*0028*/ 	.byte	0x04, 0x17
        /*002a*/ 	.short	(.L_269 - .L_268)
.L_268:
        /*002c*/ 	.word	0x00000000
        /*0030*/ 	.short	0x0000
        /*0032*/ 	.short	0x0000
        /*0034*/ 	.byte	0x00, 0xf0, 0x01, 0x35


	//----- nvinfo : EIATTR_SPARSE_MMA_MASK
	.align		4
.L_269:
        /*0038*/ 	.byte	0x03, 0x50
        /*003a*/ 	.short	0x0000


	//----- nvinfo : EIATTR_MAXREG_COUNT
	.align		4
        /*003c*/ 	.byte	0x03, 0x1b
        /*003e*/ 	.short	0x0080


	//----- nvinfo : EIATTR_MERCURY_ISA_VERSION
	.align		4
        /*0040*/ 	.byte	0x03, 0x5f
        /*0042*/ 	.short	0x0101


	//----- nvinfo : EIATTR_EXIT_INSTR_OFFSETS
	.align		4
        /*0044*/ 	.byte	0x04, 0x1c
        /*0046*/ 	.short	(.L_271 - .L_270)


	//   ....[0]....
.L_270:
        /*0048*/ 	.word	0x00000190


	//   ....[1]....
        /*004c*/ 	.word	0x00000820


	//   ....[2]....
        /*0050*/ 	.word	0x00000880


	//   ....[3]....
        /*0054*/ 	.word	0x00000b50


	//----- nvinfo : EIATTR_MAX_THREADS
	.align		4
.L_271:
        /*0058*/ 	.byte	0x04, 0x05
        /*005a*/ 	.short	(.L_273 - .L_272)
.L_272:
        /*005c*/ 	.word	0x00000200
        /*0060*/ 	.word	0x00000001
        /*0064*/ 	.word	0x00000001


	//----- nvinfo : EIATTR_CRS_STACK_SIZE
	.align		4
.L_273:
        /*0068*/ 	.byte	0x04, 0x1e
        /*006a*/ 	.short	(.L_275 - .L_274)
.L_274:
        /*006c*/ 	.word	0x00000000


	//----- nvinfo : EIATTR_CBANK_PARAM_SIZE
	.align		4
.L_275:
        /*0070*/ 	.byte	0x03, 0x19
        /*0072*/ 	.short	0x0d42


	//----- nvinfo : EIATTR_PARAM_CBANK
	.align		4
        /*0074*/ 	.byte	0x04, 0x0a
        /*0076*/ 	.short	(.L_277 - .L_276)
	.align		4
.L_276:
        /*0078*/ 	.word	index@(.nv.constant0._ZN2at6native52_GLOBAL__N__ff984223_19_ForeachTernaryOp_cu_5285c63625multi_tensor_apply_kernelINS1_28TensorListScalarListMetadataIfLi2EEENS1_26TernaryOpScalarListFunctorIN3c104HalfELi2ELi2ELi0EEEJNS0_11LerpFunctorIfEEEEEvT_T0_DpT1_)
        /*007c*/ 	.short	0x0210
        /*007e*/ 	.short	0x0d42


	//----- nvinfo : EIATTR_SW_WAR
	.align		4
.L_277:
        /*0080*/ 	.byte	0x04, 0x36
        /*0082*/ 	.short	(.L_279 - .L_278)
.L_278:
        /*0084*/ 	.word	0x00000008
.L_279:


//--------------------- .nv.info._ZN2at6native52_GLOBAL__N__ff984223_19_ForeachTernaryOp_cu_5285c63625multi_tensor_apply_kernelINS1_28TensorListScalarListMetadataIN3c107complexIfEELi2EEENS1_26TernaryOpScalarListFunctorIS6_Li2ELi2ELi0EEEJNS0_11LerpFunctorIS6_EEEEEvT_T0_DpT1_ --------------------------
	.section	.nv.info._ZN2at6native52_GLOBAL__N__ff984223_19_ForeachTernaryOp_cu_5285c63625multi_tensor_apply_kernelINS1_28TensorListScalarListMetadataIN3c107complexIfEELi2EEENS1_26TernaryOpScalarListFunctorIS6_Li2ELi2ELi0EEEJNS0_11LerpFunctorIS6_EEEEEvT_T0_DpT1_,"",@"SHT_CUDA_INFO"
	.sectionflags	@""
	.align	4


	//----- nvinfo : EIATTR_CUDA_API_VERSION
	.align		4
        /*0000*/ 	.byte	0x04, 0x37
        /*0002*/ 	.short	(.L_281 - .L_280)
.L_280:
        /*0004*/ 	.word	0x00000082


	//----- nvinfo : EIATTR_KPARAM_INFO
	.align		4
.L_281:
        /*0008*/ 	.byte	0x04, 0x17
        /*000a*/ 	.short	(.L_283 - .L_282)
.L_282:
        /*000c*/ 	.word	0x00000000
        /*0010*/ 	.short	0x0002
        /*0012*/ 	.short	0x0e41
        /*0014*/ 	.byte	0x00, 0xf0, 0x05, 0x00


	//----- nvinfo : EIATTR_KPARAM_INFO
	.align		4
.L_283:
        /*0018*/ 	.byte	0x04, 0x17
        /*001a*/ 	.short	(.L_285 - .L_284)
.L_284:
        /*001c*/ 	.word	0x00000000
        /*0020*/ 	.short	0x0001
        /*0022*/ 	.short	0x0e40
        /*0024*/ 	.byte	0x00, 0xf0, 0x05, 0x00


	//----- nvinfo : EIATTR_KPARAM_INFO
	.align		4
.L_285:
        /*0028*/ 	.byte	0x04, 0x17
        /*002a*/ 	.short	(.L_287 - .L_286)
.L_286:
        /*002c*/ 	.word	0x00000000
        /*0030*/ 	.short	0x0000
        /*0032*/ 	.short	0x0000
        /*0034*/ 	.byte	0x00, 0xf0, 0x01, 0x39


	//----- nvinfo : EIATTR_SPARSE_MMA_MASK
	.align		4
.L_287:
        /*0038*/ 	.byte	0x03, 0x50
        /*003a*/ 	.short	0x0000


	//----- nvinfo : EIATTR_MAXREG_COUNT
	.align		4
        /*003c*/ 	.byte	0x03, 0x1b
        /*003e*/ 	.short	0x0080


	//----- nvinfo : EIATTR_MERCURY_ISA_VERSION
	.align		4
        /*0040*/ 	.byte	0x03, 0x5f
        /*0042*/ 	.short	0x0101


	//----- nvinfo : EIATTR_EXIT_INSTR_OFFSETS
	.align		4
        /*0044*/ 	.byte	0x04, 0x1c
        /*0046*/ 	.short	(.L_289 - .L_288)


	//   ....[0]....
.L_288:
        /*0048*/ 	.word	0x00000190


	//   ....[1]....
        /*004c*/ 	.word	0x00000be0


	//   ....[2]....
        /*0050*/ 	.word	0x00000c40


	//   ....[3]....
        /*0054*/ 	.word	0x00001220


	//----- nvinfo : EIATTR_MAX_THREADS
	.align		4
.L_289:
        /*0058*/ 	.byte	0x04, 0x05
        /*005a*/ 	.short	(.L_291 - .L_290)
.L_290:
        /*005c*/ 	.word	0x00000200
        /*0060*/ 	.word	0x00000001
        /*0064*/ 	.word	0x00000001


	//----- nvinfo : EIATTR_CRS_STACK_SIZE
	.align		4
.L_291:
        /*0068*/ 	.byte	0x04, 0x1e
        /*006a*/ 	.short	(.L_293 - .L_292)
.L_292:
        /*006c*/ 	.word	0x00000000


	//----- nvinfo : EIATTR_CBANK_PARAM_SIZE
	.align		4
.L_293:
        /*0070*/ 	.byte	0x03, 0x19
        /*0072*/ 	.short	0x0e42


	//----- nvinfo : EIATTR_PARAM_CBANK
	.align		4
        /*0074*/ 	.byte	0x04, 0x0a
        /*0076*/ 	.short	(.L_295 - .L_294)
	.align		4
.L_294:
        /*0078*/ 	.word	index@(.nv.constant0._ZN2at6native52_GLOBAL__N__ff984223_19_ForeachTernaryOp_cu_5285c63625multi_tensor_apply_kernelINS1_28TensorListScalarListMetadataIN3c107complexIfEELi2EEENS1_26TernaryOpScalarListFunctorIS6_Li2ELi2ELi0EEEJNS0_11LerpFunctorIS6_EEEEEvT_T0_DpT1_)
        /*007c*/ 	.short	0x0210
        /*007e*/ 	.short	0x0e42


	//----- nvinfo : EIATTR_SW_WAR
	.align		4
.L_295:
        /*0080*/ 	.byte	0x04, 0x36
        /*0082*/ 	.short	(.L_297 - .L_296)
.L_296:
        /*0084*/ 	.word	0x00000008
.L_297:


//--------------------- .nv.info._ZN2at6native52_GLOBAL__N__ff984223_19_ForeachTernaryOp_cu_5285c63625multi_tensor_apply_kernelINS1_28TensorListScalarListMetadataIN3c107complexIdEELi2EEENS1_26TernaryOpScalarListFunctorIS6_Li2ELi2ELi0EEEJNS0_11LerpFunctorIS6_EEEEEvT_T0_DpT1_ --------------------------
	.section	.nv.info._ZN2at6native52_GLOBAL__N__ff984223_19_ForeachTernaryOp_cu_5285c63625multi_tensor_apply_kernelINS1_28TensorListScalarListMetadataIN3c107complexIdEELi2EEENS1_26TernaryOpScalarListFunctorIS6_Li2ELi2ELi0EEEJNS0_11LerpFunctorIS6_EEEEEvT_T0_DpT1_,"",@"SHT_CUDA_INFO"
	.sectionflags	@""
	.align	4


	//----- nvinfo : EIATTR_CUDA_API_VERSION
	.align		4
        /*0000*/ 	.byte	0x04, 0x37
        /*0002*/ 	.short	(.L_299 - .L_298)
.L_298:
        /*0004*/ 	.word	0x00000082


	//----- nvinfo : EIATTR_KPARAM_INFO
	.align		4
.L_299:
        /*0008*/ 	.byte	0x04, 0x17
        /*000a*/ 	.short	(.L_301 - .L_300)
.L_300:
        /*000c*/ 	.word	0x00000000
        /*0010*/ 	.short	0x0002
        /*0012*/ 	.short	0x0fa1
        /*0014*/ 	.byte	0x00, 0xf0, 0x05, 0x00


	//----- nvinfo : EIATTR_KPARAM_INFO
	.align		4
.L_301:
        /*0018*/ 	.byte	0x04, 0x17
        /*001a*/ 	.short	(.L_303 - .L_302)
.L_302:
        /*001c*/ 	.word	0x00000000
        /*0020*/ 	.short	0x0001
        /*0022*/ 	.short	0x0fa0
        /*0024*/ 	.byte	0x00, 0xf0, 0x05, 0x00


	//----- nvinfo : EIATTR_KPARAM_INFO
	.align		4
.L_303:
        /*0028*/ 	.byte	0x04, 0x17
        /*002a*/ 	.short	(.L_305 - .L_304)
.L_304:
        /*002c*/ 	.word	0x00000000
        /*0030*/ 	.short	0x0000
        /*0032*/ 	.short	0x0000
        /*0034*/ 	.byte	0x00, 0xf0, 0x81, 0x3e


	//----- nvinfo : EIATTR_SPARSE_MMA_MASK
	.align		4
.L_305:
        /*0038*/ 	.byte	0x03, 0x50
        /*003a*/ 	.short	0x0000


	//----- nvinfo : EIATTR_MAXREG_COUNT
	.align		4
        /*003c*/ 	.byte	0x03, 0x1b
        /*003e*/ 	.short	0x0080


	//----- nvinfo : EIATTR_MERCURY_ISA_VERSION
	.align		4
        /*0040*/ 	.byte	0x03, 0x5f
        /*0042*/ 	.short	0x0101


	//----- nvinfo : EIATTR_EXIT_INSTR_OFFSETS
	.align		4
        /*0044*/ 	.byte	0x04, 0x1c
        /*0046*/ 	.short	(.L_307 - .L_306)


	//   ....[0]....
.L_306:
        /*0048*/ 	.word	0x000001c0


	//   ....[1]....
        /*004c*/ 	.word	0x00000ce0


	//   ....[2]....
        /*0050*/ 	.word	0x00000d40


	//   ....[3]....
        /*0054*/ 	.word	0x000013b0


	//----- nvinfo : EIATTR_MAX_THREADS
	.align		4
.L_307:
        /*0058*/ 	.byte	0x04, 0x05
        /*005a*/ 	.short	(.L_309 - .L_308)
.L_308:
        /*005c*/ 	.word	0x00000200
        /*0060*/ 	.word	0x00000001
        /*0064*/ 	.word	0x00000001


	//----- nvinfo : EIATTR_CRS_STACK_SIZE
	.align		4
.L_309:
        /*0068*/ 	.byte	0x04, 0x1e
        /*006a*/ 	.short	(.L_311 - .L_310)
.L_310:
        /*006c*/ 	.word	0x00000000


	//----- nvinfo : EIATTR_CBANK_PARAM_SIZE
	.align		4
.L_311:
        /*0070*/ 	.byte	0x03, 0x19
        /*0072*/ 	.short	0x0fa2


	//----- nvinfo : EIATTR_PARAM_CBANK
	.align		4
        /*0074*/ 	.byte	0x04, 0x0a
        /*0076*/ 	.short	(.L_313 - .L_312)
	.align		4
.L_312:
        /*0078*/ 	.word	index@(.nv.constant0._ZN2at6native52_GLOBAL__N__ff984223_19_ForeachTernaryOp_cu_5285c63625multi_tensor_apply_kernelINS1_28TensorListScalarListMetadataIN3c107complexIdEELi2EEENS1_26TernaryOpScalarListFunctorIS6_Li2ELi2ELi0EEEJNS0_11LerpFunctorIS6_EEEEEvT_T0_DpT1_)
        /*007c*/ 	.short	0x0210
        /*007e*/ 	.short	0x0fa2


	//----- nvinfo : EIATTR_SW_WAR
	.align		4
.L_313:
        /*0080*/ 	.byte	0x04, 0x36
        /*0082*/ 	.short	(.L_315 - .L_314)
.L_314:
        /*0084*/ 	.word	0x00000008
.L_315:


//--------------------- .nv.info._ZN2at6native52_GLOBAL__N__ff984223_19_ForeachTernaryOp_cu_5285c63625multi_tensor_apply_kernelINS1_28TensorListScalarListMetadataIfLi2EEENS1_26TernaryOpScalarListFunctorIfLi2ELi2ELi0EEEJNS0_11LerpFunctorIfEEEEEvT_T0_DpT1_ --------------------------
	.section	.nv.info._ZN2at6native52_GLOBAL__N__ff984223_19_ForeachTernaryOp_cu_5285c63625multi_tensor_apply_kernelINS1_28TensorListScalarListMetadataIfLi2EEENS1_26TernaryOpScalarListFunctorIfLi2ELi2ELi0EEEJNS0_11LerpFunctorIfEEEEEvT_T0_DpT1_,"",@"SHT_CUDA_INFO"
	.sectionflags	@""
	.align	4


	//----- nvinfo : EIATTR_CUDA_API_VERSION
	.align		4
        /*0000*/ 	.byte	0x04, 0x37
        /*0002*/ 	.short	(.L_317 - .L_316)
.L_316:
        /*0004*/ 	.word	0x00000082


	//----- nvinfo : EIATTR_KPARAM_INFO
	.align		4
.L_317:
        /*0008*/ 	.byte	0x04, 0x17
        /*000a*/ 	.short	(.L_319 - .L_318)
.L_318:
        /*000c*/ 	.word	0x00000000
        /*0010*/ 	.short	0x0002
        /*0012*/ 	.short	0x0d41
        /*0014*/ 	.byte	0x00, 0xf0, 0x05, 0x00


	//----- nvinfo : EIATTR_KPARAM_INFO
	.align		4
.L_319:
        /*0018*/ 	.byte	0x04, 0x17
        /*001a*/ 	.short	(.L_321 - .L_320)
.L_320:
        /*001c*/ 	.word	0x00000000
        /*0020*/ 	.short	0x0001
        /*0022*/ 	.short	0x0d40
        /*0024*/ 	.byte	0x00, 0xf0, 0x05, 0x00


	//----- nvinfo : EIATTR_KPARAM_INFO
	.align		4
.L_321:
        /*0028*/ 	.byte	0x04, 0x17
        /*002a*/ 	.short	(.L_323 - .L_322)
.L_322:
        /*002c*/ 	.word	0x00000000
        /*0030*/ 	.short	0x0000
        /*0032*/ 	.short	0x0000
        /*0034*/ 	.byte	0x00, 0xf0, 0x01, 0x35


	//----- nvinfo : EIATTR_SPARSE_MMA_MASK
	.align		4
.L_323:
        /*0038*/ 	.byte	0x03, 0x50
        /*003a*/ 	.short	0x0000


	//----- nvinfo : EIATTR_MAXREG_COUNT
	.align		4
        /*003c*/ 	.byte	0x03, 0x1b
        /*003e*/ 	.short	0x0080


	//----- nvinfo : EIATTR_MERCURY_ISA_VERSION
	.align		4
        /*0040*/ 	.byte	0x03, 0x5f
        /*0042*/ 	.short	0x0101


	//----- nvinfo : EIATTR_EXIT_INSTR_OFFSETS
	.align		4
        /*0044*/ 	.byte	0x04, 0x1c
        /*0046*/ 	.short	(.L_325 - .L_324)


	//   ....[0]....
.L_324:
        /*0048*/ 	.word	0x00000190


	//   ....[1]....
        /*004c*/ 	.word	0x00000750


	//   ....[2]....
        /*0050*/ 	.word	0x000007b0


	//   ....[3]....
        /*0054*/ 	.word	0x000009e0


	//----- nvinfo : EIATTR_MAX_THREADS
	.align		4
.L_325:
        /*0058*/ 	.byte	0x04, 0x05
        /*005a*/ 	.short	(.L_327 - .L_326)
.L_326:
        /*005c*/ 	.word	0x00000200
        /*0060*/ 	.word	0x00000001
        /*0064*/ 	.word	0x00000001


	//----- nvinfo : EIATTR_CRS_STACK_SIZE
	.align		4
.L_327:
        /*0068*/ 	.byte	0x04, 0x1e
        /*006a*/ 	.short	(.L_329 - .L_328)
.L_328:
        /*006c*/ 	.word	0x00000000


	//----- nvinfo : EIATTR_CBANK_PARAM_SIZE
	.align		4
.L_329:
        /*0070*/ 	.byte	0x03, 0x19
        /*0072*/ 	.short	0x0d42


	//----- nvinfo : EIATTR_PARAM_CBANK
	.align		4
        /*0074*/ 	.byte	0x04, 0x0a
        /*0076*/ 	.short	(.L_331 - .L_330)
	.align		4
.L_330:
        /*0078*/ 	.word	index@(.nv.constant0._ZN2at6native52_GLOBAL__N__ff984223_19_ForeachTernaryOp_cu_5285c63625multi_tensor_apply_kernelINS1_28TensorListScalarListMetadataIfLi2EEENS1_26TernaryOpScalarListFunctorIfLi2ELi2ELi0EEEJNS0_11LerpFunctorIfEEEEEvT_T0_DpT1_)
        /*007c*/ 	.short	0x0210
        /*007e*/ 	.short	0x0d42


	//----- nvinfo : EIATTR_SW_WAR
	.align		4
.L_331:
        /*0080*/ 	.byte	0x04, 0x36
        /*0082*/ 	.short	(.L_333 - .L_332)
.L_332:
        /*0084*/ 	.word	0x00000008
.L_333:


//--------------------- .nv.info._ZN2at6native52_GLOBAL__N__ff984223_19_ForeachTernaryOp_cu_5285c63625multi_tensor_apply_kernelINS1_28TensorListScalarListMetadataIdLi2EEENS1_26TernaryOpScalarListFunctorIdLi2ELi2ELi0EEEJNS0_11LerpFunctorIdEEEEEvT_T0_DpT1_ --------------------------
	.section	.nv.info._ZN2at6native52_GLOBAL__N__ff984223_19_ForeachTernaryOp_cu_5285c63625multi_tensor_apply_kernelINS1_28TensorListScalarListMetadataIdLi2EEENS1_26TernaryOpScalarListFunctorIdLi2ELi2ELi0EEEJNS0_11LerpFunctorIdEEEEEvT_T0_DpT1_,"",@"SHT_CUDA_INFO"
	.sectionflags	@""
	.align	4


	//----- nvinfo : EIATTR_CUDA_API_VERSION
	.align		4
        /*0000*/ 	.byte	0x04, 0x37
        /*0002*/ 	.short	(.L_335 - .L_334)
.L_334:
        /*0004*/ 	.word	0x00000082


	//----- nvinfo : EIATTR_KPARAM_INFO
	.align		4
.L_335:
        /*0008*/ 	.byte	0x04, 0x17
        /*000a*/ 	.short	(.L_337 - .L_336)
.L_336:
        /*000c*/ 	.word	0x00000000
        /*0010*/ 	.short	0x0002
        /*0012*/ 	.short	0x0e41
        /*0014*/ 	.byte	0x00, 0xf0, 0x05, 0x00


	//----- nvinfo : EIATTR_KPARAM_INFO
	.align		4
.L_337:
        /*0018*/ 	.byte	0x04, 0x17
        /*001a*/ 	.short	(.L_339 - .L_338)
.L_338:
        /*001c*/ 	.word	0x00000000
        /*0020*/ 	.short	0x0001
        /*0022*/ 	.short	0x0e40
        /*0024*/ 	.byte	0x00, 0xf0, 0x05, 0x00


	//----- nvinfo : EIATTR_KPARAM_INFO
	.align		4
.L_339:
        /*0028*/ 	.byte	0x04, 0x17
        /*002a*/ 	.short	(.L_341 - .L_340)
.L_340:
        /*002c*/ 	.word	0x00000000
        /*0030*/ 	.short	0x0000
        /*0032*/ 	.short	0x0000
        /*0034*/ 	.byte	0x00, 0xf0, 0x01, 0x39


	//----- nvinfo : EIATTR_SPARSE_MMA_MASK
	.align		4
.L_341:
        /*0038*/ 	.byte	0x03, 0x50
        /*003a*/ 	.short	0x0000


	//----- nvinfo : EIATTR_MAXREG_COUNT
	.align		4
        /*003c*/ 	.byte	0x03, 0x1b
        /*003e*/ 	.short	0x0080


	//----- nvinfo : EIATTR_MERCURY_ISA_VERSION
	.align		4
        /*0040*/ 	.byte	0x03, 0x5f
        /*0042*/ 	.short	0x0101


	//----- nvinfo : EIATTR_EXIT_INSTR_OFFSETS
	.align		4
        /*0044*/ 	.byte	0x04, 0x1c
        /*0046*/ 	.short	(.L_343 - .L_342)


	//   ....[0]....
.L_342:
        /*0048*/ 	.word	0x00000190


	//   ....[1]....
        /*004c*/ 	.word	0x00000890


	//   ....[2]....
        /*0050*/ 	.word	0x000008f0


	//   ....[3]....
        /*0054*/ 	.word	0x00000c90


	//----- nvinfo : EIATTR_MAX_THREADS
	.align		4
.L_343:
        /*0058*/ 	.byte	0x04, 0x05
        /*005a*/ 	.short	(.L_345 - .L_344)
.L_344:
        /*005c*/ 	.word	0x00000200
        /*0060*/ 	.word	0x00000001
        /*0064*/ 	.word	0x00000001


	//----- nvinfo : EIATTR_CRS_STACK_SIZE
	.align		4
.L_345:
        /*0068*/ 	.byte	0x04, 0x1e
        /*006a*/ 	.short	(.L_347 - .L_346)
.L_346:
        /*006c*/ 	.word	0x00000000


	//----- nvinfo : EIATTR_CBANK_PARAM_SIZE
	.align		4
.L_347:
        /*0070*/ 	.byte	0x03, 0x19
        /*0072*/ 	.short	0x0e42


	//----- nvinfo : EIATTR_PARAM_CBANK
	.align		4
        /*0074*/ 	.byte	0x04, 0x0a
        /*0076*/ 	.short	(.L_349 - .L_348)
	.align		4
.L_348:
        /*0078*/ 	.word	index@(.nv.constant0._ZN2at6native52_GLOBAL__N__ff984223_19_ForeachTernaryOp_cu_5285c63625multi_tensor_apply_kernelINS1_28TensorListScalarListMetadataIdLi2EEENS1_26TernaryOpScalarListFunctorIdLi2ELi2ELi0EEEJNS0_11LerpFunctorIdEEEEEvT_T0_DpT1_)
        /*007c*/ 	.short	0x0210
        /*007e*/ 	.short	0x0e42


	//----- nvinfo : EIATTR_SW_WAR
	.align		4
.L_349:
        /*0080*/ 	.byte	0x04, 0x36
        /*0082*/ 	.short	(.L_351 - .L_350)
.L_350:
        /*0084*/ 	.word	0x00000008
.L_351:


//--------------------- .nv.info._ZN2at6native52_GLOBAL__N__ff984223_19_ForeachTernaryOp_cu_5285c63625multi_tensor_apply_kernelINS1_28TensorListScalarListMetadataIfLi3EEENS1_26TernaryOpScalarListFunctorIN3c108BFloat16ELi3ELi2ELi2EEEJNS0_11LerpFunctorIfEEEEEvT_T0_DpT1_ --------------------------
	.section	.nv.info._ZN2at6native52_GLOBAL__N__ff984223_19_ForeachTernaryOp_cu_5285c63625multi_tensor_apply_kernelINS1_28TensorListScalarListMetadataIfLi3EEENS1_26TernaryOpScalarListFunctorIN3c108BFloat16ELi3ELi2ELi2EEEJNS0_11LerpFunctorIfEEEEEvT_T0_DpT1_,"",@"SHT_CUDA_INFO"
	.sectionflags	@""
	.align	4


	//----- nvinfo : EIATTR_CUDA_API_VERSION
	.align		4
        /*0000*/ 	.byte	0x04, 0x37
        /*0002*/ 	.short	(.L_353 - .L_352)
.L_352:
        /*0004*/ 	.word	0x00000082


	//----- nvinfo : EIATTR_KPARAM_INFO
	.align		4
.L_353:
        /*0008*/ 	.byte	0x04, 0x17
        /*000a*/ 	.short	(.L_355 - .L_354)
.L_354:
        /*000c*/ 	.word	0x00000000
        /*0010*/ 	.short	0x0002
        /*0012*/ 	.short	0x0d01
        /*0014*/ 	.byte	0x00, 0xf0, 0x05, 0x00


	//----- nvinfo : EIATTR_KPARAM_INFO
	.align		4
.L_355:
        /*0018*/ 	.byte	0x04, 0x17
        /*001a*/ 	.short	(.L_357 - .L_356)
.L_356:
        /*001c*/ 	.word	0x00000000
        /*0020*/ 	.short	0x0001
        /*0022*/ 	.short	0x0d00
        /*0024*/ 	.byte	0x00, 0xf0, 0x05, 0x00


	//----- nvinfo : EIATTR_KPARAM_INFO
	.align		4
.L_357:
        /*0028*/ 	.byte	0x04, 0x17
        /*002a*/ 	.short	(.L_359 - .L_358)
.L_358:
        /*002c*/ 	.word	0x00000000
        /*0030*/ 	.short	0x0000
        /*0032*/ 	.short	0x0000
        /*0034*/ 	.byte	0x00, 0xf0, 0x01, 0x34


	//----- nvinfo : EIATTR_SPARSE_MMA_MASK
	.align		4
.L_359:
        /*0038*/ 	.byte	0x03, 0x50
        /*003a*/ 	.short	0x0000


	//----- nvinfo : EIATTR_MAXREG_COUNT
	.align		4
        /*003c*/ 	.byte	0x03, 0x1b
        /*003e*/ 	.short	0x0080


	//----- nvinfo : EIATTR_MERCURY_ISA_VERSION
	.align		4
        /*0040*/ 	.byte	0x03, 0x5f
        /*0042*/ 	.short	0x0101


	//----- nvinfo : EIATTR_EXIT_INSTR_OFFSETS
	.align		4
        /*0044*/ 	.byte	0x04, 0x1c
        /*0046*/ 	.short	(.L_361 - .L_360)


	//   ....[0]....
.L_360:
        /*0048*/ 	.word	0x000001e0


	//   ....[1]....
        /*004c*/ 	.word	0x00000890


	//   ....[2]....
        /*0050*/ 	.word	0x000008f0


	//   ....[3]....
        /*0054*/ 	.word	0x00000c40


	//----- nvinfo : EIATTR_MAX_THREADS
	.align		4
.L_361:
        /*0058*/ 	.byte	0x04, 0x05
        /*005a*/ 	.short	(.L_363 - .L_362)
.L_362:
        /*005c*/ 	.word	0x00000200
        /*0060*/ 	.word	0x00000001
        /*0064*/ 	.word	0x00000001


	//----- nvinfo : EIATTR_CRS_STACK_SIZE
	.align		4
.L_363:
        /*0068*/ 	.byte	0x04, 0x1e
        /*006a*/ 	.short	(.L_365 - .L_364)
.L_364:
        /*006c*/ 	.word	0x00000000


	//----- nvinfo : EIATTR_CBANK_PARAM_SIZE
	.align		4
.L_365:
        /*0070*/ 	.byte	0x03, 0x19
        /*0072*/ 	.short	0x0d02


	//----- nvinfo : EIATTR_PARAM_CBANK
	.align		4
        /*0074*/ 	.byte	0x04, 0x0a
        /*0076*/ 	.short	(.L_367 - .L_366)
	.align		4
.L_366:
        /*0078*/ 	.word	index@(.nv.constant0._ZN2at6native52_GLOBAL__N__ff984223_19_ForeachTernaryOp_cu_5285c63625multi_tensor_apply_kernelINS1_28TensorListScalarListMetadataIfLi3EEENS1_26TernaryOpScalarListFunctorIN3c108BFloat16ELi3ELi2ELi2EEEJNS0_11LerpFunctorIfEEEEEvT_T0_DpT1_)
        /*007c*/ 	.short	0x0210
        /*007e*/ 	.short	0x0d02


	//----- nvinfo : EIATTR_SW_WAR
	.align		4
.L_367:
        /*0080*/ 	.byte	0x04, 0x36
        /*0082*/ 	.short	(.L_369 - .L_368)
.L_368:
        /*0084*/ 	.word	0x00000008
.L_369:


//--------------------- .nv.info._ZN2at6native52_GLOBAL__N__ff984223_19_ForeachTernaryOp_cu_5285c63625multi_tensor_apply_kernelINS1_28TensorListScalarListMetadataIfLi3EEENS1_26TernaryOpScalarListFunctorIN3c104HalfELi3ELi2ELi2EEEJNS0_11LerpFunctorIfEEEEEvT_T0_DpT1_ --------------------------
	.section	.nv.info._ZN2at6native52_GLOBAL__N__ff984223_19_ForeachTernaryOp_cu_5285c63625multi_tensor_apply_kernelINS1_28TensorListScalarListMetadataIfLi3EEENS1_26TernaryOpScalarListFunctorIN3c104HalfELi3ELi2ELi2EEEJNS0_11LerpFunctorIfEEEEEvT_T0_DpT1_,"",@"SHT_CUDA_INFO"
	.sectionflags	@""
	.align	4


	//----- nvinfo : EIATTR_CUDA_API_VERSION
	.align		4
        /*0000*/ 	.byte	0x04, 0x37
        /*0002*/ 	.short	(.L_371 - .L_370)
.L_370:
        /*0004*/ 	.word	0x00000082


	//----- nvinfo : EIATTR_KPARAM_INFO
	.align		4
.L_371:
        /*0008*/ 	.byte	0x04, 0x17
        /*000a*/ 	.short	(.L_373 - .L_372)
.L_372:
        /*000c*/ 	.word	0x00000000
        /*0010*/ 	.short	0x0002
        /*0012*/ 	.short	0x0d01
        /*0014*/ 	.byte	0x00, 0xf0, 0x05, 0x00


	//----- nvinfo : EIATTR_KPARAM_INFO
	.align		4
.L_373:
        /*0018*/ 	.byte	0x04, 0x17
        /*001a*/ 	.short	(.L_375 - .L_374)
.L_374:
        /*001c*/ 	.word	0x00000000
        /*0020*/ 	.short	0x0001
        /*0022*/ 	.short	0x0d00
        /*0024*/ 	.byte	0x00, 0xf0, 0x05, 0x00


	//----- nvinfo : EIATTR_KPARAM_INFO
	.align		4
.L_375:
        /*0028*/ 	.byte	0x04, 0x17
        /*002a*/ 	.short	(.L_377 - .L_376)
.L_376:
        /*002c*/ 	.word	0x00000000
        /*0030*/ 	.short	0x0000
        /*0032*/ 	.short	0x0000
        /*0034*/ 	.byte	0x00, 0xf0, 0x01, 0x34


	//----- nvinfo : EIATTR_SPARSE_MMA_MASK
	.align		4
.L_377:
        /*0038*/ 	.byte	0x03, 0x50
        /*003a*/ 	.short	0x0000


	//----- nvinfo : EIATTR_MAXREG_COUNT
	.align		4
        /*003c*/ 	.byte	0x03, 0x1b
        /*003e*/ 	.short	0x0080


	//----- nvinfo : EIATTR_MERCURY_ISA_VERSION
	.align		4
        /*0040*/ 	.byte	0x03, 0x5f
        /*0042*/ 	.short	0x0101


	//----- nvinfo : EIATTR_EXIT_INSTR_OFFSETS
	.align		4
        /*0044*/ 	.byte	0x04, 0x1c
        /*0046*/ 	.short	(.L_379 - .L_378)


	//   ....[0]....
.L_378:
        /*0048*/ 	.word	0x000001e0


	//   ....[1]....
        /*004c*/ 	.word	0x00000890


	//   ....[2]....
        /*0050*/ 	.word	0x000008f0


	//   ....[3]....
        /*0054*/ 	.word	0x00000c00


	//----- nvinfo : EIATTR_MAX_THREADS
	.align		4
.L_379:
        /*0058*/ 	.byte	0x04, 0x05
        /*005a*/ 	.short	(.L_381 - .L_380)
.L_380:
        /*005c*/ 	.word	0x00000200
        /*0060*/ 	.word	0x00000001
        /*0064*/ 	.word	0x00000001


	//----- nvinfo : EIATTR_CRS_STACK_SIZE
	.align		4
.L_381:
        /*0068*/ 	.byte	0x04, 0x1e
        /*006a*/ 	.short	(.L_383 - .L_382)
.L_382:
        /*006c*/ 	.word	0x00000000


	//----- nvinfo : EIATTR_CBANK_PARAM_SIZE
	.align		4
.L_383:
        /*0070*/ 	.byte	0x03, 0x19
        /*0072*/ 	.short	0x0d02


	//----- nvinfo : EIATTR_PARAM_CBANK
	.align		4
        /*0074*/ 	.byte	0x04, 0x0a
        /*0076*/ 	.short	(.L_385 - .L_384)
	.align		4
.L_384:
        /*0078*/ 	.word	index@(.nv.constant0._ZN2at6native52_GLOBAL__N__ff984223_19_ForeachTernaryOp_cu_5285c63625multi_tensor_apply_kernelINS1_28TensorListScalarListMetadataIfLi3EEENS1_26TernaryOpScalarListFunctorIN3c104HalfELi3ELi2ELi2EEEJNS0_11LerpFunctorIfEEEEEvT_T0_DpT1_)
        /*007c*/ 	.short	0x0210
        /*007e*/ 	.short	0x0d02


	//----- nvinfo : EIATTR_SW_WAR
	.align		4
.L_385:
        /*0080*/ 	.byte	0x04, 0x36
        /*0082*/ 	.short	(.L_387 - .L_386)
.L_386:
        /*0084*/ 	.word	0x00000008
.L_387:


//--------------------- .nv.info._ZN2at6native52_GLOBAL__N__ff984223_19_ForeachTernaryOp_cu_5285c63625multi_tensor_apply_kernelINS1_28TensorListScalarListMetadataIN3c107complexIfEELi3EEENS1_26TernaryOpScalarListFunctorIS6_Li3ELi2ELi2EEEJNS0_11LerpFunctorIS6_EEEEEvT_T0_DpT1_ --------------------------
	.section	.nv.info._ZN2at6native52_GLOBAL__N__ff984223_19_ForeachTernaryOp_cu_5285c63625multi_tensor_apply_kernelINS1_28TensorListScalarListMetadataIN3c107complexIfEELi3EEENS1_26TernaryOpScalarListFunctorIS6_Li3ELi2ELi2EEEJNS0_11LerpFunctorIS6_EEEEEvT_T0_DpT1_,"",@"SHT_CUDA_INFO"
	.sectionflags	@""
	.align	4


	//----- nvinfo : EIATTR_CUDA_API_VERSION
	.align		4
        /*0000*/ 	.byte	0x04, 0x37
        /*0002*/ 	.short	(.L_389 - .L_388)
.L_388:
        /*0004*/ 	.word	0x00000082


	//----- nvinfo : EIATTR_KPARAM_INFO
	.align		4
.L_389:
        /*0008*/ 	.byte	0x04, 0x17
        /*000a*/ 	.short	(.L_391 - .L_390)
.L_390:
        /*000c*/ 	.word	0x00000000
        /*0010*/ 	.short	0x0002
        /*0012*/ 	.short	0x0dc1
        /*0014*/ 	.byte	0x00, 0xf0, 0x05, 0x00


	//----- nvinfo : EIATTR_KPARAM_INFO
	.align		4
.L_391:
        /*0018*/ 	.byte	0x04, 0x17
        /*001a*/ 	.short	(.L_393 - .L_392)
.L_392:
        /*001c*/ 	.word	0x00000000
        /*0020*/ 	.short	0x0001
        /*0022*/ 	.short	0x0dc0
        /*0024*/ 	.byte	0x00, 0xf0, 0x05, 0x00


	//----- nvinfo : EIATTR_KPARAM_INFO
	.align		4
.L_393:
        /*0028*/ 	.byte	0x04, 0x17
        /*002a*/ 	.short	(.L_395 - .L_394)
.L_394:
        /*002c*/ 	.word	0x00000000
        /*0030*/ 	.short	0x0000
        /*0032*/ 	.short	0x0000
        /*0034*/ 	.byte	0x00, 0xf0, 0x01, 0x37


	//----- nvinfo : EIATTR_SPARSE_MMA_MASK
	.align		4
.L_395:
        /*0038*/ 	.byte	0x03, 0x50
        /*003a*/ 	.short	0x0000


	//----- nvinfo : EIATTR_MAXREG_COUNT
	.align		4
        /*003c*/ 	.byte	0x03, 0x1b
        /*003e*/ 	.short	0x0080


	//----- nvinfo : EIATTR_MERCURY_ISA_VERSION
	.align		4
        /*0040*/ 	.byte	0x03, 0x5f
        /*0042*/ 	.short	0x0101


	//----- nvinfo : EIATTR_EXIT_INSTR_OFFSETS
	.align		4
        /*0044*/ 	.byte	0x04, 0x1c
        /*0046*/ 	.short	(.L_397 - .L_396)


	//   ....[0]....
.L_396:
        /*0048*/ 	.word	0x000001c0


	//   ....[1]....
        /*004c*/ 	.word	0x00000c10


	//   ....[2]....
        /*0050*/ 	.word	0x00000c70


	//   ....[3]....
        /*0054*/ 	.word	0x00001260


	//----- nvinfo : EIATTR_MAX_THREADS
	.align		4
.L_397:
        /*0058*/ 	.byte	0x04, 0x05
        /*005a*/ 	.short	(.L_399 - .L_398)
.L_398:
        /*005c*/ 	.word	0x00000200
        /*0060*/ 	.word	0x00000001
        /*0064*/ 	.word	0x00000001


	//----- nvinfo : EIATTR_CRS_STACK_SIZE
	.align		4
.L_399:
        /*0068*/ 	.byte	0x04, 0x1e
        /*006a*/ 	.short	(.L_401 - .L_400)
.L_400:
        /*006c*/ 	.word	0x00000000


	//----- nvinfo : EIATTR_CBANK_PARAM_SIZE
	.align		4
.L_401:
        /*0070*/ 	.byte	0x03, 0x19
        /*0072*/ 	.short	0x0dc2


	//----- nvinfo : EIATTR_PARAM_CBANK
	.align		4
        /*0074*/ 	.byte	0x04, 0x0a
        /*0076*/ 	.short	(.L_403 - .L_402)
	.align		4
.L_402:
        /*0078*/ 	.word	index@(.nv.constant0._ZN2at6native52_GLOBAL__N__ff984223_19_ForeachTernaryOp_cu_5285c63625multi_tensor_apply_kernelINS1_28TensorListScalarListMetadataIN3c107complexIfEELi3EEENS1_26TernaryOpScalarListFunctorIS6_Li3ELi2ELi2EEEJNS0_11LerpFunctorIS6_EEEEEvT_T0_DpT1_)
        /*007c*/ 	.short	0x0210
        /*007e*/ 	.short	0x0dc2


	//----- nvinfo : EIATTR_SW_WAR
	.align		4
.L_403:
        /*0080*/ 	.byte	0x04, 0x36
        /*0082*/ 	.short	(.L_405 - .L_404)
.L_404:
        /*0084*/ 	.word	0x00000008
.L_405:


//--------------------- .nv.info._ZN2at6native52_GLOBAL__N__ff984223_19_ForeachTernaryOp_cu_5285c63625multi_tensor_apply_kernelINS1_28TensorListScalarListMetadataIN3c107complexIdEELi3EEENS1_26TernaryOpScalarListFunctorIS6_Li3ELi2ELi2EEEJNS0_11LerpFunctorIS6_EEEEEvT_T0_DpT1_ --------------------------
	.section	.nv.info._ZN2at6native52_GLOBAL__N__ff984223_19_ForeachTernaryOp_cu_5285c63625multi_tensor_apply_kernelINS1_28TensorListScalarListMetadataIN3c107complexIdEELi3EEENS1_26TernaryOpScalarListFunctorIS6_Li3ELi2ELi2EEEJNS0_11LerpFunctorIS6_EEEEEvT_T0_DpT1_,"",@"SHT_CUDA_INFO"
	.sectionflags	@""
	.align	4


	//----- nvinfo : EIATTR_CUDA_API_VERSION
	.align		4
        /*0000*/ 	.byte	0x04, 0x37
        /*0002*/ 	.short	(.L_407 - .L_406)
.L_406:
        /*0004*/ 	.word	0x00000082


	//----- nvinfo : EIATTR_KPARAM_INFO
	.align		4
.L_407:
        /*0008*/ 	.byte	0x04, 0x17
        /*000a*/ 	.short	(.L_409 - .L_408)
.L_408:
        /*000c*/ 	.word	0x00000000
        /*0010*/ 	.short	0x0002
        /*0012*/ 	.short	0x0f41
        /*0014*/ 	.byte	0x00, 0xf0, 0x05, 0x00


	//----- nvinfo : EIATTR_KPARAM_INFO
	.align		4
.L_409:
        /*0018*/ 	.byte	0x04, 0x17
        /*001a*/ 	.short	(.L_411 - .L_410)
.L_410:
        /*001c*/ 	.word	0x00000000
        /*0020*/ 	.short	0x0001
        /*0022*/ 	.short	0x0f40
        /*0024*/ 	.byte	0x00, 0xf0, 0x05, 0x00


	//----- nvinfo : EIATTR_KPARAM_INFO
	.align		4
.L_411:
        /*0028*/ 	.byte	0x04, 0x17
        /*002a*/ 	.short	(.L_413 - .L_412)
.L_412:
        /*002c*/ 	.word	0x00000000
        /*0030*/ 	.short	0x0000
        /*0032*/ 	.short	0x0000
        /*0034*/ 	.byte	0x00, 0xf0, 0x01, 0x3d


	//----- nvinfo : EIATTR_SPARSE_MMA_MASK
	.align		4
.L_413:
        /*0038*/ 	.byte	0x03, 0x50
        /*003a*/ 	.short	0x0000


	//----- nvinfo : EIATTR_MAXREG_COUNT
	.align		4
        /*003c*/ 	.byte	0x03, 0x1b
        /*003e*/ 	.short	0x0080


	//----- nvinfo : EIATTR_MERCURY_ISA_VERSION
	.align		4
        /*0040*/ 	.byte	0x03, 0x5f
        /*0042*/ 	.short	0x0101


	//----- nvinfo : EIATTR_EXIT_INSTR_OFFSETS
	.align		4
        /*0044*/ 	.byte	0x04, 0x1c
        /*0046*/ 	.short	(.L_415 - .L_414)


	//   ....[0]....
.L_414:
        /*0048*/ 	.word	0x000001f0


	//   ....[1]....
        /*004c*/ 	.word	0x00000d10


	//   ....[2]....
        /*0050*/ 	.word	0x00000d70


	//   ....[3]....
        /*0054*/ 	.word	0x00001400


	//----- nvinfo : EIATTR_MAX_THREADS
	.align		4
.L_415:
        /*0058*/ 	.byte	0x04, 0x05
        /*005a*/ 	.short	(.L_417 - .L_416)
.L_416:
        /*005c*/ 	.word	0x00000200
        /*0060*/ 	.word	0x00000001
        /*0064*/ 	.word	0x00000001


	//----- nvinfo : EIATTR_CRS_STACK_SIZE
	.align		4
.L_417:
        /*0068*/ 	.byte	0x04, 0x1e
        /*006a*/ 	.short	(.L_419 - .L_418)
.L_418:
        /*006c*/ 	.word	0x00000000


	//----- nvinfo : EIATTR_CBANK_PARAM_SIZE
	.align		4
.L_419:
        /*0070*/ 	.byte	0x03, 0x19
        /*0072*/ 	.short	0x0f42


	//----- nvinfo : EIATTR_PARAM_CBANK
	.align		4
        /*0074*/ 	.byte	0x04, 0x0a
        /*0076*/ 	.short	(.L_421 - .L_420)
	.align		4
.L_420:
        /*0078*/ 	.word	index@(.nv.constant0._ZN2at6native52_GLOBAL__N__ff984223_19_ForeachTernaryOp_cu_5285c63625multi_tensor_apply_kernelINS1_28TensorListScalarListMetadataIN3c107complexIdEELi3EEENS1_26TernaryOpScalarListFunctorIS6_Li3ELi2ELi2EEEJNS0_11LerpFunctorIS6_EEEEEvT_T0_DpT1_)
        /*007c*/ 	.short	0x0210
        /*007e*/ 	.short	0x0f42


	//----- nvinfo : EIATTR_SW_WAR
	.align		4
.L_421:
        /*0080*/ 	.byte	0x04, 0x36
        /*0082*/ 	.short	(.L_423 - .L_422)
.L_422:
        /*0084*/ 	.word	0x00000008
.L_423:


//--------------------- .nv.info._ZN2at6native52_GLOBAL__N__ff984223_19_ForeachTernaryOp_cu_5285c63625multi_tensor_apply_kernelINS1_28TensorListScalarListMetadataIfLi3EEENS1_26TernaryOpScalarListFunctorIfLi3ELi2ELi2EEEJNS0_11LerpFunctorIfEEEEEvT_T0_DpT1_ --------------------------
	.section	.nv.info._ZN2at6native52_GLOBAL__N__ff984223_19_ForeachTernaryOp_cu_5285c63625multi_tensor_apply_kernelINS1_28TensorListScalarListMetadataIfLi3EEENS1_26TernaryOpScalarListFunctorIfLi3ELi2ELi2EEEJNS0_11LerpFunctorIfEEEEEvT_T0_DpT1_,"",@"SHT_CUDA_INFO"
	.sectionflags	@""
	.align	4


	//----- nvinfo : EIATTR_CUDA_API_VERSION
	.align		4
        /*0000*/ 	.byte	0x04, 0x37
        /*0002*/ 	.short	(.L_425 - .L_424)
.L_424:
        /*0004*/ 	.word	0x00000082


	//----- nvinfo : EIATTR_KPARAM_INFO
	.align		4
.L_425:
        /*0008*/ 	.byte	0x04, 0x17
        /*000a*/ 	.short	(.L_427 - .L_426)
.L_426:
        /*000c*/ 	.word	0x00000000
        /*0010*/ 	.short	0x0002
        /*0012*/ 	.short	0x0d01
        /*0014*/ 	.byte	0x00, 0xf0, 0x05, 0x00


	//----- nvinfo : EIATTR_KPARAM_INFO
	.align		4
.L_427:
        /*0018*/ 	.byte	0x04, 0x17
        /*001a*/ 	.short	(.L_429 - .L_428)
.L_428:
        /*001c*/ 	.word	0x00000000
        /*0020*/ 	.short	0x0001
        /*0022*/ 	.short	0x0d00
        /*0024*/ 	.byte	0x00, 0xf0, 0x05, 0x00


	//----- nvinfo : EIATTR_KPARAM_INFO
	.align		4
.L_429:
        /*0028*/ 	.byte	0x04, 0x17
        /*002a*/ 	.short	(.L_431 - .L_430)
.L_430:
        /*002c*/ 	.word	0x00000000
        /*0030*/ 	.short	0x0000
        /*0032*/ 	.short	0x0000
        /*0034*/ 	.byte	0x00, 0xf0, 0x01, 0x34


	//----- nvinfo : EIATTR_SPARSE_MMA_MASK
	.align		4
.L_431:
        /*0038*/ 	.byte	0x03, 0x50
        /*003a*/ 	.short	0x0000


	//----- nvinfo : EIATTR_MAXREG_COUNT
	.align		4
        /*003c*/ 	.byte	0x03, 0x1b
        /*003e*/ 	.short	0x0080


	//----- nvinfo : EIATTR_MERCURY_ISA_VERSION
	.align		4
        /*0040*/ 	.byte	0x03, 0x5f
        /*0042*/ 	.short	0x0101


	//----- nvinfo : EIATTR_EXIT_INSTR_OFFSETS
	.align		4
        /*0044*/ 	.byte	0x04, 0x1c
        /*0046*/ 	.short	(.L_433 - .L_432)


	//   ....[0]....
.L_432:
        /*0048*/ 	.word	0x000001e0


	//   ....[1]....
        /*004c*/ 	.word	0x000007b0


	//   ....[2]....
        /*0050*/ 	.word	0x00000810


	//   ....[3]....
        /*0054*/ 	.word	0x00000a80


	//----- nvinfo : EIATTR_MAX_THREADS
	.align		4
.L_433:
        /*0058*/ 	.byte	0x04, 0x05
        /*005a*/ 	.short	(.L_435 - .L_434)
.L_434:
        /*005c*/ 	.word	0x00000200
        /*0060*/ 	.word	0x00000001
        /*0064*/ 	.word	0x00000001


	//----- nvinfo : EIATTR_CRS_STACK_SIZE
	.align		4
.L_435:
        /*0068*/ 	.byte	0x04, 0x1e
        /*006a*/ 	.short	(.L_437 - .L_436)
.L_436:
        /*006c*/ 	.word	0x00000000


	//----- nvinfo : EIATTR_CBANK_PARAM_SIZE
	.align		4
.L_437:
        /*0070*/ 	.byte	0x03, 0x19
        /*0072*/ 	.short	0x0d02


	//----- nvinfo : EIATTR_PARAM_CBANK
	.align		4
        /*0074*/ 	.byte	0x04, 0x0a
        /*0076*/ 	.short	(.L_439 - .L_438)
	.align		4
.L_438:
        /*0078*/ 	.word	index@(.nv.constant0._ZN2at6native52_GLOBAL__N__ff984223_19_ForeachTernaryOp_cu_5285c63625multi_tensor_apply_kernelINS1_28TensorListScalarListMetadataIfLi3EEENS1_26TernaryOpScalarListFunctorIfLi3ELi2ELi2EEEJNS0_11LerpFunctorIfEEEEEvT_T0_DpT1_)
        /*007c*/ 	.short	0x0210
        /*007e*/ 	.short	0x0d02


	//----- nvinfo : EIATTR_SW_WAR
	.align		4
.L_439:
        /*0080*/ 	.byte	0x04, 0x36
        /*0082*/ 	.short	(.L_441 - .L_440)
.L_440:
        /*0084*/ 	.word	0x00000008
.L_441:


//--------------------- .nv.info._ZN2at6native52_GLOBAL__N__ff984223_19_ForeachTernaryOp_cu_5285c63625multi_tensor_apply_kernelINS1_28TensorListScalarListMetadataIdLi3EEENS1_26TernaryOpScalarListFunctorIdLi3ELi2ELi2EEEJNS0_11LerpFunctorIdEEEEEvT_T0_DpT1_ --------------------------
	.section	.nv.info._ZN2at6native52_GLOBAL__N__ff984223_19_ForeachTernaryOp_cu_5285c63625multi_tensor_apply_kernelINS1_28TensorListScalarListMetadataIdLi3EEENS1_26TernaryOpScalarListFunctorIdLi3ELi2ELi2EEEJNS0_11LerpFunctorIdEEEEEvT_T0_DpT1_,"",@"SHT_CUDA_INFO"
	.sectionflags	@""
	.align	4


	//----- nvinfo : EIATTR_CUDA_API_VERSION
	.align		4
        /*0000*/ 	.byte	0x04, 0x37
        /*0002*/ 	.short	(.L_443 - .L_442)
.L_442:
        /*0004*/ 	.word	0x00000082


	//----- nvinfo : EIATTR_KPARAM_INFO
	.align		4
.L_443:
        /*0008*/ 	.byte	0x04, 0x17
        /*000a*/ 	.short	(.L_445 - .L_444)
.L_444:
        /*000c*/ 	.word	0x00000000
        /*0010*/ 	.short	0x0002
        /*0012*/ 	.short	0x0dc1
        /*0014*/ 	.byte	0x00, 0xf0, 0x05, 0x00


	//----- nvinfo : EIATTR_KPARAM_INFO
	.align		4
.L_445:
        /*0018*/ 	.byte	0x04, 0x17
        /*001a*/ 	.short	(.L_447 - .L_446)
.L_446:
        /*001c*/ 	.word	0x00000000
        /*0020*/ 	.short	0x0001
        /*0022*/ 	.short	0x0dc0
        /*0024*/ 	.byte	0x00, 0xf0, 0x05, 0x00


	//----- nvinfo : EIATTR_KPARAM_INFO
	.align		4
.L_447:
        /*0028*/ 	.byte	0x04, 0x17
        /*002a*/ 	.short	(.L_449 - .L_448)
.L_448:
        /*002c*/ 	.word	0x00000000
        /*0030*/ 	.short	0x0000
        /*0032*/ 	.short	0x0000
        /*0034*/ 	.byte	0x00, 0xf0, 0x01, 0x37


	//----- nvinfo : EIATTR_SPARSE_MMA_MASK
	.align		4
.L_449:
        /*0038*/ 	.byte	0x03, 0x50
        /*003a*/ 	.short	0x0000


	//----- nvinfo : EIATTR_MAXREG_COUNT
	.align		4
        /*003c*/ 	.byte	0x03, 0x1b
        /*003e*/ 	.short	0x0080


	//----- nvinfo : EIATTR_MERCURY_ISA_VERSION
	.align		4
        /*0040*/ 	.byte	0x03, 0x5f
        /*0042*/ 	.short	0x0101


	//----- nvinfo : EIATTR_EXIT_INSTR_OFFSETS
	.align		4
        /*0044*/ 	.byte	0x04, 0x1c
        /*0046*/ 	.short	(.L_451 - .L_450)


	//   ....[0]....
.L_450:
        /*0048*/ 	.word	0x000001c0


	//   ....[1]....
        /*004c*/ 	.word	0x000008c0


	//   ....[2]....
        /*0050*/ 	.word	0x00000920


	//   ....[3]....
        /*0054*/ 	.word	0x00000ca0


	//----- nvinfo : EIATTR_MAX_THREADS
	.align		4
.L_451:
        /*0058*/ 	.byte	0x04, 0x05
        /*005a*/ 	.short	(.L_453 - .L_452)
.L_452:
        /*005c*/ 	.word	0x00000200
        /*0060*/ 	.word	0x00000001
        /*0064*/ 	.word	0x00000001


	//----- nvinfo : EIATTR_CRS_STACK_SIZE
	.align		4
.L_453:
        /*0068*/ 	.byte	0x04, 0x1e
        /*006a*/ 	.short	(.L_455 - .L_454)
.L_454:
        /*006c*/ 	.word	0x00000000


	//----- nvinfo : EIATTR_CBANK_PARAM_SIZE
	.align		4
.L_455:
        /*0070*/ 	.byte	0x03, 0x19
        /*0072*/ 	.short	0x0dc2


	//----- nvinfo : EIATTR_PARAM_CBANK
	.align		4
        /*0074*/ 	.byte	0x04, 0x0a
        /*0076*/ 	.short	(.L_457 - .L_456)
	.align		4
.L_456:
        /*0078*/ 	.word	index@(.nv.constant0._ZN2at6native52_GLOBAL__N__ff984223_19_ForeachTernaryOp_cu_5285c63625multi_tensor_apply_kernelINS1_28TensorListScalarListMetadataIdLi3EEENS1_26TernaryOpScalarListFunctorIdLi3ELi2ELi2EEEJNS0_11LerpFunctorIdEEEEEvT_T0_DpT1_)
        /*007c*/ 	.short	0x0210
        /*007e*/ 	.short	0x0dc2


	//----- nvinfo : EIATTR_SW_WAR
	.align		4
.L_457:
        /*0080*/ 	.byte	0x04, 0x36
        /*0082*/ 	.short	(.L_459 - .L_458)
.L_458:
        /*0084*/ 	.word	0x00000008
.L_459:


//--------------------- .nv.info._ZN2at6native52_GLOBAL__N__ff984223_19_ForeachTernaryOp_cu_5285c63625multi_tensor_apply_kernelINS1_18TensorListMetadataILi2EEENS1_22TernaryOpScalarFunctorIN3c108BFloat16ELi2ELi2ELi0EEEJNS0_11LerpFunctorIfEEfEEEvT_T0_DpT1_ --------------------------
	.section	.nv.info._ZN2at6native52_GLOBAL__N__ff984223_19_ForeachTernaryOp_cu_5285c63625multi_tensor_apply_kernelINS1_18TensorListMetadataILi2EEENS1_22TernaryOpScalarFunctorIN3c108BFloat16ELi2ELi2ELi0EEEJNS0_11LerpFunctorIfEEfEEEvT_T0_DpT1_,"",@"SHT_CUDA_INFO"
	.sectionflags	@""
	.align	4


	//----- nvinfo : EIATTR_CUDA_API_VERSION
	.align		4
        /*0000*/ 	.byte	0x04, 0x37
        /*0002*/ 	.short	(.L_461 - .L_460)
.L_460:
        /*0004*/ 	.word	0x00000082


	//----- nvinfo : EIATTR_KPARAM_INFO
	.align		4
.L_461:
        /*0008*/ 	.byte	0x04, 0x17
        /*000a*/ 	.short	(.L_463 - .L_462)
.L_462:
        /*000c*/ 	.word	0x00000000
        /*0010*/ 	.short	0x0003
        /*0012*/ 	.short	0x0c4c
        /*0014*/ 	.byte	0x00, 0xf0, 0x11, 0x00


	//----- nvinfo : EIATTR_KPARAM_INFO
	.align		4
.L_463:
        /*0018*/ 	.byte	0x04, 0x17
        /*001a*/ 	.short	(.L_465 - .L_464)
.L_464:
        /*001c*/ 	.word	0x00000000
        /*0020*/ 	.short	0x0002
        /*0022*/ 	.short	0x0c49
        /*0024*/ 	.byte	0x00, 0xf0, 0x05, 0x00


	//----- nvinfo : EIATTR_KPARAM_INFO
	.align		4
.L_465:
        /*0028*/ 	.byte	0x04, 0x17
        /*002a*/ 	.short	(.L_467 - .L_466)
.L_466:
        /*002c*/ 	.word	0x00000000
        /*0030*/ 	.short	0x0001
        /*0032*/ 	.short	0x0c48
        /*0034*/ 	.byte	0x00, 0xf0, 0x05, 0x00


	//----- nvinfo : EIATTR_KPARAM_INFO
	.align		4
.L_467:
        /*0038*/ 	.byte	0x04, 0x17
        /*003a*/ 	.short	(.L_469 - .L_468)
.L_468:
        /*003c*/ 	.word	0x00000000
        /*0040*/ 	.short	0x0000
        /*0042*/ 	.short	0x0000
        /*0044*/ 	.byte	0x00, 0xf0, 0x21, 0x31


	//----- nvinfo : EIATTR_SPARSE_MMA_MASK
	.align		4
.L_469:
        /*0048*/ 	.byte	0x03, 0x50
        /*004a*/ 	.short	0x0000


	//----- nvinfo : EIATTR_MAXREG_COUNT
	.align		4
        /*004c*/ 	.byte	0x03, 0x1b
        /*004e*/ 	.short	0x0080


	//----- nvinfo : EIATTR_MERCURY_ISA_VERSION
	.align		4
        /*0050*/ 	.byte	0x03, 0x5f
        /*0052*/ 	.short	0x0101


	//----- nvinfo : EIATTR_EXIT_INSTR_OFFSETS
	.align		4
        /*0054*/ 	.byte	0x04, 0x1c
        /*0056*/ 	.short	(.L_471 - .L_470)


	//   ....[0]....
.L_470:
        /*0058*/ 	.word	0x00000160


	//   ....[1]....
        /*005c*/ 	.word	0x00000800


	//   ....[2]....
        /*0060*/ 	.word	0x00000860


	//   ....[3]....
        /*0064*/ 	.word	0x00000b80


	//----- nvinfo : EIATTR_MAX_THREADS
	.align		4
.L_471:
        /*0068*/ 	.byte	0x04, 0x05
        /*006a*/ 	.short	(.L_473 - .L_472)
.L_472:
        /*006c*/ 	.word	0x00000200
        /*0070*/ 	.word	0x00000001
        /*0074*/ 	.word	0x00000001


	//----- nvinfo : EIATTR_CRS_STACK_SIZE
	.align		4
.L_473:
        /*0078*/ 	.byte	0x04, 0x1e
        /*007a*/ 	.short	(.L_475 - .L_474)
.L_474:
        /*007c*/ 	.word	0x00000000


	//----- nvinfo : EIATTR_CBANK_PARAM_SIZE
	.align		4
.L_475:
        /*0080*/ 	.byte	0x03, 0x19
        /*0082*/ 	.short	0x0c50


	//----- nvinfo : EIATTR_PARAM_CBANK
	.align		4
        /*0084*/ 	.byte	0x04, 0x0a
        /*0086*/ 	.short	(.L_477 - .L_476)
	.align		4
.L_476:
        /*0088*/ 	.word	index@(.nv.constant0._ZN2at6native52_GLOBAL__N__ff984223_19_ForeachTernaryOp_cu_5285c63625multi_tensor_apply_kernelINS1_18TensorListMetadataILi2EEENS1_22TernaryOpScalarFunctorIN3c108BFloat16ELi2ELi2ELi0EEEJNS0_11LerpFunctorIfEEfEEEvT_T0_DpT1_)
        /*008c*/ 	.short	0x0210
        /*008e*/ 	.short	0x0c50


	//----- nvinfo : EIATTR_SW_WAR
	.align		4
.L_477:
        /*0090*/ 	.byte	0x04, 0x36
        /*0092*/ 	.short	(.L_479 - .L_478)
.L_478:
        /*0094*/ 	.word	0x00000008
.L_479:


//--------------------- .nv.info._ZN2at6native52_GLOBAL__N__ff984223_19_ForeachTernaryOp_cu_5285c63625multi_tensor_apply_kernelINS1_18TensorListMetadataILi2EEENS1_22TernaryOpScalarFunctorIN3c104HalfELi2ELi2ELi0EEEJNS0_11LerpFunctorIfEEfEEEvT_T0_DpT1_ --------------------------
	.section	.nv.info._ZN2at6native52_GLOBAL__N__ff984223_19_ForeachTernaryOp_cu_5285c63625multi_tensor_apply_kernelINS1_18TensorListMetadataILi2EEENS1_22TernaryOpScalarFunctorIN3c104HalfELi2ELi2ELi0EEEJNS0_11LerpFunctorIfEEfEEEvT_T0_DpT1_,"",@"SHT_CUDA_INFO"
	.sectionflags	@""
	.align	4


	//----- nvinfo : EIATTR_CUDA_API_VERSION
	.align		4
        /*0000*/ 	.byte	0x04, 0x37
        /*0002*/ 	.short	(.L_481 - .L_480)
.L_480:
        /*0004*/ 	.word	0x00000082


	//----- nvinfo : EIATTR_KPARAM_INFO
	.align		4
.L_481:
        /*0008*/ 	.byte	0x04, 0x17
        /*000a*/ 	.short	(.L_483 - .L_482)
.L_482:
        /*000c*/ 	.word	0x00000000
        /*0010*/ 	.short	0x0003
        /*0012*/ 	.short	0x0c4c
        /*0014*/ 	.byte	0x00, 0xf0, 0x11, 0x00


	//----- nvinfo : EIATTR_KPARAM_INFO
	.align		4
.L_483:
        /*0018*/ 	.byte	0x04, 0x17
        /*001a*/ 	.short	(.L_485 - .L_484)
.L_484:
        /*001c*/ 	.word	0x00000000
        /*0020*/ 	.short	0x0002
        /*0022*/ 	.short	0x0c49
        /*0024*/ 	.byte	0x00, 0xf0, 0x05, 0x00


	//----- nvinfo : EIATTR_KPARAM_INFO
	.align		4
.L_485:
        /*0028*/ 	.byte	0x04, 0x17
        /*002a*/ 	.short	(.L_487 - .L_486)
.L_486:
        /*002c*/ 	.word	0x00000000
        /*0030*/ 	.short	0x0001
        /*0032*/ 	.short	0x0c48
        /*0034*/ 	.byte	0x00, 0xf0, 0x05, 0x00


	//----- nvinfo : EIATTR_KPARAM_INFO
	.align		4
.L_487:
        /*0038*/ 	.byte	0x04, 0x17
        /*003a*/ 	.short	(.L_489 - .L_488)
.L_488:
        /*003c*/ 	.word	0x00000000
        /*0040*/ 	.short	0x0000
        /*0042*/ 	.short	0x0000
        /*0044*/ 	.byte	0x00, 0xf0, 0x21, 0x31


	//----- nvinfo : EIATTR_SPARSE_MMA_MASK
	.align		4
.L_489:
        /*0048*/ 	.byte	0x03, 0x50
        /*004a*/ 	.short	0x0000


	//----- nvinfo : EIATTR_MAXREG_COUNT
	.align		4
        /*004c*/ 	.byte	0x03, 0x1b
        /*004e*/ 	.short	0x0080


	//----- nvinfo : EIATTR_MERCURY_ISA_VERSION
	.align		4
        /*0050*/ 	.byte	0x03, 0x5f
        /*0052*/ 	.short	0x0101


	//----- nvinfo : EIATTR_EXIT_INSTR_OFFSETS
	.align		4
        /*0054*/ 	.byte	0x04, 0x1c
        /*0056*/ 	.short	(.L_491 - .L_490)


	//   ....[0]....
.L_490:
        /*0058*/ 	.word	0x00000160


	//   ....[1]....
        /*005c*/ 	.word	0x00000800


	//   ....[2]....
        /*0060*/ 	.word	0x00000860


	//   ....[3]....
        /*0064*/ 	.word	0x00000b40


	//----- nvinfo : EIATTR_MAX_THREADS
	.align		4
.L_491:
        /*0068*/ 	.byte	0x04, 0x05
        /*006a*/ 	.short	(.L_493 - .L_492)
.L_492:
        /*006c*/ 	.word	0x00000200
        /*0070*/ 	.word	0x00000001
        /*0074*/ 	.word	0x00000001


	//----- nvinfo : EIATTR_CRS_STACK_SIZE
	.align		4
.L_493:
        /*0078*/ 	.byte	0x04, 0x1e
        /*007a*/ 	.short	(.L_495 - .L_494)
.L_494:
        /*007c*/ 	.word	0x00000000


	//----- nvinfo : EIATTR_CBANK_PARAM_SIZE
	.align		4
.L_495:
        /*0080*/ 	.byte	0x03, 0x19
        /*0082*/ 	.short	0x0c50


	//----- nvinfo : EIATTR_PARAM_CBANK
	.align		4
        /*0084*/ 	.byte	0x04, 0x0a
        /*0086*/ 	.short	(.L_497 - .L_496)
	.align		4
.L_496:
        /*0088*/ 	.word	index@(.nv.constant0._ZN2at6native52_GLOBAL__N__ff984223_19_ForeachTernaryOp_cu_5285c63625multi_tensor_apply_kernelINS1_18TensorListMetadataILi2EEENS1_22TernaryOpScalarFunctorIN3c104HalfELi2ELi2ELi0EEEJNS0_11LerpFunctorIfEEfEEEvT_T0_DpT1_)
        /*008c*/ 	.short	0x0210
        /*008e*/ 	.short	0x0c50


	//----- nvinfo : EIATTR_SW_WAR
	.align		4
.L_497:
        /*0090*/ 	.byte	0x04, 0x36
        /*0092*/ 	.short	(.L_499 - .L_498)
.L_498:
        /*0094*/ 	.word	0x00000008
.L_499:


//--------------------- .nv.info._ZN2at6native52_GLOBAL__N__ff984223_19_ForeachTernaryOp_cu_5285c63625multi_tensor_apply_kernelINS1_18TensorListMetadataILi2EEENS1_22TernaryOpScalarFunctorIN3c107complexIfEELi2ELi2ELi0EEEJNS0_11LerpFunctorIS8_EES8_EEEvT_T0_DpT1_ --------------------------
	.section	.nv.info._ZN2at6native52_GLOBAL__N__ff984223_19_ForeachTernaryOp_cu_5285c63625multi_tensor_apply_kernelINS1_18TensorListMetadataILi2EEENS1_22TernaryOpScalarFunctorIN3c107complexIfEELi2ELi2ELi0EEEJNS0_11LerpFunctorIS8_EES8_EEEvT_T0_DpT1_,"",@"SHT_CUDA_INFO"
	.sectionflags	@""
	.align	4


	//----- nvinfo : EIATTR_CUDA_API_VERSION
	.align		4
        /*0000*/ 	.byte	0x04, 0x37
        /*0002*/ 	.short	(.L_501 - .L_500)
.L_500:
        /*0004*/ 	.word	0x00000082


	//----- nvinfo : EIATTR_KPARAM_INFO
	.align		4
.L_501:
        /*0008*/ 	.byte	0x04, 0x17
        /*000a*/ 	.short	(.L_503 - .L_502)
.L_502:
        /*000c*/ 	.word	0x00000000
        /*0010*/ 	.short	0x0003
        /*0012*/ 	.short	0x0c50
        /*0014*/ 	.byte	0x00, 0xf0, 0x21, 0x00


	//----- nvinfo : EIATTR_KPARAM_INFO
	.align		4
.L_503:
        /*0018*/ 	.byte	0x04, 0x17
        /*001a*/ 	.short	(.L_505 - .L_504)
.L_504:
        /*001c*/ 	.word	0x00000000
        /*0020*/ 	.short	0x0002
        /*0022*/ 	.short	0x0c49
        /*0024*/ 	.byte	0x00, 0xf0, 0x05, 0x00


	//----- nvinfo : EIATTR_KPARAM_INFO
	.align		4
.L_505:
        /*0028*/ 	.byte	0x04, 0x17
        /*002a*/ 	.short	(.L_507 - .L_506)
.L_506:
        /*002c*/ 	.word	0x00000000
        /*0030*/ 	.short	0x0001
        /*0032*/ 	.short	0x0c48
        /*0034*/ 	.byte	0x00, 0xf0, 0x05, 0x00


	//----- nvinfo : EIATTR_KPARAM_INFO
	.align		4
.L_507:
        /*0038*/ 	.byte	0x04, 0x17
        /*003a*/ 	.short	(.L_509 - .L_508)
.L_508:
        /*003c*/ 	.word	0x00000000
        /*0040*/ 	.short	0x0000
        /*0042*/ 	.short	0x0000
        /*0044*/ 	.byte	0x00, 0xf0, 0x21, 0x31


	//----- nvinfo : EIATTR_SPARSE_MMA_MASK
	.align		4
.L_509:
        /*0048*/ 	.byte	0x03, 0x50
        /*004a*/ 	.short	0x0000


	//----- nvinfo : EIATTR_MAXREG_COUNT
	.align		4
        /*004c*/ 	.byte	0x03, 0x1b
        /*004e*/ 	.short	0x0080


	//----- nvinfo : EIATTR_MERCURY_ISA_VERSION
	.align		4
        /*0050*/ 	.byte	0x03, 0x5f
        /*0052*/ 	.short	0x0101


	//----- nvinfo : EIATTR_EXIT_INSTR_OFFSETS
	.align		4
        /*0054*/ 	.byte	0x04, 0x1c
        /*0056*/ 	.short	(.L_511 - .L_510)


	//   ....[0]....
.L_510:
        /*0058*/ 	.word	0x00000180


	//   ....[1]....
        /*005c*/ 	.word	0x00000940


	//   ....[2]....
        /*0060*/ 	.word	0x000010c0


	//   ....[3]....
        /*0064*/ 	.word	0x00001120


	//   ....[4]....
        /*0068*/ 	.word	0x00001510


	//   ....[5]....
        /*006c*/ 	.word	0x000018a0


	//----- nvinfo : EIATTR_MAX_THREADS
	.align		4
.L_511:
        /*0070*/ 	.byte	0x04, 0x05
        /*0072*/ 	.short	(.L_513 - .L_512)
.L_512:
        /*0074*/ 	.word	0x00000200
        /*0078*/ 	.word	0x00000001
        /*007c*/ 	.word	0x00000001


	//----- nvinfo : EIATTR_CRS_STACK_SIZE
	.align		4
.L_513:
        /*0080*/ 	.byte	0x04, 0x1e
        /*0082*/ 	.short	(.L_515 - .L_514)
.L_514:
        /*0084*/ 	.word	0x00000000


	//----- nvinfo : EIATTR_CBANK_PARAM_SIZE
	.align		4
.L_515:
        /*0088*/ 	.byte	0x03, 0x19
        /*008a*/ 	.short	0x0c58


	//----- nvinfo : EIATTR_PARAM_CBANK
	.align		4
        /*008c*/ 	.byte	0x04, 0x0a
        /*008e*/ 	.short	(.L_517 - .L_516)
	.align		4
.L_516:
        /*0090*/ 	.word	index@(.nv.constant0._ZN2at6native52_GLOBAL__N__ff984223_19_ForeachTernaryOp_cu_5285c63625multi_tensor_apply_kernelINS1_18TensorListMetadataILi2EEENS1_22TernaryOpScalarFunctorIN3c107complexIfEELi2ELi2ELi0EEEJNS0_11LerpFunctorIS8_EES8_EEEvT_T0_DpT1_)
        /*0094*/ 	.short	0x0210
        /*0096*/ 	.short	0x0c58


	//----- nvinfo : EIATTR_SW_WAR
	.align		4
.L_517:
        /*0098*/ 	.byte	0x04, 0x36
        /*009a*/ 	.short	(.L_519 - .L_518)
.L_518:
        /*009c*/ 	.word	0x00000008
.L_519:


//--------------------- .nv.info._ZN2at6native52_GLOBAL__N__ff984223_19_ForeachTernaryOp_cu_5285c63625multi_tensor_apply_kernelINS1_18TensorListMetadataILi2EEENS1_22TernaryOpScalarFunctorIN3c107complexIdEELi2ELi2ELi0EEEJNS0_11LerpFunctorIS8_EES8_EEEvT_T0_DpT1_ --------------------------
	.section	.nv.info._ZN2at6native52_GLOBAL__N__ff984223_19_ForeachTernaryOp_cu_5285c63625multi_tensor_apply_kernelINS1_18TensorListMetadataILi2EEENS1_22TernaryOpScalarFunctorIN3c107complexIdEELi2ELi2ELi0EEEJNS0_11LerpFunctorIS8_EES8_EEEvT_T0_DpT1_,"",@"SHT_CUDA_INFO"
	.sectionflags	@""
	.align	4


	//----- nvinfo : EIATTR_CUDA_API_VERSION
	.align		4
        /*0000*/ 	.byte	0x04, 0x37
        /*0002*/ 	.short	(.L_521 - .L_520)
.L_520:
        /*0004*/ 	.word	0x00000082


	//----- nvinfo : EIATTR_KPARAM_INFO
	.align		4
.L_521:
        /*0008*/ 	.byte	0x04, 0x17
        /*000a*/ 	.short	(.L_523 - .L_522)
.L_522:
        /*000c*/ 	.word	0x00000000
        /*0010*/ 	.short	0x0003
        /*0012*/ 	.short	0x0c50
        /*0014*/ 	.byte	0x00, 0xf0, 0x41, 0x00


	//----- nvinfo : EIATTR_KPARAM_INFO
	.align		4
.L_523:
        /*0018*/ 	.byte	0x04, 0x17
        /*001a*/ 	.short	(.L_525 - .L_524)
.L_524:
        /*001c*/ 	.word	0x00000000
        /*0020*/ 	.short	0x0002
        /*0022*/ 	.short	0x0c49
        /*0024*/ 	.byte	0x00, 0xf0, 0x05, 0x00


	//----- nvinfo : EIATTR_KPARAM_INFO
	.align		4
.L_525:
        /*0028*/ 	.byte	0x04, 0x17
        /*002a*/ 	.short	(.L_527 - .L_526)
.L_526:
        /*002c*/ 	.word	0x00000000
        /*0030*/ 	.short	0x0001
        /*0032*/ 	.short	0x0c48
        /*0034*/ 	.byte	0x00, 0xf0, 0x05, 0x00


	//----- nvinfo : EIATTR_KPARAM_INFO
	.align		4
.L_527:
        /*0038*/ 	.byte	0x04, 0x17
        /*003a*/ 	.short	(.L_529 - .L_528)
.L_528:
        /*003c*/ 	.word	0x00000000
        /*0040*/ 	.short	0x0000
        /*0042*/ 	.short	0x0000
        /*0044*/ 	.byte	0x00, 0xf0, 0x21, 0x31


	//----- nvinfo : EIATTR_SPARSE_MMA_MASK
	.align		4
.L_529:
        /*0048*/ 	.byte	0x03, 0x50
        /*004a*/ 	.short	0x0000


	//----- nvinfo : EIATTR_MAXREG_COUNT
	.align		4
        /*004c*/ 	.byte	0x03, 0x1b
        /*004e*/ 	.short	0x0080


	//----- nvinfo : EIATTR_MERCURY_ISA_VERSION
	.align		4
        /*0050*/ 	.byte	0x03, 0x5f
        /*0052*/ 	.short	0x0101


	//----- nvinfo : EIATTR_EXIT_INSTR_OFFSETS
	.align		4
        /*0054*/ 	.byte	0x04, 0x1c
        /*0056*/ 	.short	(.L_531 - .L_530)


	//   ....[0]....
.L_530:
        /*0058*/ 	.word	0x00000160


	//   ....[1]....
        /*005c*/ 	.word	0x00000950


	//   ....[2]....
        /*0060*/ 	.word	0x000010e0


	//   ....[3]....
        /*0064*/ 	.word	0x00001140


	//   ....[4]....
        /*0068*/ 	.word	0x00001590


	//   ....[5]....
        /*006c*/ 	.word	0x00001970


	//----- nvinfo : EIATTR_MAX_THREADS
	.align		4
.L_531:
        /*0070*/ 	.byte	0x04, 0x05
        /*0072*/ 	.short	(.L_533 - .L_532)
.L_532:
        /*0074*/ 	.word	0x00000200
        /*0078*/ 	.word	0x00000001
        /*007c*/ 	.word	0x00000001


	//----- nvinfo : EIATTR_CRS_STACK_SIZE
	.align		4
.L_533:
        /*0080*/ 	.byte	0x04, 0x1e
        /*0082*/ 	.short	(.L_535 - .L_534)
.L_534:
        /*0084*/ 	.word	0x00000000


	//----- nvinfo : EIATTR_CBANK_PARAM_SIZE
	.align		4
.L_535:
        /*0088*/ 	.byte	0x03, 0x19
        /*008a*/ 	.short	0x0c60


	//----- nvinfo : EIATTR_PARAM_CBANK
	.align		4
        /*008c*/ 	.byte	0x04, 0x0a
        /*008e*/ 	.short	(.L_537 - .L_536)
	.align		4
.L_536:
        /*0090*/ 	.word	index@(.nv.constant0._ZN2at6native52_GLOBAL__N__ff984223_19_ForeachTernaryOp_cu_5285c63625multi_tensor_apply_kernelINS1_18TensorListMetadataILi2EEENS1_22TernaryOpScalarFunctorIN3c107complexIdEELi2ELi2ELi0EEEJNS0_11LerpFunctorIS8_EES8_EEEvT_T0_DpT1_)
        /*0094*/ 	.short	0x0210
        /*0096*/ 	.short	0x0c60


	//----- nvinfo : EIATTR_SW_WAR
	.align		4
.L_537:
        /*0098*/ 	.byte	0x04, 0x36
        /*009a*/ 	.short	(.L_539 - .L_538)
.L_538:
        /*009c*/ 	.word	0x00000008
.L_539:


//--------------------- .nv.info._ZN2at6native52_GLOBAL__N__ff984223_19_ForeachTernaryOp_cu_5285c63625multi_tensor_apply_kernelINS1_18TensorListMetadataILi2EEENS1_22TernaryOpScalarFunctorIfLi2ELi2ELi0EEEJNS0_11LerpFunctorIfEEfEEEvT_T0_DpT1_ --------------------------
	.section	.nv.info._ZN2at6native52_GLOBAL__N__ff984223_19_ForeachTernaryOp_cu_5285c63625multi_tensor_apply_kernelINS1_18TensorListMetadataILi2EEENS1_22TernaryOpScalarFunctorIfLi2ELi2ELi0EEEJNS0_11LerpFunctorIfEEfEEEvT_T0_DpT1_,"",@"SHT_CUDA_INFO"
	.sectionflags	@""
	.align	4


	//----- nvinfo : EIATTR_CUDA_API_VERSION
	.align		4
        /*0000*/ 	.byte	0x04, 0x37
        /*0002*/ 	.short	(.L_541 - .L_540)
.L_540:
        /*0004*/ 	.word	0x00000082


	//----- nvinfo : EIATTR_KPARAM_INFO
	.align		4
.L_541:
        /*0008*/ 	.byte	0x04, 0x17
        /*000a*/ 	.short	(.L_543 - .L_542)
.L_542:
        /*000c*/ 	.word	0x00000000
        /*0010*/ 	.short	0x0003
        /*0012*/ 	.short	0x0c4c
        /*0014*/ 	.byte	0x00, 0xf0, 0x11, 0x00


	//----- nvinfo : EIATTR_KPARAM_INFO
	.align		4
.L_543:
        /*0018*/ 	.byte	0x04, 0x17
        /*001a*/ 	.short	(.L_545 - .L_544)
.L_544:
        /*001c*/ 	.word	0x00000000
        /*0020*/ 	.short	0x0002
        /*0022*/ 	.short	0x0c49
        /*0024*/ 	.byte	0x00, 0xf0, 0x05, 0x00


	//----- nvinfo : EIATTR_KPARAM_INFO
	.align		4
.L_545:
        /*0028*/ 	.byte	0x04, 0x17
        /*002a*/ 	.short	(.L_547 - .L_546)
.L_546:
        /*002c*/ 	.word	0x00000000
        /*0030*/ 	.short	0x0001
        /*0032*/ 	.short	0x0c48
        /*0034*/ 	.byte	0x00, 0xf0, 0x05, 0x00


	//----- nvinfo : EIATTR_KPARAM_INFO
	.align		4
.L_547:
        /*0038*/ 	.byte	0x04, 0x17
        /*003a*/ 	.short	(.L_549 - .L_548)
.L_548:
        /*003c*/ 	.word	0x00000000
        /*0040*/ 	.short	0x0000
        /*0042*/ 	.short	0x0000
        /*0044*/ 	.byte	0x00, 0xf0, 0x21, 0x31


	//----- nvinfo : EIATTR_SPARSE_MMA_MASK
	.align		4
.L_549:
        /*0048*/ 	.byte	0x03, 0x50
        /*004a*/ 	.short	0x0000


	//----- nvinfo : EIATTR_MAXREG_COUNT
	.align		4
        /*004c*/ 	.byte	0x03, 0x1b
        /*004e*/ 	.short	0x0080


	//----- nvinfo : EIATTR_MERCURY_ISA_VERSION
	.align		4
        /*0050*/ 	.byte	0x03, 0x5f
        /*0052*/ 	.short	0x0101


	//----- nvinfo : EIATTR_EXIT_INSTR_OFFSETS
	.align		4
        /*0054*/ 	.byte	0x04, 0x1c
        /*0056*/ 	.short	(.L_551 - .L_550)


	//   ....[0]....
.L_550:
        /*0058*/ 	.word	0x00000160


	//   ....[1]....
        /*005c*/ 	.word	0x00000730


	//   ....[2]....
        /*0060*/ 	.word	0x00000cf0


	//   ....[3]....
        /*0064*/ 	.word	0x00000d50


	//   ....[4]....
        /*0068*/ 	.word	0x00000f50


	//   ....[5]....
        /*006c*/ 	.word	0x00001110


	//----- nvinfo : EIATTR_MAX_THREADS
	.align		4
.L_551:
        /*0070*/ 	.byte	0x04, 0x05
        /*0072*/ 	.short	(.L_553 - .L_552)
.L_552:
        /*0074*/ 	.word	0x00000200
        /*0078*/ 	.word	0x00000001
        /*007c*/ 	.word	0x00000001


	//----- nvinfo : EIATTR_CRS_STACK_SIZE
	.align		4
.L_553:
        /*0080*/ 	.byte	0x04, 0x1e
        /*0082*/ 	.short	(.L_555 - .L_554)
.L_554:
        /*0084*/ 	.word	0x00000000


	//----- nvinfo : EIATTR_CBANK_PARAM_SIZE
	.align		4
.L_555:
        /*0088*/ 	.byte	0x03, 0x19
        /*008a*/ 	.short	0x0c50


	//----- nvinfo : EIATTR_PARAM_CBANK
	.align		4
        /*008c*/ 	.byte	0x04, 0x0a
        /*008e*/ 	.short	(.L_557 - .L_556)
	.align		4
.L_556:
        /*0090*/ 	.word	index@(.nv.constant0._ZN2at6native52_GLOBAL__N__ff984223_19_ForeachTernaryOp_cu_5285c63625multi_tensor_apply_kernelINS1_18TensorListMetadataILi2EEENS1_22TernaryOpScalarFunctorIfLi2ELi2ELi0EEEJNS0_11LerpFunctorIfEEfEEEvT_T0_DpT1_)
        /*0094*/ 	.short	0x0210
        /*0096*/ 	.short	0x0c50


	//----- nvinfo : EIATTR_SW_WAR
	.align		4
.L_557:
        /*0098*/ 	.byte	0x04, 0x36
        /*009a*/ 	.short	(.L_559 - .L_558)
.L_558:
        /*009c*/ 	.word	0x00000008
.L_559:


//--------------------- .nv.info._ZN2at6native52_GLOBAL__N__ff984223_19_ForeachTernaryOp_cu_5285c63625multi_tensor_apply_kernelINS1_18TensorListMetadataILi2EEENS1_22TernaryOpScalarFunctorIdLi2ELi2ELi0EEEJNS0_11LerpFunctorIdEEdEEEvT_T0_DpT1_ --------------------------
	.section	.nv.info._ZN2at6native52_GLOBAL__N__ff984223_19_ForeachTernaryOp_cu_5285c63625multi_tensor_apply_kernelINS1_18TensorListMetadataILi2EEENS1_22TernaryOpScalarFunctorIdLi2ELi2ELi0EEEJNS0_11LerpFunctorIdEEdEEEvT_T0_DpT1_,"",@"SHT_CUDA_INFO"
	.sectionflags	@""
	.align	4


	//----- nvinfo : EIATTR_CUDA_API_VERSION
	.align		4
        /*0000*/ 	.byte	0x04, 0x37
        /*0002*/ 	.short	(.L_561 - .L_560)
.L_560:
        /*0004*/ 	.word	0x00000082


	//----- nvinfo : EIATTR_KPARAM_INFO
	.align		4
.L_561:
        /*0008*/ 	.byte	0x04, 0x17
        /*000a*/ 	.short	(.L_563 - .L_562)
.L_562:
        /*000c*/ 	.word	0x00000000
        /*0010*/ 	.short	0x0003
        /*0012*/ 	.short	0x0c50
        /*0014*/ 	.byte	0x00, 0xf0, 0x21, 0x00


	//----- nvinfo : EIATTR_KPARAM_INFO
	.align		4
.L_563:
        /*0018*/ 	.byte	0x04, 0x17
        /*001a*/ 	.short	(.L_565 - .L_564)
.L_564:
        /*001c*/ 	.word	0x00000000
        /*0020*/ 	.short	0x0002
        /*0022*/ 	.short	0x0c49
        /*0024*/ 	.byte	0x00, 0xf0, 0x05, 0x00


	//----- nvinfo : EIATTR_KPARAM_INFO
	.align		4
.L_565:
        /*0028*/ 	.byte	0x04, 0x17
        /*002a*/ 	.short	(.L_567 - .L_566)
.L_566:
        /*002c*/ 	.word	0x00000000
        /*0030*/ 	.short	0x0001
        /*0032*/ 	.short	0x0c48
        /*0034*/ 	.byte	0x00, 0xf0, 0x05, 0x00


	//----- nvinfo : EIATTR_KPARAM_INFO
	.align		4
.L_567:
        /*0038*/ 	.byte	0x04, 0x17
        /*003a*/ 	.short	(.L_569 - .L_568)
.L_568:
        /*003c*/ 	.word	0x00000000
        /*0040*/ 	.short	0x0000
        /*0042*/ 	.short	0x0000
        /*0044*/ 	.byte	0x00, 0xf0, 0x21, 0x31


	//----- nvinfo : EIATTR_SPARSE_MMA_MASK
	.align		4
.L_569:
        /*0048*/ 	.byte	0x03, 0x50
        /*004a*/ 	.short	0x0000


	//----- nvinfo : EIATTR_MAXREG_COUNT
	.align		4
        /*004c*/ 	.byte	0x03, 0x1b
        /*004e*/ 	.short	0x0080


	//----- nvinfo : EIATTR_MERCURY_ISA_VERSION
	.align		4
        /*0050*/ 	.byte	0x03, 0x5f
        /*0052*/ 	.short	0x0101


	//----- nvinfo : EIATTR_EXIT_INSTR_OFFSETS
	.align		4
        /*0054*/ 	.byte	0x04, 0x1c
        /*0056*/ 	.short	(.L_571 - .L_570)


	//   ....[0]....
.L_570:
        /*0058*/ 	.word	0x00000180


	//   ....[1]....
        /*005c*/ 	.word	0x00000760


	//   ....[2]....
        /*0060*/ 	.word	0x00000d30


	//   ....[3]....
        /*0064*/ 	.word	0x00000d90


	//   ....[4]....
        /*0068*/ 	.word	0x00000fc0


	//   ....[5]....
        /*006c*/ 	.word	0x000011b0


	//----- nvinfo : EIATTR_MAX_THREADS
	.align		4
.L_571:
        /*0070*/ 	.byte	0x04, 0x05
        /*0072*/ 	.short	(.L_573 - .L_572)
.L_572:
        /*0074*/ 	.word	0x00000200
        /*0078*/ 	.word	0x00000001
        /*007c*/ 	.word	0x00000001


	//----- nvinfo : EIATTR_CRS_STACK_SIZE
	.align		4
.L_573:
        /*0080*/ 	.byte	0x04, 0x1e
        /*0082*/ 	.short	(.L_575 - .L_574)
.L_574:
        /*0084*/ 	.word	0x00000000


	//----- nvinfo : EIATTR_CBANK_PARAM_SIZE
	.align		4
.L_575:
        /*0088*/ 	.byte	0x03, 0x19
        /*008a*/ 	.short	0x0c58


	//----- nvinfo : EIATTR_PARAM_CBANK
	.align		4
        /*008c*/ 	.byte	0x04, 0x0a
        /*008e*/ 	.short	(.L_577 - .L_576)
	.align		4
.L_576:
        /*0090*/ 	.word	index@(.nv.constant0._ZN2at6native52_GLOBAL__N__ff984223_19_ForeachTernaryOp_cu_5285c63625multi_tensor_apply_kernelINS1_18TensorListMetadataILi2EEENS1_22TernaryOpScalarFunctorIdLi2ELi2ELi0EEEJNS0_11LerpFunctorIdEEdEEEvT_T0_DpT1_)
        /*0094*/ 	.short	0x0210
        /*0096*/ 	.short	0x0c58


	//----- nvinfo : EIATTR_SW_WAR
	.align		4
.L_577:
        /*0098*/ 	.byte	0x04, 0x36
        /*009a*/ 	.short	(.L_579 - .L_578)
.L_578:
        /*009c*/ 	.word	0x00000008
.L_579:


//--------------------- .nv.info._ZN2at6native52_GLOBAL__N__ff984223_19_ForeachTernaryOp_cu_5285c63625multi_tensor_apply_kernelINS1_18TensorListMetadataILi3EEENS1_22TernaryOpScalarFunctorIN3c108BFloat16ELi3ELi2ELi2EEEJNS0_11LerpFunctorIfEEfEEEvT_T0_DpT1_ --------------------------
	.section	.nv.info._ZN2at6native52_GLOBAL__N__ff984223_19_ForeachTernaryOp_cu_5285c63625multi_tensor_apply_kernelINS1_18TensorListMetadataILi3EEENS1_22TernaryOpScalarFunctorIN3c108BFloat16ELi3ELi2ELi2EEEJNS0_11LerpFunctorIfEEfEEEvT_T0_DpT1_,"",@"SHT_CUDA_INFO"
	.sectionflags	@""
	.align	4


	//----- nvinfo : EIATTR_CUDA_API_VERSION
	.align		4
        /*0000*/ 	.byte	0x04, 0x37
        /*0002*/ 	.short	(.L_581 - .L_580)
.L_580:
        /*0004*/ 	.word	0x00000082


	//----- nvinfo : EIATTR_KPARAM_INFO
	.align		4
.L_581:
        /*0008*/ 	.byte	0x04, 0x17
        /*000a*/ 	.short	(.L_583 - .L_582)
.L_582:
        /*000c*/ 	.word	0x00000000
        /*0010*/ 	.short	0x0003
        /*0012*/ 	.short	0x0c4c
        /*0014*/ 	.byte	0x00, 0xf0, 0x11, 0x00


	//----- nvinfo : EIATTR_KPARAM_INFO
	.align		4
.L_583:
        /*0018*/ 	.byte	0x04, 0x17
        /*001a*/ 	.short	(.L_585 - .L_584)
.L_584:
        /*001c*/ 	.word	0x00000000
        /*0020*/ 	.short	0x0002
        /*0022*/ 	.short	0x0c49
        /*0024*/ 	.byte	0x00, 0xf0, 0x05, 0x00


	//----- nvinfo : EIATTR_KPARAM_INFO
	.align		4
.L_585:
        /*0028*/ 	.byte	0x04, 0x17
        /*002a*/ 	.short	(.L_587 - .L_586)
.L_586:
        /*002c*/ 	.word	0x00000000
        /*0030*/ 	.short	0x0001
        /*0032*/ 	.short	0x0c48
        /*0034*/ 	.byte	0x00, 0xf0, 0x05, 0x00


	//----- nvinfo : EIATTR_KPARAM_INFO
	.align		4
.L_587:
        /*0038*/ 	.byte	0x04, 0x17
        /*003a*/ 	.short	(.L_589 - .L_588)
.L_588:
        /*003c*/ 	.word	0x00000000
        /*0040*/ 	.short	0x0000
        /*0042*/ 	.short	0x0000
        /*0044*/ 	.byte	0x00, 0xf0, 0x21, 0x31


	//----- nvinfo : EIATTR_SPARSE_MMA_MASK
	.align		4
.L_589:
        /*0048*/ 	.byte	0x03, 0x50
        /*004a*/ 	.short	0x0000


	//----- nvinfo : EIATTR_MAXREG_COUNT
	.align		4
        /*004c*/ 	.byte	0x03, 0x1b
        /*004e*/ 	.short	0x0080


	//----- nvinfo : EIATTR_MERCURY_ISA_VERSION
	.align		4
        /*0050*/ 	.byte	0x03, 0x5f
        /*0052*/ 	.short	0x0101


	//----- nvinfo : EIATTR_EXIT_INSTR_OFFSETS
	.align		4
        /*0054*/ 	.byte	0x04, 0x1c
        /*0056*/ 	.short	(.L_591 - .L_590)


	//   ....[0]....
.L_590:
        /*0058*/ 	.word	0x000001b0


	//   ....[1]....
        /*005c*/ 	.word	0x00000850


	//   ....[2]....
        /*0060*/ 	.word	0x000008b0


	//   ....[3]....
        /*0064*/ 	.word	0x00000bf0


	//----- nvinfo : EIATTR_MAX_THREADS
	.align		4
.L_591:
        /*0068*/ 	.byte	0x04, 0x05
        /*006a*/ 	.short	(.L_593 - .L_592)
.L_592:
        /*006c*/ 	.word	0x00000200
        /*0070*/ 	.word	0x00000001
        /*0074*/ 	.word	0x00000001


	//----- nvinfo : EIATTR_CRS_STACK_SIZE
	.align		4
.L_593:
        /*0078*/ 	.byte	0x04, 0x1e
        /*007a*/ 	.short	(.L_595 - .L_594)
.L_594:
        /*007c*/ 	.word	0x00000000


	//----- nvinfo : EIATTR_CBANK_PARAM_SIZE
	.align		4
.L_595:
        /*0080*/ 	.byte	0x03, 0x19
        /*0082*/ 	.short	0x0c50


	//----- nvinfo : EIATTR_PARAM_CBANK
	.align		4
        /*0084*/ 	.byte	0x04, 0x0a
        /*0086*/ 	.short	(.L_597 - .L_596)
	.align		4
.L_596:
        /*0088*/ 	.word	index@(.nv.constant0._ZN2at6native52_GLOBAL__N__ff984223_19_ForeachTernaryOp_cu_5285c63625multi_tensor_apply_kernelINS1_18TensorListMetadataILi3EEENS1_22TernaryOpScalarFunctorIN3c108BFloat16ELi3ELi2ELi2EEEJNS0_11LerpFunctorIfEEfEEEvT_T0_DpT1_)
        /*008c*/ 	.short	0x0210
        /*008e*/ 	.short	0x0c50


	//----- nvinfo : EIATTR_SW_WAR
	.align		4
.L_597:
        /*0090*/ 	.byte	0x04, 0x36
        /*0092*/ 	.short	(.L_599 - .L_598)
.L_598:
        /*0094*/ 	.word	0x00000008
.L_599:


//--------------------- .nv.info._ZN2at6native52_GLOBAL__N__ff984223_19_ForeachTernaryOp_cu_5285c63625multi_tensor_apply_kernelINS1_18TensorListMetadataILi3EEENS1_22TernaryOpScalarFunctorIN3c104HalfELi3ELi2ELi2EEEJNS0_11LerpFunctorIfEEfEEEvT_T0_DpT1_ --------------------------
	.section	.nv.info._ZN2at6native52_GLOBAL__N__ff984223_19_ForeachTernaryOp_cu_5285c63625multi_tensor_apply_kernelINS1_18TensorListMetadataILi3EEENS1_22TernaryOpScalarFunctorIN3c104HalfELi3ELi2ELi2EEEJNS0_11LerpFunctorIfEEfEEEvT_T0_DpT1_,"",@"SHT_CUDA_INFO"
	.sectionflags	@""
	.align	4


	//----- nvinfo : EIATTR_CUDA_API_VERSION
	.align		4
        /*0000*/ 	.byte	0x04, 0x37
        /*0002*/ 	.short	(.L_601 - .L_600)
.L_600:
        /*0004*/ 	.word	0x00000082


	//----- nvinfo : EIATTR_KPARAM_INFO
	.align		4
.L_601:
        /*0008*/ 	.byte	0x04, 0x17
        /*000a*/ 	.short	(.L_603 - .L_602)
.L_602:
        /*000c*/ 	.word	0x00000000
        /*0010*/ 	.short	0x0003
        /*0012*/ 	.short	0x0c4c
        /*0014*/ 	.byte	0x00, 0xf0, 0x11, 0x00


	//----- nvinfo : EIATTR_KPARAM_INFO
	.align		4
.L_603:
        /*0018*/ 	.byte	0x04, 0x17
        /*001a*/ 	.short	(.L_605 - .L_604)
.L_604:
        /*001c*/ 	.word	0x00000000
        /*0020*/ 	.short	0x0002
        /*0022*/ 	.short	0x0c49
        /*0024*/ 	.byte	0x00, 0xf0, 0x05, 0x00


	//----- nvinfo : EIATTR_KPARAM_INFO
	.align		4
.L_605:
        /*0028*/ 	.byte	0x04, 0x17
        /*002a*/ 	.short	(.L_607 - .L_606)
.L_606:
        /*002c*/ 	.word	0x00000000
        /*0030*/ 	.short	0x0001
        /*0032*/ 	.short	0x0c48
        /*0034*/ 	.byte	0x00, 0xf0, 0x05, 0x00


	//----- nvinfo : EIATTR_KPARAM_INFO
	.align		4
.L_607:
        /*0038*/ 	.byte	0x04, 0x17
        /*003a*/ 	.short	(.L_609 - .L_608)
.L_608:
        /*003c*/ 	.word	0x00000000
        /*0040*/ 	.short	0x0000
        /*0042*/ 	.short	0x0000
        /*0044*/ 	.byte	0x00, 0xf0, 0x21, 0x31


	//----- nvinfo : EIATTR_SPARSE_MMA_MASK
	.align		4
.L_609:
        /*0048*/ 	.byte	0x03, 0x50
        /*004a*/ 	.short	0x0000


	//----- nvinfo : EIATTR_MAXREG_COUNT
	.align		4
        /*004c*/ 	.byte	0x03, 0x1b
        /*004e*/ 	.short	0x0080


	//----- nvinfo : EIATTR_MERCURY_ISA_VERSION
	.align		4
        /*0050*/ 	.byte	0x03, 0x5f
        /*0052*/ 	.short	0x0101


	//----- nvinfo : EIATTR_EXIT_INSTR_OFFSETS
	.align		4
        /*0054*/ 	.byte	0x04, 0x1c
        /*0056*/ 	.short	(.L_611 - .L_610)


	//   ....[0]....
.L_610:
        /*0058*/ 	.word	0x000001b0


	//   ....[1]....
        /*005c*/ 	.word	0x00000850


	//   ....[2]....
        /*0060*/ 	.word	0x000008b0


	//   ....[3]....
        /*0064*/ 	.word	0x00000bb0


	//----- nvinfo : EIATTR_MAX_THREADS
	.align		4
.L_611:
        /*0068*/ 	.byte	0x04, 0x05
        /*006a*/ 	.short	(.L_613 - .L_612)
.L_612:
        /*006c*/ 	.word	0x00000200
        /*0070*/ 	.word	0x00000001
        /*0074*/ 	.word	0x00000001


	//----- nvinfo : EIATTR_CRS_STACK_SIZE
	.align		4
.L_613:
        /*0078*/ 	.byte	0x04, 0x1e
        /*007a*/ 	.short	(.L_615 - .L_614)
.L_614:
        /*007c*/ 	.word	0x00000000


	//----- nvinfo : EIATTR_CBANK_PARAM_SIZE
	.align		4
.L_615:
        /*0080*/ 	.byte	0x03, 0x19
        /*0082*/ 	.short	0x0c50


	//----- nvinfo : EIATTR_PARAM_CBANK
	.align		4
        /*0084*/ 	.byte	0x04, 0x0a
        /*0086*/ 	.short	(.L_617 - .L_616)
	.align		4
.L_616:
        /*0088*/ 	.word	index@(.nv.constant0._ZN2at6native52_GLOBAL__N__ff984223_19_ForeachTernaryOp_cu_5285c63625multi_tensor_apply_kernelINS1_18TensorListMetadataILi3EEENS1_22TernaryOpScalarFunctorIN3c104HalfELi3ELi2ELi2EEEJNS0_11LerpFunctorIfEEfEEEvT_T0_DpT1_)
        /*008c*/ 	.short	0x0210
        /*008e*/ 	.short	0x0c50


	//----- nvinfo : EIATTR_SW_WAR
	.align		4
.L_617:
        /*0090*/ 	.byte	0x04, 0x36
        /*0092*/ 	.short	(.L_619 - .L_618)
.L_618:
        /*0094*/ 	.word	0x00000008
.L_619:


//--------------------- .nv.info._ZN2at6native52_GLOBAL__N__ff984223_19_ForeachTernaryOp_cu_5285c63625multi_tensor_apply_kernelINS1_18TensorListMetadataILi3EEENS1_22TernaryOpScalarFunctorIN3c107complexIfEELi3ELi2ELi2EEEJNS0_11LerpFunctorIS8_EES8_EEEvT_T0_DpT1_ --------------------------
	.section	.nv.info._ZN2at6native52_GLOBAL__N__ff984223_19_ForeachTernaryOp_cu_5285c63625multi_tensor_apply_kernelINS1_18TensorListMetadataILi3EEENS1_22TernaryOpScalarFunctorIN3c107complexIfEELi3ELi2ELi2EEEJNS0_11LerpFunctorIS8_EES8_EEEvT_T0_DpT1_,"",@"SHT_CUDA_INFO"
	.sectionflags	@""
	.align	4


	//----- nvinfo : EIATTR_CUDA_API_VERSION
	.align		4
        /*0000*/ 	.byte	0x04, 0x37
        /*0002*/ 	.short	(.L_621 - .L_620)
.L_620:
        /*0004*/ 	.word	0x00000082


	//----- nvinfo : EIATTR_KPARAM_INFO
	.align		4
.L_621:
        /*0008*/ 	.byte	0x04, 0x17
        /*000a*/ 	.short	(.L_623 - .L_622)
.L_622:
        /*000c*/ 	.word	0x00000000
        /*0010*/ 	.short	0x0003
        /*0012*/ 	.short	0x0c50
        /*0014*/ 	.byte	0x00, 0xf0, 0x21, 0x00


	//----- nvinfo : EIATTR_KPARAM_INFO
	.align		4
.L_623:
        /*0018*/ 	.byte	0x04, 0x17
        /*001a*/ 	.short	(.L_625 - .L_624)
.L_624:
        /*001c*/ 	.word	0x00000000
        /*0020*/ 	.short	0x0002
        /*0022*/ 	.short	0x0c49
        /*0024*/ 	.byte	0x00, 0xf0, 0x05, 0x00


	//----- nvinfo : EIATTR_KPARAM_INFO
	.align		4
.L_625:
        /*0028*/ 	.byte	0x04, 0x17
        /*002a*/ 	.short	(.L_627 - .L_626)
.L_626:
        /*002c*/ 	.word	0x00000000
        /*0030*/ 	.short	0x0001
        /*0032*/ 	.short	0x0c48
        /*0034*/ 	.byte	0x00, 0xf0, 0x05, 0x00


	//----- nvinfo : EIATTR_KPARAM_INFO
	.align		4
.L_627:
        /*0038*/ 	.byte	0x04, 0x17
        /*003a*/ 	.short	(.L_629 - .L_628)
.L_628:
        /*003c*/ 	.word	0x00000000
        /*0040*/ 	.short	0x0000
        /*0042*/ 	.short	0x0000
        /*0044*/ 	.byte	0x00, 0xf0, 0x21, 0x31


	//----- nvinfo : EIATTR_SPARSE_MMA_MASK
	.align		4
.L_629:
        /*0048*/ 	.byte	0x03, 0x50
        /*004a*/ 	.short	0x0000


	//----- nvinfo : EIATTR_MAXREG_COUNT
	.align		4
        /*004c*/ 	.byte	0x03, 0x1b
        /*004e*/ 	.short	0x0080


	//----- nvinfo : EIATTR_MERCURY_ISA_VERSION
	.align		4
        /*0050*/ 	.byte	0x03, 0x5f
        /*0052*/ 	.short	0x0101


	//----- nvinfo : EIATTR_EXIT_INSTR_OFFSETS
	.align		4
        /*0054*/ 	.byte	0x04, 0x1c
        /*0056*/ 	.short	(.L_631 - .L_630)


	//   ....[0]....
.L_630:
        /*0058*/ 	.word	0x000001b0


	//   ....[1]....
        /*005c*/ 	.word	0x00000970


	//   ....[2]....
        /*0060*/ 	.word	0x000010f0


	//   ....[3]....
        /*0064*/ 	.word	0x00001150


	//   ....[4]....
        /*0068*/ 	.word	0x00001560


	//   ....[5]....
        /*006c*/ 	.word	0x00001910


	//----- nvinfo : EIATTR_MAX_THREADS
	.align		4
.L_631:
        /*0070*/ 	.byte	0x04, 0x05
        /*0072*/ 	.short	(.L_633 - .L_632)
.L_632:
        /*0074*/ 	.word	0x00000200
        /*0078*/ 	.word	0x00000001
        /*007c*/ 	.word	0x00000001


	//----- nvinfo : EIATTR_CRS_STACK_SIZE
	.align		4
.L_633:
        /*0080*/ 	.byte	0x04, 0x1e
        /*0082*/ 	.short	(.L_635 - .L_634)
.L_634:
        /*0084*/ 	.word	0x00000000


	//----- nvinfo : EIATTR_CBANK_PARAM_SIZE
	.align		4
.L_635:
        /*0088*/ 	.byte	0x03, 0x19
        /*008a*/ 	.short	0x0c58


	//----- nvinfo : EIATTR_PARAM_CBANK
	.align		4
        /*008c*/ 	.byte	0x04, 0x0a
        /*008e*/ 	.short	(.L_637 - .L_636)
	.align		4
.L_636:
        /*0090*/ 	.word	index@(.nv.constant0._ZN2at6native52_GLOBAL__N__ff984223_19_ForeachTernaryOp_cu_5285c63625multi_tensor_apply_kernelINS1_18TensorListMetadataILi3EEENS1_22TernaryOpScalarFunctorIN3c107complexIfEELi3ELi2ELi2EEEJNS0_11LerpFunctorIS8_EES8_EEEvT_T0_DpT1_)
        /*0094*/ 	.short	0x0210
        /*0096*/ 	.short	0x0c58


	//----- nvinfo : EIATTR_SW_WAR
	.align		4
.L_637:
        /*0098*/ 	.byte	0x04, 0x36
        /*009a*/ 	.short	(.L_639 - .L_638)
.L_638:
        /*009c*/ 	.word	0x00000008
.L_639:


//--------------------- .nv.info._ZN2at6native52_GLOBAL__N__ff984223_19_ForeachTernaryOp_cu_5285c63625multi_tensor_apply_kernelINS1_18TensorListMetadataILi3EEENS1_22TernaryOpScalarFunctorIN3c107complexIdEELi3ELi2ELi2EEEJNS0_11LerpFunctorIS8_EES8_EEEvT_T0_DpT1_ --------------------------
	.section	.nv.info._ZN2at6native52_GLOBAL__N__ff984223_19_ForeachTernaryOp_cu_5285c63625multi_tensor_apply_kernelINS1_18TensorListMetadataILi3EEENS1_22TernaryOpScalarFunctorIN3c107complexIdEELi3ELi2ELi2EEEJNS0_11LerpFunctorIS8_EES8_EEEvT_T0_DpT1_,"",@"SHT_CUDA_INFO"
	.sectionflags	@""
	.align	4


	//----- nvinfo : EIATTR_CUDA_API_VERSION
	.align		4
        /*0000*/ 	.byte	0x04, 0x37
        /*0002*/ 	.short	(.L_641 - .L_640)
.L_640:
        /*0004*/ 	.word	0x00000082


	//----- nvinfo : EIATTR_KPARAM_INFO
	.align		4
.L_641:
        /*0008*/ 	.byte	0x04, 0x17
        /*000a*/ 	.short	(.L_643 - .L_642)
.L_642:
        /*000c*/ 	.word	0x00000000
        /*0010*/ 	.short	0x0003
        /*0012*/ 	.short	0x0c50
        /*0014*/ 	.byte	0x00, 0xf0, 0x41, 0x00


	//----- nvinfo : EIATTR_KPARAM_INFO
	.align		4
.L_643:
        /*0018*/ 	.byte	0x04, 0x17
        /*001a*/ 	.short	(.L_645 - .L_644)
.L_644:
        /*001c*/ 	.word	0x00000000
        /*0020*/ 	.short	0x0002
        /*0022*/ 	.short	0x0c49
        /*0024*/ 	.byte	0x00, 0xf0, 0x05, 0x00


	//----- nvinfo : EIATTR_KPARAM_INFO
	.align		4
.L_645:
        /*0028*/ 	.byte	0x04, 0x17
        /*002a*/ 	.short	(.L_647 - .L_646)
.L_646:
        /*002c*/ 	.word	0x00000000
        /*0030*/ 	.short	0x0001
        /*0032*/ 	.short	0x0c48
        /*0034*/ 	.byte	0x00, 0xf0, 0x05, 0x00


	//----- nvinfo : EIATTR_KPARAM_INFO
	.align		4
.L_647:
        /*0038*/ 	.byte	0x04, 0x17
        /*003a*/ 	.short	(.L_649 - .L_648)
.L_648:
        /*003c*/ 	.word	0x00000000
        /*0040*/ 	.short	0x0000
        /*0042*/ 	.short	0x0000
        /*0044*/ 	.byte	0x00, 0xf0, 0x21, 0x31


	//----- nvinfo : EIATTR_SPARSE_MMA_MASK
	.align		4
.L_649:
        /*0048*/ 	.byte	0x03, 0x50
        /*004a*/ 	.short	0x0000


	//----- nvinfo : EIATTR_MAXREG_COUNT
	.align		4
        /*004c*/ 	.byte	0x03, 0x1b
        /*004e*/ 	.short	0x0080


	//----- nvinfo : EIATTR_MERCURY_ISA_VERSION
	.align		4
        /*0050*/ 	.byte	0x03, 0x5f
        /*0052*/ 	.short	0x0101


	//----- nvinfo : EIATTR_EXIT_INSTR_OFFSETS
	.align		4
        /*0054*/ 	.byte	0x04, 0x1c
        /*0056*/ 	.short	(.L_651 - .L_650)


	//   ....[0]....
.L_650:
        /*0058*/ 	.word	0x000001b0


	//   ....[1]....
        /*005c*/ 	.word	0x00000a10


	//   ....[2]....
        /*0060*/ 	.word	0x00001210


	//   ....[3]....
        /*0064*/ 	.word	0x00001270


	//   ....[4]....
        /*0068*/ 	.word	0x00001700


	//   ....[5]....
        /*006c*/ 	.word	0x00001b00


	//----- nvinfo : EIATTR_MAX_THREADS
	.align		4
.L_651:
        /*0070*/ 	.byte	0x04, 0x05
        /*0072*/ 	.short	(.L_653 - .L_652)
.L_652:
        /*0074*/ 	.word	0x00000200
        /*0078*/ 	.word	0x00000001
        /*007c*/ 	.word	0x00000001


	//----- nvinfo : EIATTR_CRS_STACK_SIZE
	.align		4
.L_653:
        /*0080*/ 	.byte	0x04, 0x1e
        /*0082*/ 	.short	(.L_655 - .L_654)
.L_654:
        /*0084*/ 	.word	0x00000000


	//----- nvinfo : EIATTR_CBANK_PARAM_SIZE
	.align		4
.L_655:
        /*0088*/ 	.byte	0x03, 0x19
        /*008a*/ 	.short	0x0c60


	//----- nvinfo : EIATTR_PARAM_CBANK
	.align		4
        /*008c*/ 	.byte	0x04, 0x0a
        /*008e*/ 	.short	(.L_657 - .L_656)
	.align		4
.L_656:
        /*0090*/ 	.word	index@(.nv.constant0._ZN2at6native52_GLOBAL__N__ff984223_19_ForeachTernaryOp_cu_5285c63625multi_tensor_apply_kernelINS1_18TensorListMetadataILi3EEENS1_22TernaryOpScalarFunctorIN3c107complexIdEELi3ELi2ELi2EEEJNS0_11LerpFunctorIS8_EES8_EEEvT_T0_DpT1_)
        /*0094*/ 	.short	0x0210
        /*0096*/ 	.short	0x0c60


	//----- nvinfo : EIATTR_SW_WAR
	.align		4
.L_657:
        /*0098*/ 	.byte	0x04, 0x36
        /*009a*/ 	.short	(.L_659 - .L_658)
.L_658:
        /*009c*/ 	.word	0x00000008
.L_659:


//--------------------- .nv.info._ZN2at6native52_GLOBAL__N__ff984223_19_ForeachTernaryOp_cu_5285c63625multi_tensor_apply_kernelINS1_18TensorListMetadataILi3EEENS1_22TernaryOpScalarFunctorIfLi3ELi2ELi2EEEJNS0_11LerpFunctorIfEEfEEEvT_T0_DpT1_ --------------------------
	.section	.nv.info._ZN2at6native52_GLOBAL__N__ff984223_19_ForeachTernaryOp_cu_5285c63625multi_tensor_apply_kernelINS1_18TensorListMetadataILi3EEENS1_22TernaryOpScalarFunctorIfLi3ELi2ELi2EEEJNS0_11LerpFunctorIfEEfEEEvT_T0_DpT1_,"",@"SHT_CUDA_INFO"
	.sectionflags	@""
	.align	4


	//----- nvinfo : EIATTR_CUDA_API_VERSION
	.align		4
        /*0000*/ 	.byte	0x04, 0x37
        /*0002*/ 	.short	(.L_661 - .L_660)
.L_660:
        /*0004*/ 	.word	0x00000082


	//----- nvinfo : EIATTR_KPARAM_INFO
	.align		4
.L_661:
        /*0008*/ 	.byte	0x04, 0x17
        /*000a*/ 	.short	(.L_663 - .L_662)
.L_662:
        /*000c*/ 	.word	0x00000000
        /*0010*/ 	.short	0x0003
        /*0012*/ 	.short	0x0c4c
        /*0014*/ 	.byte	0x00, 0xf0, 0x11, 0x00


	//----- nvinfo : EIATTR_KPARAM_INFO
	.align		4
.L_663:
        /*0018*/ 	.byte	0x04, 0x17
        /*001a*/ 	.short	(.L_665 - .L_664)
.L_664:
        /*001c*/ 	.word	0x00000000
        /*0020*/ 	.short	0x0002
        /*0022*/ 	.short	0x0c49
        /*0024*/ 	.byte	0x00, 0xf0, 0x05, 0x00


	//----- nvinfo : EIATTR_KPARAM_INFO
	.align		4
.L_665:
        /*0028*/ 	.byte	0x04, 0x17
        /*002a*/ 	.short	(.L_667 - .L_666)
.L_666:
        /*002c*/ 	.word	0x00000000
        /*0030*/ 	.short	0x0001
        /*0032*/ 	.short	0x0c48
        /*0034*/ 	.byte	0x00, 0xf0, 0x05, 0x00


	//----- nvinfo : EIATTR_KPARAM_INFO
	.align		4
.L_667:
        /*0038*/ 	.byte	0x04, 0x17
        /*003a*/ 	.short	(.L_669 - .L_668)
.L_668:
        /*003c*/ 	.word	0x00000000
        /*0040*/ 	.short	0x0000
        /*0042*/ 	.short	0x0000
        /*0044*/ 	.byte	0x00, 0xf0, 0x21, 0x31


	//----- nvinfo : EIATTR_SPARSE_MMA_MASK
	.align		4
.L_669:
        /*0048*/ 	.byte	0x03, 0x50
        /*004a*/ 	.short	0x0000


	//----- nvinfo : EIATTR_MAXREG_COUNT
	.align		4
        /*004c*/ 	.byte	0x03, 0x1b
        /*004e*/ 	.short	0x0080


	//----- nvinfo : EIATTR_MERCURY_ISA_VERSION
	.align		4
        /*0050*/ 	.byte	0x03, 0x5f
        /*0052*/ 	.short	0x0101


	//----- nvinfo : EIATTR_EXIT_INSTR_OFFSETS
	.align		4
        /*0054*/ 	.byte	0x04, 0x1c
        /*0056*/ 	.short	(.L_671 - .L_670)


	//   ....[0]....
.L_670:
        /*0058*/ 	.word	0x000001b0


	//   ....[1]....
        /*005c*/ 	.word	0x00000780


	//   ....[2]....
        /*0060*/ 	.word	0x00000d20


	//   ....[3]....
        /*0064*/ 	.word	0x00000d80


	//   ....[4]....
        /*0068*/ 	.word	0x00000fa0


	//   ....[5]....
        /*006c*/ 	.word	0x00001180


	//----- nvinfo : EIATTR_MAX_THREADS
	.align		4
.L_671:
        /*0070*/ 	.byte	0x04, 0x05
        /*0072*/ 	.short	(.L_673 - .L_672)
.L_672:
        /*0074*/ 	.word	0x00000200
        /*0078*/ 	.word	0x00000001
        /*007c*/ 	.word	0x00000001


	//----- nvinfo : EIATTR_CRS_STACK_SIZE
	.align		4
.L_673:
        /*0080*/ 	.byte	0x04, 0x1e
        /*0082*/ 	.short	(.L_675 - .L_674)
.L_674:
        /*0084*/ 	.word	0x00000000


	//----- nvinfo : EIATTR_CBANK_PARAM_SIZE
	.align		4
.L_675:
        /*0088*/ 	.byte	0x03, 0x19
        /*008a*/ 	.short	0x0c50


	//----- nvinfo : EIATTR_PARAM_CBANK
	.align		4
        /*008c*/ 	.byte	0x04, 0x0a
        /*008e*/ 	.short	(.L_677 - .L_676)
	.align		4
.L_676:
        /*0090*/ 	.word	index@(.nv.constant0._ZN2at6native52_GLOBAL__N__ff984223_19_ForeachTernaryOp_cu_5285c63625multi_tensor_apply_kernelINS1_18TensorListMetadataILi3EEENS1_22TernaryOpScalarFunctorIfLi3ELi2ELi2EEEJNS0_11LerpFunctorIfEEfEEEvT_T0_DpT1_)
        /*0094*/ 	.short	0x0210
        /*0096*/ 	.short	0x0c50


	//----- nvinfo : EIATTR_SW_WAR
	.align		4
.L_677:
        /*0098*/ 	.byte	0x04, 0x36
        /*009a*/ 	.short	(.L_679 - .L_678)
.L_678:
        /*009c*/ 	.word	0x00000008
.L_679:


//--------------------- .nv.info._ZN2at6native52_GLOBAL__N__ff984223_19_ForeachTernaryOp_cu_5285c63625multi_tensor_apply_kernelINS1_18TensorListMetadataILi3EEENS1_22TernaryOpScalarFunctorIdLi3ELi2ELi2EEEJNS0_11LerpFunctorIdEEdEEEvT_T0_DpT1_ --------------------------
	.section	.nv.info._ZN2at6native52_GLOBAL__N__ff984223_19_ForeachTernaryOp_cu_5285c63625multi_tensor_apply_kernelINS1_18TensorListMetadataILi3EEENS1_22TernaryOpScalarFunctorIdLi3ELi2ELi2EEEJNS0_11LerpFunctorIdEEdEEEvT_T0_DpT1_,"",@"SHT_CUDA_INFO"
	.sectionflags	@""
	.align	4


	//----- nvinfo : EIATTR_CUDA_API_VERSION
	.align		4
        /*0000*/ 	.byte	0x04, 0x37
        /*0002*/ 	.short	(.L_681 - .L_680)
.L_680:
        /*0004*/ 	.word	0x00000082


	//----- nvinfo : EIATTR_KPARAM_INFO
	.align		4
.L_681:
        /*0008*/ 	.byte	0x04, 0x17
        /*000a*/ 	.short	(.L_683 - .L_682)
.L_682:
        /*000c*/ 	.word	0x00000000
        /*0010*/ 	.short	0x0003
        /*0012*/ 	.short	0x0c50
        /*0014*/ 	.byte	0x00, 0xf0, 0x21, 0x00


	//----- nvinfo : EIATTR_KPARAM_INFO
	.align		4
.L_683:
        /*0018*/ 	.byte	0x04, 0x17
        /*001a*/ 	.short	(.L_685 - .L_684)
.L_684:
        /*001c*/ 	.word	0x00000000
        /*0020*/ 	.short	0x0002
        /*0022*/ 	.short	0x0c49
        /*0024*/ 	.byte	0x00, 0xf0, 0x05, 0x00


	//----- nvinfo : EIATTR_KPARAM_INFO
	.align		4
.L_685:
        /*0028*/ 	.byte	0x04, 0x17
        /*002a*/ 	.short	(.L_687 - .L_686)
.L_686:
        /*002c*/ 	.word	0x00000000
        /*0030*/ 	.short	0x0001
        /*0032*/ 	.short	0x0c48
        /*0034*/ 	.byte	0x00, 0xf0, 0x05, 0x00


	//----- nvinfo : EIATTR_KPARAM_INFO
	.align		4
.L_687:
        /*0038*/ 	.byte	0x04, 0x17
        /*003a*/ 	.short	(.L_689 - .L_688)
.L_688:
        /*003c*/ 	.word	0x00000000
        /*0040*/ 	.short	0x0000
        /*0042*/ 	.short	0x0000
        /*0044*/ 	.byte	0x00, 0xf0, 0x21, 0x31


	//----- nvinfo : EIATTR_SPARSE_MMA_MASK
	.align		4
.L_689:
        /*0048*/ 	.byte	0x03, 0x50
        /*004a*/ 	.short	0x0000


	//----- nvinfo : EIATTR_MAXREG_COUNT
	.align		4
        /*004c*/ 	.byte	0x03, 0x1b
        /*004e*/ 	.short	0x0080


	//----- nvinfo : EIATTR_MERCURY_ISA_VERSION
	.align		4
        /*0050*/ 	.byte	0x03, 0x5f
        /*0052*/ 	.short	0x0101


	//----- nvinfo : EIATTR_EXIT_INSTR_OFFSETS
	.align		4
        /*0054*/ 	.byte	0x04, 0x1c
        /*0056*/ 	.short	(.L_691 - .L_690)


	//   ....[0]....
.L_690:
        /*0058*/ 	.word	0x000001b0


	//   ....[1]....
        /*005c*/ 	.word	0x000007d0


	//   ....[2]....
        /*0060*/ 	.word	0x00000dd0


	//   ....[3]....
        /*0064*/ 	.word	0x00000e30


	//   ....[4]....
        /*0068*/ 	.word	0x00001080


	//   ....[5]....
        /*006c*/ 	.word	0x00001290


	//----- nvinfo : EIATTR_MAX_THREADS
	.align		4
.L_691:
        /*0070*/ 	.byte	0x04, 0x05
        /*0072*/ 	.short	(.L_693 - .L_692)
.L_692:
        /*0074*/ 	.word	0x00000200
        /*0078*/ 	.word	0x00000001
        /*007c*/ 	.word	0x00000001


	//----- nvinfo : EIATTR_CRS_STACK_SIZE
	.align		4
.L_693:
        /*0080*/ 	.byte	0x04, 0x1e
        /*0082*/ 	.short	(.L_695 - .L_694)
.L_694:
        /*0084*/ 	.word	0x00000000


	//----- nvinfo : EIATTR_CBANK_PARAM_SIZE
	.align		4
.L_695:
        /*0088*/ 	.byte	0x03, 0x19
        /*008a*/ 	.short	0x0c58


	//----- nvinfo : EIATTR_PARAM_CBANK
	.align		4
        /*008c*/ 	.byte	0x04, 0x0a
        /*008e*/ 	.short	(.L_697 - .L_696)
	.align		4
.L_696:
        /*0090*/ 	.word	index@(.nv.constant0._ZN2at6native52_GLOBAL__N__ff984223_19_ForeachTernaryOp_cu_5285c63625multi_tensor_apply_kernelINS1_18TensorListMetadataILi3EEENS1_22TernaryOpScalarFunctorIdLi3ELi2ELi2EEEJNS0_11LerpFunctorIdEEdEEEvT_T0_DpT1_)
        /*0094*/ 	.short	0x0210
        /*0096*/ 	.short	0x0c58


	//----- nvinfo : EIATTR_SW_WAR
	.align		4
.L_697:
        /*0098*/ 	.byte	0x04, 0x36
        /*009a*/ 	.short	(.L_699 - .L_698)
.L_698:
        /*009c*/ 	.word	0x00000008
.L_699:


//--------------------- .nv.info._ZN2at6native52_GLOBAL__N__ff984223_19_ForeachTernaryOp_cu_5285c63625multi_tensor_apply_kernelINS1_18TensorListMetadataILi3EEENS1_20TernaryOpListFunctorIN3c108BFloat16ELi3ELi3ELi0EEEJNS0_11LerpFunctorIfEEEEEvT_T0_DpT1_ --------------------------
	.section	.nv.info._ZN2at6native52_GLOBAL__N__ff984223_19_ForeachTernaryOp_cu_5285c63625multi_tensor_apply_kernelINS1_18TensorListMetadataILi3EEENS1_20TernaryOpListFunctorIN3c108BFloat16ELi3ELi3ELi0EEEJNS0_11LerpFunctorIfEEEEEvT_T0_DpT1_,"",@"SHT_CUDA_INFO"
	.sectionflags	@""
	.align	4


	//----- nvinfo : EIATTR_CUDA_API_VERSION
	.align		4
        /*0000*/ 	.byte	0x04, 0x37
        /*0002*/ 	.short	(.L_701 - .L_700)
.L_700:
        /*0004*/ 	.word	0x00000082


	//----- nvinfo : EIATTR_KPARAM_INFO
	.align		4
.L_701:
        /*0008*/ 	.byte	0x04, 0x17
        /*000a*/ 	.short	(.L_703 - .L_702)
.L_702:
        /*000c*/ 	.word	0x00000000
        /*0010*/ 	.short	0x0002
        /*0012*/ 	.short	0x0c49
        /*0014*/ 	.byte	0x00, 0xf0, 0x05, 0x00


	//----- nvinfo : EIATTR_KPARAM_INFO
	.align		4
.L_703:
        /*0018*/ 	.byte	0x04, 0x17
        /*001a*/ 	.short	(.L_705 - .L_704)
.L_704:
        /*001c*/ 	.word	0x00000000
        /*0020*/ 	.short	0x0001
        /*0022*/ 	.short	0x0c48
        /*0024*/ 	.byte	0x00, 0xf0, 0x05, 0x00


	//----- nvinfo : EIATTR_KPARAM_INFO
	.align		4
.L_705:
        /*0028*/ 	.byte	0x04, 0x17
        /*002a*/ 	.short	(.L_707 - .L_706)
.L_706:
        /*002c*/ 	.word	0x00000000
        /*0030*/ 	.short	0x0000
        /*0032*/ 	.short	0x0000
        /*0034*/ 	.byte	0x00, 0xf0, 0x21, 0x31


	//----- nvinfo : EIATTR_SPARSE_MMA_MASK
	.align		4
.L_707:
        /*0038*/ 	.byte	0x03, 0x50
        /*003a*/ 	.short	0x0000


	//----- nvinfo : EIATTR_MAXREG_COUNT
	.align		4
        /*003c*/ 	.byte	0x03, 0x1b
        /*003e*/ 	.short	0x0080


	//----- nvinfo : EIATTR_MERCURY_ISA_VERSION
	.align		4
        /*0040*/ 	.byte	0x03, 0x5f
        /*0042*/ 	.short	0x0101


	//----- nvinfo : EIATTR_EXIT_INSTR_OFFSETS
	.align		4
        /*0044*/ 	.byte	0x04, 0x1c
        /*0046*/ 	.short	(.L_709 - .L_708)


	//   ....[0]....
.L_708:
        /*0048*/ 	.word	0x000001b0


	//   ....[1]....
        /*004c*/ 	.word	0x000009e0


	//   ....[2]....
        /*0050*/ 	.word	0x00000a40


	//   ....[3]....
        /*0054*/ 	.word	0x00000e40


	//----- nvinfo : EIATTR_MAX_THREADS
	.align		4
.L_709:
        /*0058*/ 	.byte	0x04, 0x05
        /*005a*/ 	.short	(.L_711 - .L_710)
.L_710:
        /*005c*/ 	.word	0x00000200
        /*0060*/ 	.word	0x00000001
        /*0064*/ 	.word	0x00000001


	//----- nvinfo : EIATTR_CRS_STACK_SIZE
	.align		4
.L_711:
        /*0068*/ 	.byte	0x04, 0x1e
        /*006a*/ 	.short	(.L_713 - .L_712)
.L_712:
        /*006c*/ 	.word	0x00000000


	//----- nvinfo : EIATTR_CBANK_PARAM_SIZE
	.align		4
.L_713:
        /*0070*/ 	.byte	0x03, 0x19
        /*0072*/ 	.short	0x0c4a


	//----- nvinfo : EIATTR_PARAM_CBANK
	.align		4
        /*0074*/ 	.byte	0x04, 0x0a
        /*0076*/ 	.short	(.L_715 - .L_714)
	.align		4
.L_714:
        /*0078*/ 	.word	index@(.nv.constant0._ZN2at6native52_GLOBAL__N__ff984223_19_ForeachTernaryOp_cu_5285c63625multi_tensor_apply_kernelINS1_18TensorListMetadataILi3EEENS1_20TernaryOpListFunctorIN3c108BFloat16ELi3ELi3ELi0EEEJNS0_11LerpFunctorIfEEEEEvT_T0_DpT1_)
        /*007c*/ 	.short	0x0210
        /*007e*/ 	.short	0x0c4a


	//----- nvinfo : EIATTR_SW_WAR
	.align		4
.L_715:
        /*0080*/ 	.byte	0x04, 0x36
        /*0082*/ 	.short	(.L_717 - .L_716)
.L_716:
        /*0084*/ 	.word	0x00000008
.L_717:


//--------------------- .nv.info._ZN2at6native52_GLOBAL__N__ff984223_19_ForeachTernaryOp_cu_5285c63625multi_tensor_apply_kernelINS1_18TensorListMetadataILi3EEENS1_20TernaryOpListFunctorIN3c104HalfELi3ELi3ELi0EEEJNS0_11LerpFunctorIfEEEEEvT_T0_DpT1_ --------------------------
	.section	.nv.info._ZN2at6native52_GLOBAL__N__ff984223_19_ForeachTernaryOp_cu_5285c63625multi_tensor_apply_kernelINS1_18TensorListMetadataILi3EEENS1_20TernaryOpListFunctorIN3c104HalfELi3ELi3ELi0EEEJNS0_11LerpFunctorIfEEEEEvT_T0_DpT1_,"",@"SHT_CUDA_INFO"
	.sectionflags	@""
	.align	4


	//----- nvinfo : EIATTR_CUDA_API_VERSION
	.align		4
        /*0000*/ 	.byte	0x04, 0x37
        /*0002*/ 	.short	(.L_719 - .L_718)
.L_718:
        /*0004*/ 	.word	0x00000082


	//----- nvinfo : EIATTR_KPARAM_INFO
	.align		4
.L_719:
        /*0008*/ 	.byte	0x04, 0x17
        /*000a*/ 	.short	(.L_721 - .L_720)
.L_720:
        /*000c*/ 	.word	0x00000000
        /*0010*/ 	.short	0x0002
        /*0012*/ 	.short	0x0c49
        /*0014*/ 	.byte	0x00, 0xf0, 0x05, 0x00


	//----- nvinfo : EIATTR_KPARAM_INFO
	.align		4
.L_721:
        /*0018*/ 	.byte	0x04, 0x17
        /*001a*/ 	.short	(.L_723 - .L_722)
.L_722:
        /*001c*/ 	.word	0x00000000
        /*0020*/ 	.short	0x0001
        /*0022*/ 	.short	0x0c48
        /*0024*/ 	.byte	0x00, 0xf0, 0x05, 0x00


	//----- nvinfo : EIATTR_KPARAM_INFO
	.align		4
.L_723:
        /*0028*/ 	.byte	0x04, 0x17
        /*002a*/ 	.short	(.L_725 - .L_724)
.L_724:
        /*002c*/ 	.word	0x00000000
        /*0030*/ 	.short	0x0000
        /*0032*/ 	.short	0x0000
        /*0034*/ 	.byte	0x00, 0xf0, 0x21, 0x31


	//----- nvinfo : EIATTR_SPARSE_MMA_MASK
	.align		4
.L_725:
        /*0038*/ 	.byte	0x03, 0x50
        /*003a*/ 	.short	0x0000


	//----- nvinfo : EIATTR_MAXREG_COUNT
	.align		4
        /*003c*/ 	.byte	0x03, 0x1b
        /*003e*/ 	.short	0x0080


	//----- nvinfo : EIATTR_MERCURY_ISA_VERSION
	.align		4
        /*0040*/ 	.byte	0x03, 0x5f
        /*0042*/ 	.short	0x0101


	//----- nvinfo : EIATTR_EXIT_INSTR_OFFSETS
	.align		4
        /*0044*/ 	.byte	0x04, 0x1c
        /*0046*/ 	.short	(.L_727 - .L_726)


	//   ....[0]....
.L_726:
        /*0048*/ 	.word	0x000001b0


	//   ....[1]....
        /*004c*/ 	.word	0x000009e0


	//   ....[2]....
        /*0050*/ 	.word	0x00000a40


	//   ....[3]....
        /*0054*/ 	.word	0x00000de0


	//----- nvinfo : EIATTR_MAX_THREADS
	.align		4
.L_727:
        /*0058*/ 	.byte	0x04, 0x05
        /*005a*/ 	.short	(.L_729 - .L_728)
.L_728:
        /*005c*/ 	.word	0x00000200
        /*0060*/ 	.word	0x00000001
        /*0064*/ 	.word	0x00000001


	//----- nvinfo : EIATTR_CRS_STACK_SIZE
	.align		4
.L_729:
        /*0068*/ 	.byte	0x04, 0x1e
        /*006a*/ 	.short	(.L_731 - .L_730)
.L_730:
        /*006c*/ 	.word	0x00000000


	//----- nvinfo : EIATTR_CBANK_PARAM_SIZE
	.align		4
.L_731:
        /*0070*/ 	.byte	0x03, 0x19
        /*0072*/ 	.short	0x0c4a


	//----- nvinfo : EIATTR_PARAM_CBANK
	.align		4
        /*0074*/ 	.byte	0x04, 0x0a
        /*0076*/ 	.short	(.L_733 - .L_732)
	.align		4
.L_732:
        /*0078*/ 	.word	index@(.nv.constant0._ZN2at6native52_GLOBAL__N__ff984223_19_ForeachTernaryOp_cu_5285c63625multi_tensor_apply_kernelINS1_18TensorListMetadataILi3EEENS1_20TernaryOpListFunctorIN3c104HalfELi3ELi3ELi0EEEJNS0_11LerpFunctorIfEEEEEvT_T0_DpT1_)
        /*007c*/ 	.short	0x0210
        /*007e*/ 	.short	0x0c4a


	//----- nvinfo : EIATTR_SW_WAR
	.align		4
.L_733:
        /*0080*/ 	.byte	0x04, 0x36
        /*0082*/ 	.short	(.L_735 - .L_734)
.L_734:
        /*0084*/ 	.word	0x00000008
.L_735:


//--------------------- .nv.info._ZN2at6native52_GLOBAL__N__ff984223_19_ForeachTernaryOp_cu_5285c63625multi_tensor_apply_kernelINS1_18TensorListMetadataILi3EEENS1_20TernaryOpListFunctorIN3c107complexIfEELi3ELi3ELi0EEEJNS0_11LerpFunctorIS8_EEEEEvT_T0_DpT1_ --------------------------
	.section	.nv.info._ZN2at6native52_GLOBAL__N__ff984223_19_ForeachTernaryOp_cu_5285c63625multi_tensor_apply_kernelINS1_18TensorListMetadataILi3EEENS1_20TernaryOpListFunctorIN3c107complexIfEELi3ELi3ELi0EEEJNS0_11LerpFunctorIS8_EEEEEvT_T0_DpT1_,"",@"SHT_CUDA_INFO"
	.sectionflags	@""
	.align	4


	//----- nvinfo : EIATTR_CUDA_API_VERSION
	.align		4
        /*0000*/ 	.byte	0x04, 0x37
        /*0002*/ 	.short	(.L_737 - .L_736)
.L_736:
        /*0004*/ 	.word	0x00000082


	//----- nvinfo : EIATTR_KPARAM_INFO
	.align		4
.L_737:
        /*0008*/ 	.byte	0x04, 0x17
        /*000a*/ 	.short	(.L_739 - .L_738)
.L_738:
        /*000c*/ 	.word	0x00000000
        /*0010*/ 	.short	0x0002
        /*0012*/ 	.short	0x0c49
        /*0014*/ 	.byte	0x00, 0xf0, 0x05, 0x00


	//----- nvinfo : EIATTR_KPARAM_INFO
	.align		4
.L_739:
        /*0018*/ 	.byte	0x04, 0x17
        /*001a*/ 	.short	(.L_741 - .L_740)
.L_740:
        /*001c*/ 	.word	0x00000000
        /*0020*/ 	.short	0x0001
        /*0022*/ 	.short	0x0c48
        /*0024*/ 	.byte	0x00, 0xf0, 0x05, 0x00


	//----- nvinfo : EIATTR_KPARAM_INFO
	.align		4
.L_741:
        /*0028*/ 	.byte	0x04, 0x17
        /*002a*/ 	.short	(.L_743 - .L_742)
.L_742:
        /*002c*/ 	.word	0x00000000
        /*0030*/ 	.short	0x0000
        /*0032*/ 	.short	0x0000
        /*0034*/ 	.byte	0x00, 0xf0, 0x21, 0x31


	//----- nvinfo : EIATTR_SPARSE_MMA_MASK
	.align		4
.L_743:
        /*0038*/ 	.byte	0x03, 0x50
        /*003a*/ 	.short	0x0000


	//----- nvinfo : EIATTR_MAXREG_COUNT
	.align		4
        /*003c*/ 	.byte	0x03, 0x1b
        /*003e*/ 	.short	0x0080


	//----- nvinfo : EIATTR_MERCURY_ISA_VERSION
	.align		4
        /*0040*/ 	.byte	0x03, 0x5f
        /*0042*/ 	.short	0x0101


	//----- nvinfo : EIATTR_EXIT_INSTR_OFFSETS
	.align		4
        /*0044*/ 	.byte	0x04, 0x1c
        /*0046*/ 	.short	(.L_745 - .L_744)


	//   ....[0]....
.L_744:
        /*0048*/ 	.word	0x000001b0


	//   ....[1]....
        /*004c*/ 	.word	0x00000cd0


	//   ....[2]....
        /*0050*/ 	.word	0x00000d30


	//   ....[3]....
        /*0054*/ 	.word	0x000013b0


	//----- nvinfo : EIATTR_MAX_THREADS
	.align		4
.L_745:
        /*0058*/ 	.byte	0x04, 0x05
        /*005a*/ 	.short	(.L_747 - .L_746)
.L_746:
        /*005c*/ 	.word	0x00000200
        /*0060*/ 	.word	0x00000001
        /*0064*/ 	.word	0x00000001


	//----- nvinfo : EIATTR_CRS_STACK_SIZE
	.align		4
.L_747:
        /*0068*/ 	.byte	0x04, 0x1e
        /*006a*/ 	.short	(.L_749 - .L_748)
.L_748:
        /*006c*/ 	.word	0x00000000


	//----- nvinfo : EIATTR_CBANK_PARAM_SIZE
	.align		4
.L_749:
        /*0070*/ 	.byte	0x03, 0x19
        /*0072*/ 	.short	0x0c4a


	//----- nvinfo : EIATTR_PARAM_CBANK
	.align		4
        /*0074*/ 	.byte	0x04, 0x0a
        /*0076*/ 	.short	(.L_751 - .L_750)
	.align		4
.L_750:
        /*0078*/ 	.word	index@(.nv.constant0._ZN2at6native52_GLOBAL__N__ff984223_19_ForeachTernaryOp_cu_5285c63625multi_tensor_apply_kernelINS1_18TensorListMetadataILi3EEENS1_20TernaryOpListFunctorIN3c107complexIfEELi3ELi3ELi0EEEJNS0_11LerpFunctorIS8_EEEEEvT_T0_DpT1_)
        /*007c*/ 	.short	0x0210
        /*007e*/ 	.short	0x0c4a


	//----- nvinfo : EIATTR_SW_WAR
	.align		4
.L_751:
        /*0080*/ 	.byte	0x04, 0x36
        /*0082*/ 	.short	(.L_753 - .L_752)
.L_752:
        /*0084*/ 	.word	0x00000008
.L_753:


//--------------------- .nv.info._ZN2at6native52_GLOBAL__N__ff984223_19_ForeachTernaryOp_cu_5285c63625multi_tensor_apply_kernelINS1_18TensorListMetadataILi3EEENS1_20TernaryOpListFunctorIN3c107complexIdEELi3ELi3ELi0EEEJNS0_11LerpFunctorIS8_EEEEEvT_T0_DpT1_ --------------------------
	.section	.nv.info._ZN2at6native52_GLOBAL__N__ff984223_19_ForeachTernaryOp_cu_5285c63625multi_tensor_apply_kernelINS1_18TensorListMetadataILi3EEENS1_20TernaryOpListFunctorIN3c107complexIdEELi3ELi3ELi0EEEJNS0_11LerpFunctorIS8_EEEEEvT_T0_DpT1_,"",@"SHT_CUDA_INFO"
	.sectionflags	@""
	.align	4


	//----- nvinfo : EIATTR_CUDA_API_VERSION
	.align		4
        /*0000*/ 	.byte	0x04, 0x37
        /*0002*/ 	.short	(.L_755 - .L_754)
.L_754:
        /*0004*/ 	.word	0x00000082


	//----- nvinfo : EIATTR_KPARAM_INFO
	.align		4
.L_755:
        /*0008*/ 	.byte	0x04, 0x17
        /*000a*/ 	.short	(.L_757 - .L_756)
.L_756:
        /*000c*/ 	.word	0x00000000
        /*0010*/ 	.short	0x0002
        /*0012*/ 	.short	0x0c49
        /*0014*/ 	.byte	0x00, 0xf0, 0x05, 0x00


	//----- nvinfo : EIATTR_KPARAM_INFO
	.align		4
.L_757:
        /*0018*/ 	.byte	0x04, 0x17
        /*001a*/ 	.short	(.L_759 - .L_758)
.L_758:
        /*001c*/ 	.word	0x00000000
        /*0020*/ 	.short	0x0001
        /*0022*/ 	.short	0x0c48
        /*0024*/ 	.byte	0x00, 0xf0, 0x05, 0x00


	//----- nvinfo : EIATTR_KPARAM_INFO
	.align		4
.L_759:
        /*0028*/ 	.byte	0x04, 0x17
        /*002a*/ 	.short	(.L_761 - .L_760)
.L_760:
        /*002c*/ 	.word	0x00000000
        /*0030*/ 	.short	0x0000
        /*0032*/ 	.short	0x0000
        /*0034*/ 	.byte	0x00, 0xf0, 0x21, 0x31


	//----- nvinfo : EIATTR_SPARSE_MMA_MASK
	.align		4
.L_761:
        /*0038*/ 	.byte	0x03, 0x50
        /*003a*/ 	.short	0x0000


	//----- nvinfo : EIATTR_MAXREG_COUNT
	.align		4
        /*003c*/ 	.byte	0x03, 0x1b
        /*003e*/ 	.short	0x0080


	//----- nvinfo : EIATTR_MERCURY_ISA_VERSION
	.align		4
        /*0040*/ 	.byte	0x03, 0x5f
        /*0042*/ 	.short	0x0101


	//----- nvinfo : EIATTR_EXIT_INSTR_OFFSETS
	.align		4
        /*0044*/ 	.byte	0x04, 0x1c
        /*0046*/ 	.short	(.L_763 - .L_762)


	//   ....[0]....
.L_762:
        /*0048*/ 	.word	0x000001b0


	//   ....[1]....
        /*004c*/ 	.word	0x00000d90


	//   ....[2]....
        /*0050*/ 	.word	0x00000df0


	//   ....[3]....
        /*0054*/ 	.word	0x000014f0


	//----- nvinfo : EIATTR_MAX_THREADS
	.align		4
.L_763:
        /*0058*/ 	.byte	0x04, 0x05
        /*005a*/ 	.short	(.L_765 - .L_764)
.L_764:
        /*005c*/ 	.word	0x00000200
        /*0060*/ 	.word	0x00000001
        /*0064*/ 	.word	0x00000001


	//----- nvinfo : EIATTR_CRS_STACK_SIZE
	.align		4
.L_765:
        /*0068*/ 	.byte	0x04, 0x1e
        /*006a*/ 	.short	(.L_767 - .L_766)
.L_766:
        /*006c*/ 	.word	0x00000000


	//----- nvinfo : EIATTR_CBANK_PARAM_SIZE
	.align		4
.L_767:
        /*0070*/ 	.byte	0x03, 0x19
        /*0072*/ 	.short	0x0c4a


	//----- nvinfo : EIATTR_PARAM_CBANK
	.align		4
        /*0074*/ 	.byte	0x04, 0x0a
        /*0076*/ 	.short	(.L_769 - .L_768)
	.align		4
.L_768:
        /*0078*/ 	.word	index@(.nv.constant0._ZN2at6native52_GLOBAL__N__ff984223_19_ForeachTernaryOp_cu_5285c63625multi_tensor_apply_kernelINS1_18TensorListMetadataILi3EEENS1_20TernaryOpListFunctorIN3c107complexIdEELi3ELi3ELi0EEEJNS0_11LerpFunctorIS8_EEEEEvT_T0_DpT1_)
        /*007c*/ 	.short	0x0210
        /*007e*/ 	.short	0x0c4a


	//----- nvinfo : EIATTR_SW_WAR
	.align		4
.L_769:
        /*0080*/ 	.byte	0x04, 0x36
        /*0082*/ 	.short	(.L_771 - .L_770)
.L_770:
        /*0084*/ 	.word	0x00000008
.L_771:


//--------------------- .nv.info._ZN2at6native52_GLOBAL__N__ff984223_19_ForeachTernaryOp_cu_5285c63625multi_tensor_apply_kernelINS1_18TensorListMetadataILi3EEENS1_20TernaryOpListFunctorIfLi3ELi3ELi0EEEJNS0_11LerpFunctorIfEEEEEvT_T0_DpT1_ --------------------------
	.section	.nv.info._ZN2at6native52_GLOBAL__N__ff984223_19_ForeachTernaryOp_cu_5285c63625multi_tensor_apply_kernelINS1_18TensorListMetadataILi3EEENS1_20TernaryOpListFunctorIfLi3ELi3ELi0EEEJNS0_11LerpFunctorIfEEEEEvT_T0_DpT1_,"",@"SHT_CUDA_INFO"
	.sectionflags	@""
	.align	4


	//----- nvinfo : EIATTR_CUDA_API_VERSION
	.align		4
        /*0000*/ 	.byte	0x04, 0x37
        /*0002*/ 	.short	(.L_773 - .L_772)
.L_772:
        /*0004*/ 	.word	0x00000082


	//----- nvinfo : EIATTR_KPARAM_INFO
	.align		4
.L_773:
        /*0008*/ 	.byte	0x04, 0x17
        /*000a*/ 	.short	(.L_775 - .L_774)
.L_774:
        /*000c*/ 	.word	0x00000000
        /*0010*/ 	.short	0x0002
        /*0012*/ 	.short	0x0c49
        /*0014*/ 	.byte	0x00, 0xf0, 0x05, 0x00


	//----- nvinfo : EIATTR_KPARAM_INFO
	.align		4
.L_775:
        /*0018*/ 	.byte	0x04, 0x17
        /*001a*/ 	.short	(.L_777 - .L_776)
.L_776:
        /*001c*/ 	.word	0x00000000
        /*0020*/ 	.short	0x0001
        /*0022*/ 	.short	0x0c48
        /*0024*/ 	.byte	0x00, 0xf0, 0x05, 0x00


	//----- nvinfo : EIATTR_KPARAM_INFO
	.align		4
.L_777:
        /*0028*/ 	.byte	0x04, 0x17
        /*002a*/ 	.short	(.L_779 - .L_778)
.L_778:
        /*002c*/ 	.word	0x00000000
        /*0030*/ 	.short	0x0000
        /*0032*/ 	.short	0x0000
        /*0034*/ 	.byte	0x00, 0xf0, 0x21, 0x31


	//----- nvinfo : EIATTR_SPARSE_MMA_MASK
	.align		4
.L_779:
        /*0038*/ 	.byte	0x03, 0x50
        /*003a*/ 	.short	0x0000


	//----- nvinfo : EIATTR_MAXREG_COUNT
	.align		4
        /*003c*/ 	.byte	0x03, 0x1b
        /*003e*/ 	.short	0x0080


	//----- nvinfo : EIATTR_MERCURY_ISA_VERSION
	.align		4
        /*0040*/ 	.byte	0x03, 0x5f
        /*0042*/ 	.short	0x0101


	//----- nvinfo : EIATTR_EXIT_INSTR_OFFSETS
	.align		4
        /*0044*/ 	.byte	0x04, 0x1c
        /*0046*/ 	.short	(.L_781 - .L_780)


	//   ....[0]....
.L_780:
        /*0048*/ 	.word	0x000001b0


	//   ....[1]....
        /*004c*/ 	.word	0x000008a0


	//   ....[2]....
        /*0050*/ 	.word	0x00000900


	//   ....[3]....
        /*0054*/ 	.word	0x00000bc0


	//----- nvinfo : EIATTR_MAX_THREADS
	.align		4
.L_781:
        /*0058*/ 	.byte	0x04, 0x05
        /*005a*/ 	.short	(.L_783 - .L_782)
.L_782:
        /*005c*/ 	.word	0x00000200
        /*0060*/ 	.word	0x00000001
        /*0064*/ 	.word	0x00000001


	//----- nvinfo : EIATTR_CRS_STACK_SIZE
	.align		4
.L_783:
        /*0068*/ 	.byte	0x04, 0x1e
        /*006a*/ 	.short	(.L_785 - .L_784)
.L_784:
        /*006c*/ 	.word	0x00000000


	//----- nvinfo : EIATTR_CBANK_PARAM_SIZE
	.align		4
.L_785:
        /*0070*/ 	.byte	0x03, 0x19
        /*0072*/ 	.short	0x0c4a


	//----- nvinfo : EIATTR_PARAM_CBANK
	.align		4
        /*0074*/ 	.byte	0x04, 0x0a
        /*0076*/ 	.short	(.L_787 - .L_786)
	.align		4
.L_786:
        /*0078*/ 	.word	index@(.nv.constant0._ZN2at6native52_GLOBAL__N__ff984223_19_ForeachTernaryOp_cu_5285c63625multi_tensor_apply_kernelINS1_18TensorListMetadataILi3EEENS1_20TernaryOpListFunctorIfLi3ELi3ELi0EEEJNS0_11LerpFunctorIfEEEEEvT_T0_DpT1_)
        /*007c*/ 	.short	0x0210
        /*007e*/ 	.short	0x0c4a


	//----- nvinfo : EIATTR_SW_WAR
	.align		4
.L_787:
        /*0080*/ 	.byte	0x04, 0x36
        /*0082*/ 	.short	(.L_789 - .L_788)
.L_788:
        /*0084*/ 	.word	0x00000008
.L_789:


//--------------------- .nv.info._ZN2at6native52_GLOBAL__N__ff984223_19_ForeachTernaryOp_cu_5285c63625multi_tensor_apply_kernelINS1_18TensorListMetadataILi3EEENS1_20TernaryOpListFunctorIdLi3ELi3ELi0EEEJNS0_11LerpFunctorIdEEEEEvT_T0_DpT1_ --------------------------
	.section	.nv.info._ZN2at6native52_GLOBAL__N__ff984223_19_ForeachTernaryOp_cu_5285c63625multi_tensor_apply_kernelINS1_18TensorListMetadataILi3EEENS1_20TernaryOpListFunctorIdLi3ELi3ELi0EEEJNS0_11LerpFunctorIdEEEEEvT_T0_DpT1_,"",@"SHT_CUDA_INFO"
	.sectionflags	@""
	.align	4


	//----- nvinfo : EIATTR_CUDA_API_VERSION
	.align		4
        /*0000*/ 	.byte	0x04, 0x37
        /*0002*/ 	.short	(.L_791 - .L_790)
.L_790:
        /*0004*/ 	.word	0x00000082


	//----- nvinfo : EIATTR_KPARAM_INFO
	.align		4
.L_791:
        /*0008*/ 	.byte	0x04, 0x17
        /*000a*/ 	.short	(.L_793 - .L_792)
.L_792:
        /*000c*/ 	.word	0x00000000
        /*0010*/ 	.short	0x0002
        /*0012*/ 	.short	0x0c49
        /*0014*/ 	.byte	0x00, 0xf0, 0x05, 0x00


	//----- nvinfo : EIATTR_KPARAM_INFO
	.align		4
.L_793:
        /*0018*/ 	.byte	0x04, 0x17
        /*001a*/ 	.short	(.L_795 - .L_794)
.L_794:
        /*001c*/ 	.word	0x00000000
        /*0020*/ 	.short	0x0001
        /*0022*/ 	.short	0x0c48
        /*0024*/ 	.byte	0x00, 0xf0, 0x05, 0x00


	//----- nvinfo : EIATTR_KPARAM_INFO
	.align		4
.L_795:
        /*0028*/ 	.byte	0x04, 0x17
        /*002a*/ 	.short	(.L_797 - .L_796)
.L_796:
        /*002c*/ 	.word	0x00000000
        /*0030*/ 	.short	0x0000
        /*0032*/ 	.short	0x0000
        /*0034*/ 	.byte	0x00, 0xf0, 0x21, 0x31


	//----- nvinfo : EIATTR_SPARSE_MMA_MASK
	.align		4
.L_797:
        /*0038*/ 	.byte	0x03, 0x50
        /*003a*/ 	.short	0x0000


	//----- nvinfo : EIATTR_MAXREG_COUNT
	.align		4
        /*003c*/ 	.byte	0x03, 0x1b
        /*003e*/ 	.short	0x0080


	//----- nvinfo : EIATTR_MERCURY_ISA_VERSION
	.align		4
        /*0040*/ 	.byte	0x03, 0x5f
        /*0042*/ 	.short	0x0101


	//----- nvinfo : EIATTR_EXIT_INSTR_OFFSETS
	.align		4
        /*0044*/ 	.byte	0x04, 0x1c
        /*0046*/ 	.short	(.L_799 - .L_798)


	//   ....[0]....
.L_798:
        /*0048*/ 	.word	0x000001b0


	//   ....[1]....
        /*004c*/ 	.word	0x000009c0


	//   ....[2]....
        /*0050*/ 	.word	0x00000a20


	//   ....[3]....
        /*0054*/ 	.word	0x00000de0


	//----- nvinfo : EIATTR_MAX_THREADS
	.align		4
.L_799:
        /*0058*/ 	.byte	0x04, 0x05
        /*005a*/ 	.short	(.L_801 - .L_800)
.L_800:
        /*005c*/ 	.word	0x00000200
        /*0060*/ 	.word	0x00000001
        /*0064*/ 	.word	0x00000001


	//----- nvinfo : EIATTR_CRS_STACK_SIZE
	.align		4
.L_801:
        /*0068*/ 	.byte	0x04, 0x1e
        /*006a*/ 	.short	(.L_803 - .L_802)
.L_802:
        /*006c*/ 	.word	0x00000000


	//----- nvinfo : EIATTR_CBANK_PARAM_SIZE
	.align		4
.L_803:
        /*0070*/ 	.byte	0x03, 0x19
        /*0072*/ 	.short	0x0c4a


	//----- nvinfo : EIATTR_PARAM_CBANK
	.align		4
        /*0074*/ 	.byte	0x04, 0x0a
        /*0076*/ 	.short	(.L_805 - .L_804)
	.align		4
.L_804:
        /*0078*/ 	.word	index@(.nv.constant0._ZN2at6native52_GLOBAL__N__ff984223_19_ForeachTernaryOp_cu_5285c63625multi_tensor_apply_kernelINS1_18TensorListMetadataILi3EEENS1_20TernaryOpListFunctorIdLi3ELi3ELi0EEEJNS0_11LerpFunctorIdEEEEEvT_T0_DpT1_)
        /*007c*/ 	.short	0x0210
        /*007e*/ 	.short	0x0c4a


	//----- nvinfo : EIATTR_SW_WAR
	.align		4
.L_805:
        /*0080*/ 	.byte	0x04, 0x36
        /*0082*/ 	.short	(.L_807 - .L_806)
.L_806:
        /*0084*/ 	.word	0x00000008
.L_807:


//--------------------- .nv.info._ZN2at6native52_GLOBAL__N__ff984223_19_ForeachTernaryOp_cu_5285c63625multi_tensor_apply_kernelINS1_18TensorListMetadataILi4EEENS1_20TernaryOpListFunctorIN3c108BFloat16ELi4ELi3ELi3EEEJNS0_11LerpFunctorIfEEEEEvT_T0_DpT1_ --------------------------
	.section	.nv.info._ZN2at6native52_GLOBAL__N__ff984223_19_ForeachTernaryOp_cu_5285c63625multi_tensor_apply_kernelINS1_18TensorListMetadataILi4EEENS1_20TernaryOpListFunctorIN3c108BFloat16ELi4ELi3ELi3EEEJNS0_11LerpFunctorIfEEEEEvT_T0_DpT1_,"",@"SHT_CUDA_INFO"
	.sectionflags	@""
	.align	4


	//----- nvinfo : EIATTR_CUDA_API_VERSION
	.align		4
        /*0000*/ 	.byte	0x04, 0x37
        /*0002*/ 	.short	(.L_809 - .L_808)
.L_808:
        /*0004*/ 	.word	0x00000082


	//----- nvinfo : EIATTR_KPARAM_INFO
	.align		4
.L_809:
        /*0008*/ 	.byte	0x04, 0x17
        /*000a*/ 	.short	(.L_811 - .L_810)
.L_810:
        /*000c*/ 	.word	0x00000000
        /*0010*/ 	.short	0x0002
        /*0012*/ 	.short	0x0be9
        /*0014*/ 	.byte	0x00, 0xf0, 0x05, 0x00


	//----- nvinfo : EIATTR_KPARAM_INFO
	.align		4
.L_811:
        /*0018*/ 	.byte	0x04, 0x17
        /*001a*/ 	.short	(.L_813 - .L_812)
.L_812:
        /*001c*/ 	.word	0x00000000
        /*0020*/ 	.short	0x0001
        /*0022*/ 	.short	0x0be8
        /*0024*/ 	.byte	0x00, 0xf0, 0x05, 0x00


	//----- nvinfo : EIATTR_KPARAM_INFO
	.align		4
.L_813:
        /*0028*/ 	.byte	0x04, 0x17
        /*002a*/ 	.short	(.L_815 - .L_814)
.L_814:
        /*002c*/ 	.word	0x00000000
        /*0030*/ 	.short	0x0000
        /*0032*/ 	.short	0x0000
        /*0034*/ 	.byte	0x00, 0xf0, 0xa1, 0x2f


	//----- nvinfo : EIATTR_SPARSE_MMA_MASK
	.align		4
.L_815:
        /*0038*/ 	.byte	0x03, 0x50
        /*003a*/ 	.short	0x0000


	//----- nvinfo : EIATTR_MAXREG_COUNT
	.align		4
        /*003c*/ 	.byte	0x03, 0x1b
        /*003e*/ 	.short	0x0080


	//----- nvinfo : EIATTR_MERCURY_ISA_VERSION
	.align		4
        /*0040*/ 	.byte	0x03, 0x5f
        /*0042*/ 	.short	0x0101


	//----- nvinfo : EIATTR_EXIT_INSTR_OFFSETS
	.align		4
        /*0044*/ 	.byte	0x04, 0x1c
        /*0046*/ 	.short	(.L_817 - .L_816)


	//   ....[0]....
.L_816:
        /*0048*/ 	.word	0x000001d0


	//   ....[1]....
        /*004c*/ 	.word	0x00000a30


	//   ....[2]....
        /*0050*/ 	.word	0x00000a90


	//   ....[3]....
        /*0054*/ 	.word	0x00000eb0


	//----- nvinfo : EIATTR_MAX_THREADS
	.align		4
.L_817:
        /*0058*/ 	.byte	0x04, 0x05
        /*005a*/ 	.short	(.L_819 - .L_818)
.L_818:
        /*005c*/ 	.word	0x00000200
        /*0060*/ 	.word	0x00000001
        /*0064*/ 	.word	0x00000001


	//----- nvinfo : EIATTR_CRS_STACK_SIZE
	.align		4
.L_819:
        /*0068*/ 	.byte	0x04, 0x1e
        /*006a*/ 	.short	(.L_821 - .L_820)
.L_820:
        /*006c*/ 	.word	0x00000000


	//----- nvinfo : EIATTR_CBANK_PARAM_SIZE
	.align		4
.L_821:
        /*0070*/ 	.byte	0x03, 0x19
        /*0072*/ 	.short	0x0bea


	//----- nvinfo : EIATTR_PARAM_CBANK
	.align		4
        /*0074*/ 	.byte	0x04, 0x0a
        /*0076*/ 	.short	(.L_823 - .L_822)
	.align		4
.L_822:
        /*0078*/ 	.word	index@(.nv.constant0._ZN2at6native52_GLOBAL__N__ff984223_19_ForeachTernaryOp_cu_5285c63625multi_tensor_apply_kernelINS1_18TensorListMetadataILi4EEENS1_20TernaryOpListFunctorIN3c108BFloat16ELi4ELi3ELi3EEEJNS0_11LerpFunctorIfEEEEEvT_T0_DpT1_)
        /*007c*/ 	.short	0x0210
        /*007e*/ 	.short	0x0bea


	//----- nvinfo : EIATTR_SW_WAR
	.align		4
.L_823:
        /*0080*/ 	.byte	0x04, 0x36
        /*0082*/ 	.short	(.L_825 - .L_824)
.L_824:
        /*0084*/ 	.word	0x00000008
.L_825:


//--------------------- .nv.info._ZN2at6native52_GLOBAL__N__ff984223_19_ForeachTernaryOp_cu_5285c63625multi_tensor_apply_kernelINS1_18TensorListMetadataILi4EEENS1_20TernaryOpListFunctorIN3c104HalfELi4ELi3ELi3EEEJNS0_11LerpFunctorIfEEEEEvT_T0_DpT1_ --------------------------
	.section	.nv.info._ZN2at6native52_GLOBAL__N__ff984223_19_ForeachTernaryOp_cu_5285c63625multi_tensor_apply_kernelINS1_18TensorListMetadataILi4EEENS1_20TernaryOpListFunctorIN3c104HalfELi4ELi3ELi3EEEJNS0_11LerpFunctorIfEEEEEvT_T0_DpT1_,"",@"SHT_CUDA_INFO"
	.sectionflags	@""
	.align	4


	//----- nvinfo : EIATTR_CUDA_API_VERSION
	.align		4
        /*0000*/ 	.byte	0x04, 0x37
        /*0002*/ 	.short	(.L_827 - .L_826)
.L_826:
        /*0004*/ 	.word	0x00000082


	//----- nvinfo : EIATTR_KPARAM_INFO
	.align		4
.L_827:
        /*0008*/ 	.byte	0x04, 0x17
        /*000a*/ 	.short	(.L_829 - .L_828)
.L_828:
        /*000c*/ 	.word	0x00000000
        /*0010*/ 	.short	0x0002
        /*0012*/ 	.short	0x0be9
        /*0014*/ 	.byte	0x00, 0xf0, 0x05, 0x00


	//----- nvinfo : EIATTR_KPARAM_INFO
	.align		4
.L_829:
        /*0018*/ 	.byte	0x04, 0x17
        /*001a*/ 	.short	(.L_831 - .L_830)
.L_830:
        /*001c*/ 	.word	0x00000000
        /*0020*/ 	.short	0x0001
        /*0022*/ 	.short	0x0be8
        /*0024*/ 	.byte	0x00, 0xf0, 0x05, 0x00


	//----- nvinfo : EIATTR_KPARAM_INFO
	.align		4
.L_831:
        /*0028*/ 	.byte	0x04, 0x17
        /*002a*/ 	.short	(.L_833 - .L_832)
.L_832:
        /*002c*/ 	.word	0x00000000
        /*0030*/ 	.short	0x0000
        /*0032*/ 	.short	0x0000
        /*0034*/ 	.byte	0x00, 0xf0, 0xa1, 0x2f


	//----- nvinfo : EIATTR_SPARSE_MMA_MASK
	.align		4
.L_833:
        /*0038*/ 	.byte	0x03, 0x50
        /*003a*/ 	.short	0x0000


	//----- nvinfo : EIATTR_MAXREG_COUNT
	.align		4
        /*003c*/ 	.byte	0x03, 0x1b
        /*003e*/ 	.short	0x0080


	//----- nvinfo : EIATTR_MERCURY_ISA_VERSION
	.align		4
        /*0040*/ 	.byte	0x03, 0x5f
        /*0042*/ 	.short	0x0101


	//----- nvinfo : EIATTR_EXIT_INSTR_OFFSETS
	.align		4
        /*0044*/ 	.byte	0x04, 0x1c
        /*0046*/ 	.short	(.L_835 - .L_834)


	//   ....[0]....
.L_834:
        /*0048*/ 	.word	0x000001d0


	//   ....[1]....
        /*004c*/ 	.word	0x00000a70


	//   ....[2]....
        /*0050*/ 	.word	0x00000ad0


	//   ....[3]....
        /*0054*/ 	.word	0x00000e90


	//----- nvinfo : EIATTR_MAX_THREADS
	.align		4
.L_835:
        /*0058*/ 	.byte	0x04, 0x05
        /*005a*/ 	.short	(.L_837 - .L_836)
.L_836:
        /*005c*/ 	.word	0x00000200
        /*0060*/ 	.word	0x00000001
        /*0064*/ 	.word	0x00000001


	//----- nvinfo : EIATTR_CRS_STACK_SIZE
	.align		4
.L_837:
        /*0068*/ 	.byte	0x04, 0x1e
        /*006a*/ 	.short	(.L_839 - .L_838)
.L_838:
        /*006c*/ 	.word	0x00000000


	//----- nvinfo : EIATTR_CBANK_PARAM_SIZE
	.align		4
.L_839:
        /*0070*/ 	.byte	0x03, 0x19
        /*0072*/ 	.short	0x0bea


	//----- nvinfo : EIATTR_PARAM_CBANK
	.align		4
        /*0074*/ 	.byte	0x04, 0x0a
        /*0076*/ 	.short	(.L_841 - .L_840)
	.align		4
.L_840:
        /*0078*/ 	.word	index@(.nv.constant0._ZN2at6native52_GLOBAL__N__ff984223_19_ForeachTernaryOp_cu_5285c63625multi_tensor_apply_kernelINS1_18TensorListMetadataILi4EEENS1_20TernaryOpListFunctorIN3c104HalfELi4ELi3ELi3EEEJNS0_11LerpFunctorIfEEEEEvT_T0_DpT1_)
        /*007c*/ 	.short	0x0210
        /*007e*/ 	.short	0x0bea


	//----- nvinfo : EIATTR_SW_WAR
	.align		4
.L_841:
        /*0080*/ 	.byte	0x04, 0x36
        /*0082*/ 	.short	(.L_843 - .L_842)
.L_842:
        /*0084*/ 	.word	0x00000008
.L_843:


//--------------------- .nv.info._ZN2at6native52_GLOBAL__N__ff984223_19_ForeachTernaryOp_cu_5285c63625multi_tensor_apply_kernelINS1_18TensorListMetadataILi4EEENS1_20TernaryOpListFunctorIN3c107complexIfEELi4ELi3ELi3EEEJNS0_11LerpFunctorIS8_EEEEEvT_T0_DpT1_ --------------------------
	.section	.nv.info._ZN2at6native52_GLOBAL__N__ff984223_19_ForeachTernaryOp_cu_5285c63625multi_tensor_apply_kernelINS1_18TensorListMetadataILi4EEENS1_20TernaryOpListFunctorIN3c107complexIfEELi4ELi3ELi3EEEJNS0_11LerpFunctorIS8_EEEEEvT_T0_DpT1_,"",@"SHT_CUDA_INFO"
	.sectionflags	@""
	.align	4


	//----- nvinfo : EIATTR_CUDA_API_VERSION
	.align		4
        /*0000*/ 	.byte	0x04, 0x37
        /*0002*/ 	.short	(.L_845 - .L_844)
.L_844:
        /*0004*/ 	.word	0x00000082


	//----- nvinfo : EIATTR_KPARAM_INFO
	.align		4
.L_845:
        /*0008*/ 	.byte	0x04, 0x17
        /*000a*/ 	.short	(.L_847 - .L_846)
.L_846:
        /*000c*/ 	.word	0x00000000
        /*0010*/ 	.short	0x0002
        /*0012*/ 	.short	0x0be9
        /*0014*/ 	.byte	0x00, 0xf0, 0x05, 0x00


	//----- nvinfo : EIATTR_KPARAM_INFO
	.align		4
.L_847:
        /*0018*/ 	.byte	0x04, 0x17
        /*001a*/ 	.short	(.L_849 - .L_848)
.L_848:
        /*001c*/ 	.word	0x00000000
        /*0020*/ 	.short	0x0001
        /*0022*/ 	.short	0x0be8
        /*0024*/ 	.byte	0x00, 0xf0, 0x05, 0x00


	//----- nvinfo : EIATTR_KPARAM_INFO
	.align		4
.L_849:
        /*0028*/ 	.byte	0x04, 0x17
        /*002a*/ 	.short	(.L_851 - .L_850)
.L_850:
        /*002c*/ 	.word	0x00000000
        /*0030*/ 	.short	0x0000
        /*0032*/ 	.short	0x0000
        /*0034*/ 	.byte	0x00, 0xf0, 0xa1, 0x2f


	//----- nvinfo : EIATTR_SPARSE_MMA_MASK
	.align		4
.L_851:
        /*0038*/ 	.byte	0x03, 0x50
        /*003a*/ 	.short	0x0000


	//----- nvinfo : EIATTR_MAXREG_COUNT
	.align		4
        /*003c*/ 	.byte	0x03, 0x1b
        /*003e*/ 	.short	0x0080


	//----- nvinfo : EIATTR_MERCURY_ISA_VERSION
	.align		4
        /*0040*/ 	.byte	0x03, 0x5f
        /*0042*/ 	.short	0x0101


	//----- nvinfo : EIATTR_EXIT_INSTR_OFFSETS
	.align		4
        /*0044*/ 	.byte	0x04, 0x1c
        /*0046*/ 	.short	(.L_853 - .L_852)


	//   ....[0]....
.L_852:
        /*0048*/ 	.word	0x000001d0


	//   ....[1]....
        /*004c*/ 	.word	0x00000cf0


	//   ....[2]....
        /*0050*/ 	.word	0x00000d50


	//   ....[3]....
        /*0054*/ 	.word	0x000013f0


	//----- nvinfo : EIATTR_MAX_THREADS
	.align		4
.L_853:
        /*0058*/ 	.byte	0x04, 0x05
        /*005a*/ 	.short	(.L_855 - .L_854)
.L_854:
        /*005c*/ 	.word	0x00000200
        /*0060*/ 	.word	0x00000001
        /*0064*/ 	.word	0x00000001


	//----- nvinfo : EIATTR_CRS_STACK_SIZE
	.align		4
.L_855:
        /*0068*/ 	.byte	0x04, 0x1e
        /*006a*/ 	.short	(.L_857 - .L_856)
.L_856:
        /*006c*/ 	.word	0x00000000


	//----- nvinfo : EIATTR_CBANK_PARAM_SIZE
	.align		4
.L_857:
        /*0070*/ 	.byte	0x03, 0x19
        /*0072*/ 	.short	0x0bea


	//----- nvinfo : EIATTR_PARAM_CBANK
	.align		4
        /*0074*/ 	.byte	0x04, 0x0a
        /*0076*/ 	.short	(.L_859 - .L_858)
	.align		4
.L_858:
        /*0078*/ 	.word	index@(.nv.constant0._ZN2at6native52_GLOBAL__N__ff984223_19_ForeachTernaryOp_cu_5285c63625multi_tensor_apply_kernelINS1_18TensorListMetadataILi4EEENS1_20TernaryOpListFunctorIN3c107complexIfEELi4ELi3ELi3EEEJNS0_11LerpFunctorIS8_EEEEEvT_T0_DpT1_)
        /*007c*/ 	.short	0x0210
        /*007e*/ 	.short	0x0bea


	//----- nvinfo : EIATTR_SW_WAR
	.align		4
.L_859:
        /*0080*/ 	.byte	0x04, 0x36
        /*0082*/ 	.short	(.L_861 - .L_860)
.L_860:
        /*0084*/ 	.word	0x00000008
.L_861:


//--------------------- .nv.info._ZN2at6native52_GLOBAL__N__ff984223_19_ForeachTernaryOp_cu_5285c63625multi_tensor_apply_kernelINS1_18TensorListMetadataILi4EEENS1_20TernaryOpListFunctorIN3c107complexIdEELi4ELi3ELi3EEEJNS0_11LerpFunctorIS8_EEEEEvT_T0_DpT1_ --------------------------
	.section	.nv.info._ZN2at6native52_GLOBAL__N__ff984223_19_ForeachTernaryOp_cu_5285c63625multi_tensor_apply_kernelINS1_18TensorListMetadataILi4EEENS1_20TernaryOpListFunctorIN3c107complexIdEELi4ELi3ELi3EEEJNS0_11LerpFunctorIS8_EEEEEvT_T0_DpT1_,"",@"SHT_CUDA_INFO"
	.sectionflags	@""
	.align	4


	//----- nvinfo : EIATTR_CUDA_API_VERSION
	.align		4
        /*0000*/ 	.byte	0x04, 0x37
        /*0002*/ 	.short	(.L_863 - .L_862)
.L_862:
        /*0004*/ 	.word	0x00000082


	//----- nvinfo : EIATTR_KPARAM_INFO
	.align		4
.L_863:
        /*0008*/ 	.byte	0x04, 0x17
        /*000a*/ 	.short	(.L_865 - .L_864)
.L_864:
        /*000c*/ 	.word	0x00000000
        /*0010*/ 	.short	0x0002
        /*0012*/ 	.short	0x0be9
        /*0014*/ 	.byte	0x00, 0xf0, 0x05, 0x00


	//----- nvinfo : EIATTR_KPARAM_INFO
	.align		4
.L_865:
        /*0018*/ 	.byte	0x04, 0x17
        /*001a*/ 	.short	(.L_867 - .L_866)
.L_866:
        /*001c*/ 	.word	0x00000000
        /*0020*/ 	.short	0x0001
        /*0022*/ 	.short	0x0be8
        /*0024*/ 	.byte	0x00, 0xf0, 0x05, 0x00


	//----- nvinfo : EIATTR_KPARAM_INFO
	.align		4
.L_867:
        /*0028*/ 	.byte	0x04, 0x17
        /*002a*/ 	.short	(.L_869 - .L_868)
.L_868:
        /*002c*/ 	.word	0x00000000
        /*0030*/ 	.short	0x0000
        /*0032*/ 	.short	0x0000
        /*0034*/ 	.byte	0x00, 0xf0, 0xa1, 0x2f


	//----- nvinfo : EIATTR_SPARSE_MMA_MASK
	.align		4
.L_869:
        /*0038*/ 	.byte	0x03, 0x50
        /*003a*/ 	.short	0x0000


	//----- nvinfo : EIATTR_MAXREG_COUNT
	.align		4
        /*003c*/ 	.byte	0x03, 0x1b
        /*003e*/ 	.short	0x0080


	//----- nvinfo : EIATTR_MERCURY_ISA_VERSION
	.align		4
        /*0040*/ 	.byte	0x03, 0x5f
        /*0042*/ 	.short	0x0101


	//----- nvinfo : EIATTR_EXIT_INSTR_OFFSETS
	.align		4
        /*0044*/ 	.byte	0x04, 0x1c
        /*0046*/ 	.short	(.L_871 - .L_870)


	//   ....[0]....
.L_870:
        /*0048*/ 	.word	0x000001d0


	//   ....[1]....
        /*004c*/ 	.word	0x00000db0


	//   ....[2]....
        /*0050*/ 	.word	0x00000e10


	//   ....[3]....
        /*0054*/ 	.word	0x00001530


	//----- nvinfo : EIATTR_MAX_THREADS
	.align		4
.L_871:
        /*0058*/ 	.byte	0x04, 0x05
        /*005a*/ 	.short	(.L_873 - .L_872)
.L_872:
        /*005c*/ 	.word	0x00000200
        /*0060*/ 	.word	0x00000001
        /*0064*/ 	.word	0x00000001


	//----- nvinfo : EIATTR_CRS_STACK_SIZE
	.align		4
.L_873:
        /*0068*/ 	.byte	0x04, 0x1e
        /*006a*/ 	.short	(.L_875 - .L_874)
.L_874:
        /*006c*/ 	.word	0x00000000


	//----- nvinfo : EIATTR_CBANK_PARAM_SIZE
	.align		4
.L_875:
        /*0070*/ 	.byte	0x03, 0x19
        /*0072*/ 	.short	0x0bea


	//----- nvinfo : EIATTR_PARAM_CBANK
	.align		4
        /*0074*/ 	.byte	0x04, 0x0a
        /*0076*/ 	.short	(.L_877 - .L_876)
	.align		4
.L_876:
        /*0078*/ 	.word	index@(.nv.constant0._ZN2at6native52_GLOBAL__N__ff984223_19_ForeachTernaryOp_cu_5285c63625multi_tensor_apply_kernelINS1_18TensorListMetadataILi4EEENS1_20TernaryOpListFunctorIN3c107complexIdEELi4ELi3ELi3EEEJNS0_11LerpFunctorIS8_EEEEEvT_T0_DpT1_)
        /*007c*/ 	.short	0x0210
        /*007e*/ 	.short	0x0bea


	//----- nvinfo : EIATTR_SW_WAR
	.align		4
.L_877:
        /*0080*/ 	.byte	0x04, 0x36
        /*0082*/ 	.short	(.L_879 - .L_878)
.L_878:
        /*0084*/ 	.word	0x00000008
.L_879:


//--------------------- .nv.info._ZN2at6native52_GLOBAL__N__ff984223_19_ForeachTernaryOp_cu_5285c63625multi_tensor_apply_kernelINS1_18TensorListMetadataILi4EEENS1_20TernaryOpListFunctorIfLi4ELi3ELi3EEEJNS0_11LerpFunctorIfEEEEEvT_T0_DpT1_ --------------------------
	.section	.nv.info._ZN2at6native52_GLOBAL__N__ff984223_19_ForeachTernaryOp_cu_5285c63625multi_tensor_apply_kernelINS1_18TensorListMetadataILi4EEENS1_20TernaryOpListFunctorIfLi4ELi3ELi3EEEJNS0_11LerpFunctorIfEEEEEvT_T0_DpT1_,"",@"SHT_CUDA_INFO"
	.sectionflags	@""
	.align	4


	//----- nvinfo : EIATTR_CUDA_API_VERSION
	.align		4
        /*0000*/ 	.byte	0x04, 0x37
        /*0002*/ 	.short	(.L_881 - .L_880)
.L_880:
        /*0004*/ 	.word	0x00000082


	//----- nvinfo : EIATTR_KPARAM_INFO
	.align		4
.L_881:
        /*0008*/ 	.byte	0x04, 0x17
        /*000a*/ 	.short	(.L_883 - .L_882)
.L_882:
        /*000c*/ 	.word	0x00000000
        /*0010*/ 	.short	0x0002
        /*0012*/ 	.short	0x0be9
        /*0014*/ 	.byte	0x00, 0xf0, 0x05, 0x00


	//----- nvinfo : EIATTR_KPARAM_INFO
	.align		4
.L_883:
        /*0018*/ 	.byte	0x04, 0x17
        /*001a*/ 	.short	(.L_885 - .L_884)
.L_884:
        /*001c*/ 	.word	0x00000000
        /*0020*/ 	.short	0x0001
        /*0022*/ 	.short	0x0be8
        /*0024*/ 	.byte	0x00, 0xf0, 0x05, 0x00


	//----- nvinfo : EIATTR_KPARAM_INFO
	.align		4
.L_885:
        /*0028*/ 	.byte	0x04, 0x17
        /*002a*/ 	.short	(.L_887 - .L_886)
.L_886:
        /*002c*/ 	.word	0x00000000
        /*0030*/ 	.short	0x0000
        /*0032*/ 	.short	0x0000
        /*0034*/ 	.byte	0x00, 0xf0, 0xa1, 0x2f


	//----- nvinfo : EIATTR_SPARSE_MMA_MASK
	.align		4
.L_887:
        /*0038*/ 	.byte	0x03, 0x50
        /*003a*/ 	.short	0x0000


	//----- nvinfo : EIATTR_MAXREG_COUNT
	.align		4
        /*003c*/ 	.byte	0x03, 0x1b
        /*003e*/ 	.short	0x0080


	//----- nvinfo : EIATTR_MERCURY_ISA_VERSION
	.align		4
        /*0040*/ 	.byte	0x03, 0x5f
        /*0042*/ 	.short	0x0101


	//----- nvinfo : EIATTR_EXIT_INSTR_OFFSETS
	.align		4
        /*0044*/ 	.byte	0x04, 0x1c
        /*0046*/ 	.short	(.L_889 - .L_888)


	//   ....[0]....
.L_888:
        /*0048*/ 	.word	0x000001d0


	//   ....[1]....
        /*004c*/ 	.word	0x000008f0


	//   ....[2]....
        /*0050*/ 	.word	0x00000950


	//   ....[3]....
        /*0054*/ 	.word	0x00000c30


	//----- nvinfo : EIATTR_MAX_THREADS
	.align		4
.L_889:
        /*0058*/ 	.byte	0x04, 0x05
        /*005a*/ 	.short	(.L_891 - .L_890)
.L_890:
        /*005c*/ 	.word	0x00000200
        /*0060*/ 	.word	0x00000001
        /*0064*/ 	.word	0x00000001


	//----- nvinfo : EIATTR_CRS_STACK_SIZE
	.align		4
.L_891:
        /*0068*/ 	.byte	0x04, 0x1e
        /*006a*/ 	.short	(.L_893 - .L_892)
.L_892:
        /*006c*/ 	.word	0x00000000


	//----- nvinfo : EIATTR_CBANK_PARAM_SIZE
	.align		4
.L_893:
        /*0070*/ 	.byte	0x03, 0x19
        /*0072*/ 	.short	0x0bea


	//----- nvinfo : EIATTR_PARAM_CBANK
	.align		4
        /*0074*/ 	.byte	0x04, 0x0a
        /*0076*/ 	.short	(.L_895 - .L_894)
	.align		4
.L_894:
        /*0078*/ 	.word	index@(.nv.constant0._ZN2at6native52_GLOBAL__N__ff984223_19_ForeachTernaryOp_cu_5285c63625multi_tensor_apply_kernelINS1_18TensorListMetadataILi4EEENS1_20TernaryOpListFunctorIfLi4ELi3ELi3EEEJNS0_11LerpFunctorIfEEEEEvT_T0_DpT1_)
        /*007c*/ 	.short	0x0210
        /*007e*/ 	.short	0x0bea


	//----- nvinfo : EIATTR_SW_WAR
	.align		4
.L_895:
        /*0080*/ 	.byte	0x04, 0x36
        /*0082*/ 	.short	(.L_897 - .L_896)
.L_896:
        /*0084*/ 	.word	0x00000008
.L_897:


//--------------------- .nv.info._ZN2at6native52_GLOBAL__N__ff984223_19_ForeachTernaryOp_cu_5285c63625multi_tensor_apply_kernelINS1_18TensorListMetadataILi4EEENS1_20TernaryOpListFunctorIdLi4ELi3ELi3EEEJNS0_11LerpFunctorIdEEEEEvT_T0_DpT1_ --------------------------
	.section	.nv.info._ZN2at6native52_GLOBAL__N__ff984223_19_ForeachTernaryOp_cu_5285c63625multi_tensor_apply_kernelINS1_18TensorListMetadataILi4EEENS1_20TernaryOpListFunctorIdLi4ELi3ELi3EEEJNS0_11LerpFunctorIdEEEEEvT_T0_DpT1_,"",@"SHT_CUDA_INFO"
	.sectionflags	@""
	.align	4


	//----- nvinfo : EIATTR_CUDA_API_VERSION
	.align		4
        /*0000*/ 	.byte	0x04, 0x37
        /*0002*/ 	.short	(.L_899 - .L_898)
.L_898:
        /*0004*/ 	.word	0x00000082


	//----- nvinfo : EIATTR_KPARAM_INFO
	.align		4
.L_899:
        /*0008*/ 	.byte	0x04, 0x17
        /*000a*/ 	.short	(.L_901 - .L_900)
.L_900:
        /*000c*/ 	.word	0x00000000
        /*0010*/ 	.short	0x0002
        /*0012*/ 	.short	0x0be9
        /*0014*/ 	.byte	0x00, 0xf0, 0x05, 0x00


	//----- nvinfo : EIATTR_KPARAM_INFO
	.align		4
.L_901:
        /*0018*/ 	.byte	0x04, 0x17
        /*001a*/ 	.short	(.L_903 - .L_902)
.L_902:
        /*001c*/ 	.word	0x00000000
        /*0020*/ 	.short	0x0001
        /*0022*/ 	.short	0x0be8
        /*0024*/ 	.byte	0x00, 0xf0, 0x05, 0x00


	//----- nvinfo : EIATTR_KPARAM_INFO
	.align		4
.L_903:
        /*0028*/ 	.byte	0x04, 0x17
        /*002a*/ 	.short	(.L_905 - .L_904)
.L_904:
        /*002c*/ 	.word	0x00000000
        /*0030*/ 	.short	0x0000
        /*0032*/ 	.short	0x0000
        /*0034*/ 	.byte	0x00, 0xf0, 0xa1, 0x2f


	//----- nvinfo : EIATTR_SPARSE_MMA_MASK
	.align		4
.L_905:
        /*0038*/ 	.byte	0x03, 0x50
        /*003a*/ 	.short	0x0000


	//----- nvinfo : EIATTR_MAXREG_COUNT
	.align		4
        /*003c*/ 	.byte	0x03, 0x1b
        /*003e*/ 	.short	0x0080


	//----- nvinfo : EIATTR_MERCURY_ISA_VERSION
	.align		4
        /*0040*/ 	.byte	0x03, 0x5f
        /*0042*/ 	.short	0x0101


	//----- nvinfo : EIATTR_EXIT_INSTR_OFFSETS
	.align		4
        /*0044*/ 	.byte	0x04, 0x1c
        /*0046*/ 	.short	(.L_907 - .L_906)


	//   ....[0]....
.L_906:
        /*0048*/ 	.word	0x000001d0


	//   ....[1]....
        /*004c*/ 	.word	0x000009f0


	//   ....[2]....
        /*0050*/ 	.word	0x00000a50


	//   ....[3]....
        /*0054*/ 	.word	0x00000e50


	//----- nvinfo : EIATTR_MAX_THREADS
	.align		4
.L_907:
        /*0058*/ 	.byte	0x04, 0x05
        /*005a*/ 	.short	(.L_909 - .L_908)
.L_908:
        /*005c*/ 	.word	0x00000200
        /*0060*/ 	.word	0x00000001
        /*0064*/ 	.word	0x00000001


	//----- nvinfo : EIATTR_CRS_STACK_SIZE
	.align		4
.L_909:
        /*0068*/ 	.byte	0x04, 0x1e
        /*006a*/ 	.short	(.L_911 - .L_910)
.L_910:
        /*006c*/ 	.word	0x00000000


	//----- nvinfo : EIATTR_CBANK_PARAM_SIZE
	.align		4
.L_911:
        /*0070*/ 	.byte	0x03, 0x19
        /*0072*/ 	.short	0x0bea


	//----- nvinfo : EIATTR_PARAM_CBANK
	.align		4
        /*0074*/ 	.byte	0x04, 0x0a
        /*0076*/ 	.short	(.L_913 - .L_912)
	.align		4
.L_912:
        /*0078*/ 	.word	index@(.nv.constant0._ZN2at6native52_GLOBAL__N__ff984223_19_ForeachTernaryOp_cu_5285c63625multi_tensor_apply_kernelINS1_18TensorListMetadataILi4EEENS1_20TernaryOpListFunctorIdLi4ELi3ELi3EEEJNS0_11LerpFunctorIdEEEEEvT_T0_DpT1_)
        /*007c*/ 	.short	0x0210
        /*007e*/ 	.short	0x0bea


	//----- nvinfo : EIATTR_SW_WAR
	.align		4
.L_913:
        /*0080*/ 	.byte	0x04, 0x36
        /*0082*/ 	.short	(.L_915 - .L_914)
.L_914:
        /*0084*/ 	.word	0x00000008
.L_915:


//--------------------- .nv.callgraph             --------------------------
	.section	.nv.callgraph,"",@"SHT_CUDA_CALLGRAPH"
	.align	4
	.sectionentsize	8
	.align		4
        /*0000*/ 	.word	0x00000000
	.align		4
        /*0004*/ 	.word	0xffffffff
	.align		4
        /*0008*/ 	.word	0x00000000
	.align		4
        /*000c*/ 	.word	0xfffffffe
	.align		4
        /*0010*/ 	.word	0x00000000
	.align		4
        /*0014*/ 	.word	0xfffffffd
	.align		4
        /*0018*/ 	.word	0x00000000
	.align		4
        /*001c*/ 	.word	0xfffffffc


//--------------------- .nv.constant4             --------------------------
	.section	.nv.constant4,"a",@progbits
	.align	8
	.align		8
.nv.constant4:
        /*0000*/ 	.dword	_ZN50_INTERNAL_ff984223_19_ForeachTernaryOp_cu_5285c6364cuda3std3__45__cpo5beginE
	.align		8
        /*0008*/ 	.dword	_ZN50_INTERNAL_ff984223_19_ForeachTernaryOp_cu_5285c6364cuda3std3__45__cpo3endE
	.align		8
        /*0010*/ 	.dword	_ZN50_INTERNAL_ff984223_19_ForeachTernaryOp_cu_5285c6364cuda3std3__45__cpo6cbeginE
	.align		8
        /*0018*/ 	.dword	_ZN50_INTERNAL_ff984223_19_ForeachTernaryOp_cu_5285c6364cuda3std3__45__cpo4cendE
	.align		8
        /*0020*/ 	.dword	_ZN50_INTERNAL_ff984223_19_ForeachTernaryOp_cu_5285c6364cuda3std3__45__cpo6rbeginE
	.align		8
        /*0028*/ 	.dword	_ZN50_INTERNAL_ff984223_19_ForeachTernaryOp_cu_5285c6364cuda3std3__45__cpo4rendE
	.align		8
        /*0030*/ 	.dword	_ZN50_INTERNAL_ff984223_19_ForeachTernaryOp_cu_5285c6364cuda3std3__45__cpo7crbeginE
	.align		8
        /*0038*/ 	.dword	_ZN50_INTERNAL_ff984223_19_ForeachTernaryOp_cu_5285c6364cuda3std3__45__cpo5crendE
	.align		8
        /*0040*/ 	.dword	_ZN50_INTERNAL_ff984223_19_ForeachTernaryOp_cu_5285c6364cuda3std3__452_GLOBAL__N__ff984223_19_ForeachTernaryOp_cu_5285c6366ignoreE
	.align		8
        /*0048*/ 	.dword	_ZN50_INTERNAL_ff984223_19_ForeachTernaryOp_cu_5285c6364cuda3std3__419piecewise_constructE
	.align		8
        /*0050*/ 	.dword	_ZN50_INTERNAL_ff984223_19_ForeachTernaryOp_cu_5285c6364cuda3std3__48in_placeE
	.align		8
        /*0058*/ 	.dword	_ZN50_INTERNAL_ff984223_19_ForeachTernaryOp_cu_5285c6364cuda3std3__420unreachable_sentinelE
	.align		8
        /*0060*/ 	.dword	_ZN50_INTERNAL_ff984223_19_ForeachTernaryOp_cu_5285c6364cuda3std6ranges3__45__cpo4swapE
	.align		8
        /*0068*/ 	.dword	_ZN50_INTERNAL_ff984223_19_ForeachTernaryOp_cu_5285c6364cuda3std6ranges3__45__cpo9iter_moveE
	.align		8
        /*0070*/ 	.dword	_ZN50_INTERNAL_ff984223_19_ForeachTernaryOp_cu_5285c6364cuda3std6ranges3__45__cpo5beginE
	.align		8
        /*0078*/ 	.dword	_ZN50_INTERNAL_ff984223_19_ForeachTernaryOp_cu_5285c6364cuda3std6ranges3__45__cpo3endE
	.align		8
        /*0080*/ 	.dword	_ZN50_INTERNAL_ff984223_19_ForeachTernaryOp_cu_5285c6364cuda3std6ranges3__45__cpo6cbeginE
	.align		8
        /*0088*/ 	.dword	_ZN50_INTERNAL_ff984223_19_ForeachTernaryOp_cu_5285c6364cuda3std6ranges3__45__cpo4cendE
	.align		8
        /*0090*/ 	.dword	_ZN50_INTERNAL_ff984223_19_ForeachTernaryOp_cu_5285c6364cuda3std6ranges3__45__cpo7advanceE
	.align		8
        /*0098*/ 	.dword	_ZN50_INTERNAL_ff984223_19_ForeachTernaryOp_cu_5285c6364cuda3std6ranges3__45__cpo9iter_swapE
	.align		8
        /*00a0*/ 	.dword	_ZN50_INTERNAL_ff984223_19_ForeachTernaryOp_cu_5285c6364cuda3std6ranges3__45__cpo4nextE
	.align		8
        /*00a8*/ 	.dword	_ZN50_INTERNAL_ff984223_19_ForeachTernaryOp_cu_5285c6364cuda3std6ranges3__45__cpo4prevE
	.align		8
        /*00b0*/ 	.dword	_ZN50_INTERNAL_ff984223_19_ForeachTernaryOp_cu_5285c6364cuda3std6ranges3__45__cpo4dataE
	.align		8
        /*00b8*/ 	.dword	_ZN50_INTERNAL_ff984223_19_ForeachTernaryOp_cu_5285c6364cuda3std6ranges3__45__cpo5cdataE
	.align		8
        /*00c0*/ 	.dword	_ZN50_INTERNAL_ff984223_19_ForeachTernaryOp_cu_5285c6364cuda3std6ranges3__45__cpo4sizeE
	.align		8
        /*00c8*/ 	.dword	_ZN50_INTERNAL_ff984223_19_ForeachTernaryOp_cu_5285c6364cuda3std6ranges3__45__cpo5ssizeE
	.align		8
        /*00d0*/ 	.dword	_ZN50_INTERNAL_ff984223_19_ForeachTernaryOp_cu_5285c6364cuda3std6ranges3__45__cpo8distanceE
	.align		8
        /*00d8*/ 	.dword	_ZN50_INTERNAL_ff984223_19_ForeachTernaryOp_cu_5285c6366thrust23THRUST_300001_SM_900_NS6system6detail10sequential3seqE


//--------------------- .text._ZN2at6native52_GLOBAL__N__ff984223_19_ForeachTernaryOp_cu_5285c63625multi_tensor_apply_kernelINS1_28TensorListScalarListMetadataIfLi2EEENS1_26TernaryOpScalarListFunctorIN3c108BFloat16ELi2ELi2ELi0EEEJNS0_11LerpFunctorIfEEEEEvT_T0_DpT1_ --------------------------
	.section	.text._ZN2at6native52_GLOBAL__N__ff984223_19_ForeachTernaryOp_cu_5285c63625multi_tensor_apply_kernelINS1_28TensorListScalarListMetadataIfLi2EEENS1_26TernaryOpScalarListFunctorIN3c108BFloat16ELi2ELi2ELi0EEEJNS0_11LerpFunctorIfEEEEEvT_T0_DpT1_,"ax",@progbits
	.align	128
.text._ZN2at6native52_GLOBAL__N__ff984223_19_ForeachTernaryOp_cu_5285c63625multi_tensor_apply_kernelINS1_28TensorListScalarListMetadataIfLi2EEENS1_26TernaryOpScalarListFunctorIN3c108BFloat16ELi2ELi2ELi0EEEJNS0_11LerpFunctorIfEEEEEvT_T0_DpT1_:
        .type           _ZN2at6native52_GLOBAL__N__ff984223_19_ForeachTernaryOp_cu_5285c63625multi_tensor_apply_kernelINS1_28TensorListScalarListMetadataIfLi2EEENS1_26TernaryOpScalarListFunctorIN3c108BFloat16ELi2ELi2ELi0EEEJNS0_11LerpFunctorIfEEEEEvT_T0_DpT1_,@function
        .size           _ZN2at6native52_GLOBAL__N__ff984223_19_ForeachTernaryOp_cu_5285c63625multi_tensor_apply_kernelINS1_28TensorListScalarListMetadataIfLi2EEENS1_26TernaryOpScalarListFunctorIN3c108BFloat16ELi2ELi2ELi0EEEJNS0_11LerpFunctorIfEEEEEvT_T0_DpT1_,(.L_x_224 - _ZN2at6native52_GLOBAL__N__ff984223_19_ForeachTernaryOp_cu_5285c63625multi_tensor_apply_kernelINS1_28TensorListScalarListMetadataIfLi2EEENS1_26TernaryOpScalarListFunctorIN3c108BFloat16ELi2ELi2ELi0EEEJNS0_11LerpFunctorIfEEEEEvT_T0_DpT1_)
        .other          _ZN2at6native52_GLOBAL__N__ff984223_19_ForeachTernaryOp_cu_5285c63625multi_tensor_apply_kernelINS1_28TensorListScalarListMetadataIfLi2EEENS1_26TernaryOpScalarListFunctorIN3c108BFloat16ELi2ELi2ELi0EEEJNS0_11LerpFunctorIfEEEEEvT_T0_DpT1_,@"STO_CUDA_ENTRY STV_DEFAULT"
_ZN2at6native52_GLOBAL__N__ff984223_19_ForeachTernaryOp_cu_5285c63625multi_tensor_apply_kernelINS1_28TensorListScalarListMetadataIfLi2EEENS1_26TernaryOpScalarListFunctorIN3c108BFloat16ELi2ELi2ELi0EEEJNS0_11LerpFunctorIfEEEEEvT_T0_DpT1_:
[----:B------:R-:W-:Y:S01]  /*0000*/  LDC R1, c[0x0][0x28] ;  /* 0x00000a00ff017b82 */ /* 0x000fe20000000800 */
[----:B------:R-:W0:Y:S01]  /*0010*/  S2R R12, SR_CTAID.X ;  /* 0x00000000000c7919 */ /* 0x000e220000002500 */
[----:B------:R-:W-:Y:S01]  /*0020*/  IMAD.MOV.U32 R11, RZ, RZ, 0x840 ;  /* 0x00000840ff0b7424 */ /* 0x000fe200078e00ff */
[----:B------:R-:W-:Y:S01]  /*0030*/  ULDC.64 UR4, c[0x0][0x208] ;  /* 0x0000820000047ab9 */ /* 0x000fe20000000a00 */
[----:B------:R-:W-:-:S04]  /*0040*/  IMAD.MOV.U32 R7, RZ, RZ, 0x600 ;  /* 0x00000600ff077424 */ /* 0x000fc800078e00ff */
[----:B0-----:R-:W0:Y:S01]  /*0050*/  LDC.U8 R0, c[0x0][R12+0x910] ;  /* 0x000244000c007b82 */ /* 0x001e220000000000 */
[----:B------:R-:W-:-:S07]  /*0060*/  IMAD R11, R12, 0x4, R11 ;  /* 0x000000040c0b7824 */ /* 0x000fce00078e020b */
[----:B------:R-:W1:Y:S01]  /*0070*/  LDC R11, c[0x0][R11+0x210] ;  /* 0x000084000b0b7b82 */ /* 0x000e620000000800 */
[C---:B0-----:R-:W-:Y:S02]  /*0080*/  IMAD.SHL.U32 R10, R0.reuse, 0x8, RZ ;  /* 0x00000008000a7824 */ /* 0x041fe400078e00ff */
[----:B------:R-:W-:-:S05]  /*0090*/  IMAD R0, R0, 0x4, R7 ;  /* 0x0000000400007824 */ /* 0x000fca00078e0207 */
[----:B------:R-:W0:Y:S01]  /*00a0*/  LDC.64 R2, c[0x0][R10+0x210] ;  /* 0x000084000a027b82 */ /* 0x000e220000000a00 */
[----:B-1----:R-:W-:-:S07]  /*00b0*/  IMAD.WIDE R6, R11, 0x10000, RZ ;  /* 0x000100000b067825 */ /* 0x002fce00078e02ff */
[----:B------:R-:W1:Y:S08]  /*00c0*/  LDC.64 R4, c[0x0][R10+0x410] ;  /* 0x000104000a047b82 */ /* 0x000e700000000a00 */
[----:B------:R-:W2:Y:S01]  /*00d0*/  LDC.64 R8, c[0x0][R10+0x610] ;  /* 0x000184000a087b82 */ /* 0x000ea20000000a00 */
[----:B0-----:R-:W-:-:S07]  /*00e0*/  IMAD.WIDE R2, R11, 0x20000, R2 ;  /* 0x000200000b027825 */ /* 0x001fce00078e0202 */
[----:B------:R-:W0:Y:S01]  /*00f0*/  LDC R0, c[0x0][R0+0x210] ;  /* 0x0000840000007b82 */ /* 0x000e220000000800 */
[----:B-1----:R-:W-:-:S03]  /*0100*/  IMAD.WIDE R4, R11, 0x20000, R4 ;  /* 0x000200000b047825 */ /* 0x002fc600078e0204 */
[----:B------:R-:W-:Y:S02]  /*0110*/  LOP3.LUT R11, R4, 0x7, R2, 0xc8, !PT ;  /* 0x00000007040b7812 */ /* 0x000fe400078ec802 */
[----:B--2---:R-:W-:-:S04]  /*0120*/  IADD3 R16, P1, -R6, R8, RZ ;  /* 0x0000000806107210 */ /* 0x004fc80007f3e1ff */
[----:B------:R-:W-:Y:S01]  /*0130*/  LOP3.LUT P0, RZ, R11, 0x3, R16, 0xf8, !PT ;  /* 0x000000030bff7812 */ /* 0x000fe2000780f810 */
[----:B------:R-:W-:-:S03]  /*0140*/  IMAD.X R17, R9, 0x1, ~R7, P1 ;  /* 0x0000000109117824 */ /* 0x000fc600008e0e07 */
[----:B------:R-:W-:-:S13]  /*0150*/  LOP3.LUT P0, RZ, RZ, RZ, RZ, 0xfc, P0 ;  /* 0x000000ffffff7212 */ /* 0x000fda000000fcff */
[----:B------:R-:W-:Y:S05]  /*0160*/  @!P0 BRA `(.L_x_0) ;  /* 0x0000000400b08947 */ /* 0x000fea0003800000 */
[----:B------:R-:W-:-:S04]  /*0170*/  ISETP.GE.U32.AND P0, PT, R16, 0x1, PT ;  /* 0x000000011000780c */ /* 0x000fc80003f06070 */
[----:B------:R-:W-:-:S13]  /*0180*/  ISETP.GE.AND.EX P0, PT, R17, RZ, PT, P0 ;  /* 0x000000ff1100720c */ /* 0x000fda0003f06300 */
[----:B------:R-:W-:Y:S05]  /*0190*/  @!P0 EXIT ;  /* 0x000000000000894d */ /* 0x000fea0003800000 */
[----:B------:R-:W1:Y:S01]  /*01a0*/  S2R R18, SR_TID.X ;  /* 0x0000000000127919 */ /* 0x000e620000002100 */
[----:B------:R-:W2:Y:S01]  /*01b0*/  LDC R19, c[0x0][RZ] ;  /* 0x00000000ff137b82 */ /* 0x000ea20000000800 */
[----:B------:R-:W-:-:S07]  /*01c0*/  CS2R R22, SRZ ;  /* 0x0000000000167805 */ /* 0x000fce000001ff00 */
.L_x_1:
[----:B-1----:R-:W-:Y:S02]  /*01d0*/  IADD3 R25, P1, R18, R22, RZ ;  /* 0x0000001612197210 */ /* 0x002fe40007f3e0ff */
[----:B------:R-:W-:Y:S02]  /*01e0*/  PRMT R20, RZ, 0x7610, R20 ;  /* 0x00007610ff147816 */ /* 0x000fe40000000014 */
[C---:B------:R-:W-:Y:S01]  /*01f0*/  ISETP.GE.U32.AND P0, PT, R25.reuse, 0x10000, PT ;  /* 0x000100001900780c */ /* 0x040fe20003f06070 */
[----:B------:R-:W-:Y:S01]  /*0200*/  IMAD.X R14, RZ, RZ, R23, P1 ;  /* 0x000000ffff0e7224 */ /* 0x000fe200008e0617 */
[C---:B------:R-:W-:Y:S01]  /*0210*/  ISETP.LT.U32.AND P1, PT, R25.reuse, R16, PT ;  /* 0x000000101900720c */ /* 0x040fe20003f21070 */
[----:B------:R-:W-:Y:S01]  /*0220*/  IMAD.SHL.U32 R11, R25, 0x2, RZ ;  /* 0x00000002190b7824 */ /* 0x000fe200078e00ff */
[----:B------:R-:W-:Y:S02]  /*0230*/  PRMT R15, RZ, 0x7610, R15 ;  /* 0x00007610ff0f7816 */ /* 0x000fe4000000000f */
[----:B------:R-:W-:-:S02]  /*0240*/  ISETP.GE.U32.AND.EX P0, PT, R14, RZ, PT, P0 ;  /* 0x000000ff0e00720c */ /* 0x000fc40003f06100 */
[----:B------:R-:W-:Y:S02]  /*0250*/  SHF.L.U64.HI R9, R25, 0x1, R14 ;  /* 0x0000000119097819 */ /* 0x000fe4000001020e */
[----:B------:R-:W-:Y:S02]  /*0260*/  ISETP.LT.AND.EX P0, PT, R14, R17, !P0, P1 ;  /* 0x000000110e00720c */ /* 0x000fe40004701310 */
[----:B------:R-:W-:-:S05]  /*0270*/  IADD3 R6, P1, R2, R11, RZ ;  /* 0x0000000b02067210 */ /* 0x000fca0007f3e0ff */
[----:B------:R-:W-:-:S06]  /*0280*/  IMAD.X R7, R3, 0x1, R9, P1 ;  /* 0x0000000103077824 */ /* 0x000fcc00008e0609 */
[----:B------:R-:W-:Y:S01]  /*0290*/  @P0 IADD3 R10, P2, R4, R11, RZ ;  /* 0x0000000b040a0210 */ /* 0x000fe20007f5e0ff */
[----:B------:R-:W3:Y:S04]  /*02a0*/  @P0 LDG.E.U16 R20, desc[UR4][R6.64] ;  /* 0x0000000406140981 */ /* 0x000ee8000c1e1500 */
[----:B------:R-:W-:-:S05]  /*02b0*/  @P0 IMAD.X R11, R5, 0x1, R9, P2 ;  /* 0x00000001050b0824 */ /* 0x000fca00010e0609 */
[----:B------:R1:W4:Y:S01]  /*02c0*/  @P0 LDG.E.U16 R15, desc[UR4][R10.64] ;  /* 0x000000040a0f0981 */ /* 0x000322000c1e1500 */
[----:B--2---:R-:W-:-:S04]  /*02d0*/  IADD3 R9, P2, R19, R25, RZ ;  /* 0x0000001913097210 */ /* 0x004fc80007f5e0ff */
[C---:B------:R-:W-:Y:S01]  /*02e0*/  ISETP.GE.U32.AND P1, PT, R9.reuse, 0x10000, PT ;  /* 0x000100000900780c */ /* 0x040fe20003f26070 */
[----:B------:R-:W-:Y:S01]  /*02f0*/  IMAD.X R12, RZ, RZ, R14, P2 ;  /* 0x000000ffff0c7224 */ /* 0x000fe200010e060e */
[----:B------:R-:W-:-:S04]  /*0300*/  ISETP.LT.U32.AND P2, PT, R9, R16, PT ;  /* 0x000000100900720c */ /* 0x000fc80003f41070 */
[----:B------:R-:W-:Y:S01]  /*0310*/  ISETP.GE.U32.AND.EX P1, PT, R12, RZ, PT, P1 ;  /* 0x000000ff0c00720c */ /* 0x000fe20003f26110 */
[----:B------:R-:W-:-:S03]  /*0320*/  IMAD R8, R19, 0x3, RZ ;  /* 0x0000000313087824 */ /* 0x000fc600078e02ff */
[----:B------:R-:W-:Y:S02]  /*0330*/  ISETP.LT.AND.EX P1, PT, R12, R17, !P1, P2 ;  /* 0x000000110c00720c */ /* 0x000fe40004f21320 */
[-C--:B------:R-:W-:Y:S02]  /*0340*/  LEA R27, P2, R19, R25.reuse, 0x1 ;  /* 0x00000019131b7211 */ /* 0x080fe400078408ff */
[----:B------:R-:W-:Y:S01]  /*0350*/  IADD3 R25, P5, R8, R25, RZ ;  /* 0x0000001908197210 */ /* 0x000fe20007fbe0ff */
[C---:B------:R-:W-:Y:S01]  /*0360*/  IMAD.SHL.U32 R8, R9.reuse, 0x2, RZ ;  /* 0x0000000209087824 */ /* 0x040fe200078e00ff */
[----:B------:R-:W-:Y:S01]  /*0370*/  SHF.L.U64.HI R9, R9, 0x1, R12 ;  /* 0x0000000109097819 */ /* 0x000fe2000001020c */
[----:B-1----:R-:W-:Y:S01]  /*0380*/  IMAD.X R10, RZ, RZ, R14, P2 ;  /* 0x000000ffff0a7224 */ /* 0x002fe200010e060e */
[----:B------:R-:W-:-:S05]  /*0390*/  ISETP.GE.U32.AND P3, PT, R27, 0x10000, PT ;  /* 0x000100001b00780c */ /* 0x000fca0003f66070 */
[----:B------:R-:W-:Y:S01]  /*03a0*/  @P1 IADD3 R12, P6, R4, R8, RZ ;  /* 0x00000008040c1210 */ /* 0x000fe20007fde0ff */
[----:B------:R-:W-:Y:S01]  /*03b0*/  IMAD.X R14, RZ, RZ, R14, P5 ;  /* 0x000000ffff0e7224 */ /* 0x000fe200028e060e */
[-C--:B------:R-:W-:Y:S02]  /*03c0*/  ISETP.LT.U32.AND P2, PT, R27, R16.reuse, PT ;  /* 0x000000101b00720c */ /* 0x080fe40003f41070 */
[C---:B------:R-:W-:Y:S01]  /*03d0*/  ISETP.GE.U32.AND.EX P3, PT, R10.reuse, RZ, PT, P3 ;  /* 0x000000ff0a00720c */ /* 0x040fe20003f66130 */
[----:B------:R-:W-:Y:S01]  /*03e0*/  @P1 IMAD.X R13, R5, 0x1, R9, P6 ;  /* 0x00000001050d1824 */ /* 0x000fe200030e0609 */
[C---:B------:R-:W-:Y:S02]  /*03f0*/  ISETP.GE.U32.AND P6, PT, R25.reuse, 0x10000, PT ;  /* 0x000100001900780c */ /* 0x040fe40003fc6070 */
[----:B------:R-:W-:Y:S02]  /*0400*/  ISETP.LT.AND.EX P2, PT, R10, R17, !P3, P2 ;  /* 0x000000110a00720c */ /* 0x000fe40005f41320 */
[----:B------:R-:W-:-:S02]  /*0410*/  ISETP.LT.U32.AND P3, PT, R25, R16, PT ;  /* 0x000000101900720c */ /* 0x000fc40003f61070 */
[C---:B------:R-:W-:Y:S02]  /*0420*/  ISETP.GE.U32.AND.EX P6, PT, R14.reuse, RZ, PT, P6 ;  /* 0x000000ff0e00720c */ /* 0x040fe40003fc6160 */
[----:B------:R-:W-:Y:S02]  /*0430*/  PRMT R21, RZ, 0x7610, R21 ;  /* 0x00007610ff157816 */ /* 0x000fe40000000015 */
[----:B------:R-:W-:Y:S02]  /*0440*/  ISETP.LT.AND.EX P3, PT, R14, R17, !P6, P3 ;  /* 0x000000110e00720c */ /* 0x000fe40007761330 */
[C---:B0-----:R-:W-:Y:S02]  /*0450*/  FSETP.GEU.FTZ.AND P4, PT, |R0|.reuse, 0.5, PT ;  /* 0x3f0000000000780b */ /* 0x041fe40003f9e200 */
[C---:B------:R-:W-:Y:S01]  /*0460*/  SHF.L.U64.HI R11, R27.reuse, 0x1, R10 ;  /* 0x000000011b0b7819 */ /* 0x040fe2000001020a */
[----:B------:R-:W-:Y:S01]  /*0470*/  IMAD.SHL.U32 R27, R27, 0x2, RZ ;  /* 0x000000021b1b7824 */ /* 0x000fe200078e00ff */
[----:B------:R0:W2:Y:S01]  /*0480*/  @P1 LDG.E.U16 R21, desc[UR4][R12.64] ;  /* 0x000000040c151981 */ /* 0x0000a2000c1e1500 */
[----:B------:R-:W-:-:S03]  /*0490*/  FADD.FTZ R24, -R0, 1 ;  /* 0x3f80000000187421 */ /* 0x000fc60000010100 */
[----:B0-----:R-:W-:-:S05]  /*04a0*/  @P2 IADD3 R12, P5, R4, R27, RZ ;  /* 0x0000001b040c2210 */ /* 0x001fca0007fbe0ff */
[----:B------:R-:W-:Y:S01]  /*04b0*/  @P2 IMAD.X R13, R5, 0x1, R11, P5 ;  /* 0x00000001050d2824 */ /* 0x000fe200028e060b */
[----:B------:R-:W-:Y:S02]  /*04c0*/  IADD3 R8, P6, R2, R8, RZ ;  /* 0x0000000802087210 */ /* 0x000fe40007fde0ff */
[----:B------:R-:W-:-:S03]  /*04d0*/  PRMT R26, RZ, 0x7610, R26 ;  /* 0x00007610ff1a7816 */ /* 0x000fc6000000001a */
[----:B------:R-:W-:Y:S02]  /*04e0*/  IMAD.X R9, R3, 0x1, R9, P6 ;  /* 0x0000000103097824 */ /* 0x000fe400030e0609 */
[----:B---3--:R-:W-:Y:S02]  /*04f0*/  IMAD.U32 R29, R20, 0x10000, RZ ;  /* 0x00010000141d7824 */ /* 0x008fe400078e00ff */
[----:B----4-:R-:W-:-:S04]  /*0500*/  IMAD.U32 R15, R15, 0x10000, RZ ;  /* 0x000100000f0f7824 */ /* 0x010fc800078e00ff */
[----:B------:R-:W-:-:S04]  /*0510*/  FADD.FTZ R20, -R29, R15 ;  /* 0x0000000f1d147221 */ /* 0x000fc80000010100 */
[----:B------:R-:W-:Y:S01]  /*0520*/  FFMA.FTZ R10, R0, R20, R29 ;  /* 0x00000014000a7223 */ /* 0x000fe2000001001d */
[C---:B------:R-:W-:Y:S01]  /*0530*/  IMAD.SHL.U32 R29, R25.reuse, 0x2, RZ ;  /* 0x00000002191d7824 */ /* 0x040fe200078e00ff */
[----:B------:R-:W-:Y:S01]  /*0540*/  SHF.L.U64.HI R25, R25, 0x1, R14 ;  /* 0x0000000119197819 */ /* 0x000fe2000001020e */
[----:B------:R-:W-:Y:S01]  /*0550*/  @P4 FFMA.FTZ R10, R20, -R24, R15 ;  /* 0x80000018140a4223 */ /* 0x000fe2000001000f */
[----:B------:R-:W-:Y:S02]  /*0560*/  PRMT R20, RZ, 0x7610, R20 ;  /* 0x00007610ff147816 */ /* 0x000fe40000000014 */
[----:B------:R-:W-:-:S04]  /*0570*/  @P3 IADD3 R14, P5, R4, R29, RZ ;  /* 0x0000001d040e3210 */ /* 0x000fc80007fbe0ff */
[----:B------:R0:W3:Y:S01]  /*0580*/  @P2 LDG.E.U16 R20, desc[UR4][R12.64] ;  /* 0x000000040c142981 */ /* 0x0000e2000c1e1500 */
[----:B------:R-:W-:-:S05]  /*0590*/  @P3 IMAD.X R15, R5, 0x1, R25, P5 ;  /* 0x00000001050f3824 */ /* 0x000fca00028e0619 */
[----:B------:R1:W4:Y:S01]  /*05a0*/  @P3 LDG.E.U16 R26, desc[UR4][R14.64] ;  /* 0x000000040e1a3981 */ /* 0x000322000c1e1500 */
[C---:B0-----:R-:W-:Y:S02]  /*05b0*/  IADD3 R12, P6, R2.reuse, R29, RZ ;  /* 0x0000001d020c7210 */ /* 0x041fe40007fde0ff */
[----:B-1----:R-:W-:Y:S02]  /*05c0*/  F2FP.BF16.F32.PACK_AB R15, RZ, R10 ;  /* 0x0000000aff0f723e */ /* 0x002fe400000010ff */
[----:B------:R-:W-:Y:S01]  /*05d0*/  IADD3 R10, P5, R2, R27, RZ ;  /* 0x0000001b020a7210 */ /* 0x000fe20007fbe0ff */
[C---:B------:R-:W-:Y:S01]  /*05e0*/  IMAD.X R13, R3.reuse, 0x1, R25, P6 ;  /* 0x00000001030d7824 */ /* 0x040fe200030e0619 */
[----:B------:R-:W-:Y:S02]  /*05f0*/  PRMT R27, RZ, 0x7610, R27 ;  /* 0x00007610ff1b7816 */ /* 0x000fe4000000001b */
[----:B------:R-:W-:Y:S02]  /*0600*/  PRMT R25, RZ, 0x7610, R25 ;  /* 0x00007610ff197816 */ /* 0x000fe40000000019 */
[----:B------:R-:W-:-:S02]  /*0610*/  IADD3.X R11, R3, R11, RZ, P5, !PT ;  /* 0x0000000b030b7210 */ /* 0x000fc40002ffe4ff */
[----:B------:R-:W-:Y:S01]  /*0620*/  PRMT R14, RZ, 0x7610, R14 ;  /* 0x00007610ff0e7816 */ /* 0x000fe2000000000e */
[----:B------:R-:W5:Y:S04]  /*0630*/  @P1 LDG.E.U16 R27, desc[UR4][R8.64] ;  /* 0x00000004081b1981 */ /* 0x000f68000c1e1500 */
[----:B------:R-:W2:Y:S04]  /*0640*/  @P2 LDG.E.U16 R25, desc[UR4][R10.64] ;  /* 0x000000040a192981 */ /* 0x000ea8000c1e1500 */
[----:B------:R-:W2:Y:S04]  /*0650*/  @P3 LDG.E.U16 R14, desc[UR4][R12.64] ;  /* 0x000000040c0e3981 */ /* 0x000ea8000c1e1500 */
[----:B------:R0:W-:Y:S01]  /*0660*/  @P0 STG.E.U16 desc[UR4][R6.64], R15 ;  /* 0x0000000f06000986 */ /* 0x0001e2000c101504 */
[----:B------:R-:W-:-:S03]  /*0670*/  IMAD.WIDE.U32 R22, R19, 0x4, R22 ;  /* 0x0000000413167825 */ /* 0x000fc600078e0016 */
[----:B------:R-:W-:-:S04]  /*0680*/  ISETP.GE.U32.AND P0, PT, R22, 0x10000, PT ;  /* 0x000100001600780c */ /* 0x000fc80003f06070 */
[----:B------:R-:W-:Y:S01]  /*0690*/  ISETP.GE.U32.AND.EX P0, PT, R23, RZ, PT, P0 ;  /* 0x000000ff1700720c */ /* 0x000fe20003f06100 */
[----:B---3--:R-:W-:Y:S02]  /*06a0*/  IMAD.U32 R29, R20, 0x10000, RZ ;  /* 0x00010000141d7824 */ /* 0x008fe400078e00ff */
[----:B----4-:R-:W-:Y:S02]  /*06b0*/  IMAD.U32 R26, R26, 0x10000, RZ ;  /* 0x000100001a1a7824 */ /* 0x010fe400078e00ff */
[----:B-----5:R-:W-:Y:S02]  /*06c0*/  IMAD.U32 R28, R27, 0x10000, RZ ;  /* 0x000100001b1c7824 */ /* 0x020fe400078e00ff */
[----:B--2---:R-:W-:Y:S02]  /*06d0*/  IMAD.U32 R27, R21, 0x10000, RZ ;  /* 0x00010000151b7824 */ /* 0x004fe400078e00ff */
[----:B------:R-:W-:Y:S02]  /*06e0*/  IMAD.U32 R25, R25, 0x10000, RZ ;  /* 0x0001000019197824 */ /* 0x000fe400078e00ff */
[----:B------:R-:W-:Y:S01]  /*06f0*/  FADD.FTZ R21, -R28, R27 ;  /* 0x0000001b1c157221 */ /* 0x000fe20000010100 */
[----:B0-----:R-:W-:-:S02]  /*0700*/  IMAD.U32 R15, R14, 0x10000, RZ ;  /* 0x000100000e0f7824 */ /* 0x001fc400078e00ff */
[----:B------:R-:W-:Y:S01]  /*0710*/  FADD.FTZ R20, -R25, R29 ;  /* 0x0000001d19147221 */ /* 0x000fe20000010100 */
[-C--:B------:R-:W-:Y:S01]  /*0720*/  FFMA.FTZ R14, R0, R21.reuse, R28 ;  /* 0x00000015000e7223 */ /* 0x080fe2000001001c */
[--C-:B------:R-:W-:Y:S01]  /*0730*/  FADD.FTZ R6, -R15, R26.reuse ;  /* 0x0000001a0f067221 */ /* 0x100fe20000010100 */
[----:B------:R-:W-:Y:S01]  /*0740*/  @P4 FFMA.FTZ R14, -R24, R21, R27 ;  /* 0x00000015180e4223 */ /* 0x000fe2000001011b */
[-C--:B------:R-:W-:Y:S01]  /*0750*/  FFMA.FTZ R25, R0, R20.reuse, R25 ;  /* 0x0000001400197223 */ /* 0x080fe20000010019 */
[----:B------:R-:W-:Y:S01]  /*0760*/  @P4 FFMA.FTZ R25, -R24, R20, R29 ;  /* 0x0000001418194223 */ /* 0x000fe2000001011d */
[-C--:B------:R-:W-:Y:S01]  /*0770*/  FFMA.FTZ R15, R0, R6.reuse, R15 ;  /* 0x00000006000f7223 */ /* 0x080fe2000001000f */
[----:B------:R-:W-:Y:S01]  /*0780*/  @P4 FFMA.FTZ R15, -R24, R6, R26 ;  /* 0x00000006180f4223 */ /* 0x000fe2000001011a */
[----:B------:R-:W-:Y:S02]  /*0790*/  F2FP.BF16.F32.PACK_AB R14, RZ, R14 ;  /* 0x0000000eff0e723e */ /* 0x000fe400000010ff */
[----:B------:R-:W-:-:S02]  /*07a0*/  F2FP.BF16.F32.PACK_AB R25, RZ, R25 ;  /* 0x00000019ff19723e */ /* 0x000fc400000010ff */
[----:B------:R-:W-:Y:S01]  /*07b0*/  F2FP.BF16.F32.PACK_AB R15, RZ, R15 ;  /* 0x0000000fff0f723e */ /* 0x000fe200000010ff */
[----:B------:R3:W-:Y:S01]  /*07c0*/  @P1 STG.E.U16 desc[UR4][R8.64], R14 ;  /* 0x0000000e08001986 */ /* 0x0007e2000c101504 */
[----:B------:R-:W-:-:S03]  /*07d0*/  ISETP.LT.U32.AND P1, PT, R22, R16, PT ;  /* 0x000000101600720c */ /* 0x000fc60003f21070 */
[----:B------:R3:W-:Y:S04]  /*07e0*/  @P2 STG.E.U16 desc[UR4][R10.64], R25 ;  /* 0x000000190a002986 */ /* 0x0007e8000c101504 */
[----:B------:R3:W-:Y:S01]  /*07f0*/  @P3 STG.E.U16 desc[UR4][R12.64], R15 ;  /* 0x0000000f0c003986 */ /* 0x0007e2000c101504 */
[----:B------:R-:W-:-:S13]  /*0800*/  ISETP.LT.AND.EX P1, PT, R23, R17, PT, P1 ;  /* 0x000000111700720c */ /* 0x000fda0003f21310 */
[----:B---3--:R-:W-:Y:S05]  /*0810*/  @!P0 BRA P1, `(.L_x_1) ;  /* 0xfffffff8006c8947 */ /* 0x008fea000083ffff */
[----:B------:R-:W-:Y:S05]  /*0820*/  EXIT ;  /* 0x000000000000794d */ /* 0x000fea0003800000 */
.L_x_0:
[----:B------:R-:W1:Y:S02]  /*0830*/  S2R R13, SR_TID.X ;  /* 0x00000000000d7919 */ /* 0x000e640000002100 */
[----:B-1----:R-:W-:-:S03]  /*0840*/  IMAD.WIDE.U32 R6, R13, 0x4, RZ ;  /* 0x000000040d067825 */ /* 0x002fc600078e00ff */
[----:B------:R-:W-:-:S04]  /*0850*/  ISETP.GE.U32.AND P0, PT, R6, R16, PT ;  /* 0x000000100600720c */ /* 0x000fc80003f06070 */
[----:B------:R-:W-:-:S04]  /*0860*/  ISETP.GE.AND.EX P0, PT, R7, R17, PT, P0 ;  /* 0x000000110700720c */ /* 0x000fc80003f06300 */
[----:B------:R-:W-:-:S13]  /*0870*/  ISETP.GT.U32.OR P0, PT, R13, 0x3fff, P0 ;  /* 0x00003fff0d00780c */ /* 0x000fda0000704470 */
[----:B------:R-:W-:Y:S05]  /*0880*/  @P0 EXIT ;  /* 0x000000000000094d */ /* 0x000fea0003800000 */
[----:B------:R-:W-:Y:S02]  /*0890*/  IMAD.MOV.U32 R10, RZ, RZ, RZ ;  /* 0x000000ffff0a7224 */ /* 0x000fe400078e00ff */
[----:B0-----:R-:W-:Y:S01]  /*08a0*/  FADD.FTZ R11, -R0, 1 ;  /* 0x3f800000000b7421 */ /* 0x001fe20000010100 */
[----:B------:R-:W-:-:S06]  /*08b0*/  ULDC UR6, c[0x0][0x0] ;  /* 0x0000000000067ab9 */ /* 0x000fcc0000000800 */
.L_x_2:
[C---:B------:R-:W-:Y:S01]  /*08c0*/  IMAD.SHL.U32 R7, R13.reuse, 0x8, RZ ;  /* 0x000000080d077824 */ /* 0x040fe200078e00ff */
[----:B------:R-:W-:-:S04]  /*08d0*/  SHF.L.U64.HI R9, R13, 0x3, R10 ;  /* 0x000000030d097819 */ /* 0x000fc8000001020a */
[-C--:B------:R-:W-:Y:S02]  /*08e0*/  IADD3 R18, P1, R4, R7.reuse, RZ ;  /* 0x0000000704127210 */ /* 0x080fe40007f3e0ff */
[----:B------:R-:W-:-:S03]  /*08f0*/  IADD3 R6, P0, R2, R7, RZ ;  /* 0x0000000702067210 */ /* 0x000fc60007f1e0ff */
[--C-:B------:R-:W-:Y:S02]  /*0900*/  IMAD.X R19, R5, 0x1, R9.reuse, P1 ;  /* 0x0000000105137824 */ /* 0x100fe400008e0609 */
[----:B------:R-:W-:-:S04]  /*0910*/  IMAD.X R7, R3, 0x1, R9, P0 ;  /* 0x0000000103077824 */ /* 0x000fc800000e0609 */
[----:B------:R-:W2:Y:S04]  /*0920*/  LDG.E.64 R18, desc[UR4][R18.64] ;  /* 0x0000000412127981 */ /* 0x000ea8000c1e1b00 */
[----:B------:R-:W3:Y:S01]  /*0930*/  LDG.E.64 R8, desc[UR4][R6.64] ;  /* 0x0000000406087981 */ /* 0x000ee2000c1e1b00 */
[----:B------:R-:W-:Y:S02]  /*0940*/  FSETP.GEU.FTZ.AND P0, PT, |R0|, 0.5, PT ;  /* 0x3f0000000000780b */ /* 0x000fe40003f1e200 */
[----:B--2---:R-:W-:Y:S01]  /*0950*/  PRMT R21, R18, 0x7632, R21 ;  /* 0x0000763212157816 */ /* 0x004fe20000000015 */
[C---:B------:R-:W-:Y:S01]  /*0960*/  IMAD.U32 R14, R19.reuse, 0x10000, RZ ;  /* 0x00010000130e7824 */ /* 0x040fe200078e00ff */
[----:B------:R-:W-:Y:S02]  /*0970*/  PRMT R22, R19, 0x7632, R22 ;  /* 0x0000763213167816 */ /* 0x000fe40000000016 */
[C---:B---3--:R-:W-:Y:S01]  /*0980*/  PRMT R15, R8.reuse, 0x7632, R15 ;  /* 0x00007632080f7816 */ /* 0x048fe2000000000f */
[----:B------:R-:W-:Y:S01]  /*0990*/  IMAD.U32 R23, R8, 0x10000, RZ ;  /* 0x0001000008177824 */ /* 0x000fe200078e00ff */
[C---:B------:R-:W-:Y:S01]  /*09a0*/  PRMT R20, R9.reuse, 0x7632, R20 ;  /* 0x0000763209147816 */ /* 0x040fe20000000014 */
[----:B------:R-:W-:Y:S01]  /*09b0*/  IMAD.U32 R25, R9, 0x10000, RZ ;  /* 0x0001000009197824 */ /* 0x000fe200078e00ff */
[----:B------:R-:W-:Y:S01]  /*09c0*/  SHF.L.U32 R12, R18, 0x10, RZ ;  /* 0x00000010120c7819 */ /* 0x000fe200000006ff */
[----:B------:R-:W-:-:S02]  /*09d0*/  IMAD.U32 R8, R21, 0x10000, RZ ;  /* 0x0001000015087824 */ /* 0x000fc400078e00ff */
[----:B------:R-:W-:Y:S02]  /*09e0*/  IMAD.U32 R18, R22, 0x10000, RZ ;  /* 0x0001000016127824 */ /* 0x000fe400078e00ff */
[----:B------:R-:W-:Y:S01]  /*09f0*/  FADD.FTZ R21, -R25, R14 ;  /* 0x0000000e19157221 */ /* 0x000fe20000010100 */
[----:B------:R-:W-:Y:S02]  /*0a00*/  IMAD.U32 R15, R15, 0x10000, RZ ;  /* 0x000100000f0f7824 */ /* 0x000fe400078e00ff */
[----:B------:R-:W-:Y:S01]  /*0a10*/  FADD.FTZ R9, -R23, R12 ;  /* 0x0000000c17097221 */ /* 0x000fe20000010100 */
[----:B------:R-:W-:Y:S02]  /*0a20*/  IMAD.U32 R27, R20, 0x10000, RZ ;  /* 0x00010000141b7824 */ /* 0x000fe400078e00ff */
[C---:B------:R-:W-:Y:S01]  /*0a30*/  FFMA.FTZ R25, R0.reuse, R21, R25 ;  /* 0x0000001500197223 */ /* 0x040fe20000010019 */
[----:B------:R-:W-:Y:S01]  /*0a40*/  FADD.FTZ R19, -R15, R8 ;  /* 0x000000080f137221 */ /* 0x000fe20000010100 */
[CC--:B------:R-:W-:Y:S01]  /*0a50*/  FFMA.FTZ R23, R0.reuse, R9.reuse, R23 ;  /* 0x0000000900177223 */ /* 0x0c0fe20000010017 */
[----:B------:R-:W-:Y:S01]  /*0a60*/  FADD.FTZ R22, -R27, R18 ;  /* 0x000000121b167221 */ /* 0x000fe20000010100 */
[C---:B------:R-:W-:Y:S01]  /*0a70*/  @P0 FFMA.FTZ R23, -R11.reuse, R9, R12 ;  /* 0x000000090b170223 */ /* 0x040fe2000001010c */
[C---:B------:R-:W-:Y:S01]  /*0a80*/  FFMA.FTZ R20, R0.reuse, R19, R15 ;  /* 0x0000001300147223 */ /* 0x040fe2000001000f */
[C---:B------:R-:W-:Y:S01]  /*0a90*/  @P0 FFMA.FTZ R25, -R11.reuse, R21, R14 ;  /* 0x000000150b190223 */ /* 0x040fe2000001010e */
[-C--:B------:R-:W-:Y:S01]  /*0aa0*/  FFMA.FTZ R24, R0, R22.reuse, R27 ;  /* 0x0000001600187223 */ /* 0x080fe2000001001b */
[C---:B------:R-:W-:Y:S01]  /*0ab0*/  @P0 FFMA.FTZ R20, -R11.reuse, R19, R8 ;  /* 0x000000130b140223 */ /* 0x040fe20000010108 */
[----:B------:R-:W-:Y:S01]  /*0ac0*/  @P0 FFMA.FTZ R24, -R11, R22, R18 ;  /* 0x000000160b180223 */ /* 0x000fe20000010112 */
[----:B------:R-:W-:-:S03]  /*0ad0*/  IADD3 R13, P0, R13, UR6, RZ ;  /* 0x000000060d0d7c10 */ /* 0x000fc6000ff1e0ff */
[----:B------:R-:W-:Y:S02]  /*0ae0*/  F2FP.BF16.F32.PACK_AB R20, R20, R23 ;  /* 0x000000171414723e */ /* 0x000fe400000010ff */
[----:B------:R-:W-:Y:S01]  /*0af0*/  F2FP.BF16.F32.PACK_AB R21, R24, R25 ;  /* 0x000000191815723e */ /* 0x000fe200000010ff */
[C---:B------:R-:W-:Y:S01]  /*0b00*/  IMAD.SHL.U32 R9, R13.reuse, 0x4, RZ ;  /* 0x000000040d097824 */ /* 0x040fe200078e00ff */
[----:B------:R-:W-:Y:S01]  /*0b10*/  ISETP.LT.U32.AND P1, PT, R13, 0x4000, PT ;  /* 0x000040000d00780c */ /* 0x000fe20003f21070 */
[----:B------:R-:W-:Y:S02]  /*0b20*/  IMAD.X R10, RZ, RZ, R10, P0 ;  /* 0x000000ffff0a7224 */ /* 0x000fe400000e060a */
[----:B------:R0:W-:Y:S01]  /*0b30*/  STG.E.64 desc[UR4][R6.64], R20 ;  /* 0x0000001406007986 */ /* 0x0001e2000c101b04 */
[----:B------:R-:W-:Y:S02]  /*0b40*/  ISETP.GE.U32.AND P0, PT, R9, R16, PT ;  /* 0x000000100900720c */ /* 0x000fe40003f06070 */
[----:B------:R-:W-:-:S02]  /*0b50*/  SHF.L.U64.HI R8, R13, 0x2, R10 ;  /* 0x000000020d087819 */ /* 0x000fc4000001020a */
[----:B------:R-:W-:Y:S02]  /*0b60*/  ISETP.LT.U32.AND.EX P1, PT, R10, RZ, PT, P1 ;  /* 0x000000ff0a00720c */ /* 0x000fe40003f21110 */
[----:B------:R-:W-:-:S13]  /*0b70*/  ISETP.GE.AND.EX P0, PT, R8, R17, PT, P0 ;  /* 0x000000110800720c */ /* 0x000fda0003f06300 */
[----:B0-----:R-:W-:Y:S05]  /*0b80*/  @!P0 BRA P1, `(.L_x_2) ;  /* 0xfffffffc004c8947 */ /* 0x001fea000083ffff */
[----:B------:R-:W-:Y:S05]  /*0b90*/  EXIT ;  /* 0x000000000000794d */ /* 0x000fea0003800000 */
.L_x_3:
[----:B------:R-:W-:-:S00]  /*0ba0*/  BRA `(.L_x_3) ;  /* 0xfffffffc00fc7947 */ /* 0x000fc0000383ffff */
[----:B------:R-:W-:-:S00]  /*0bb0*/  NOP ;  /* 0x0000000000007918 */ /* 0x000fc00000000000 */
        /* <DEDUP_REMOVED lines=12> */
.L_x_224:


//--------------------- .text._ZN2at6native52_GLOBAL__N__ff984223_19_ForeachTernaryOp_cu_5285c63625multi_tensor_apply_kernelINS1_28TensorListScalarListMetadataIfLi2EEENS1_26TernaryOpScalarListFunctorIN3c104HalfELi2ELi2ELi0EEEJNS0_11LerpFunctorIfEEEEEvT_T0_DpT1_ --------------------------
	.section	.text._ZN2at6native52_GLOBAL__N__ff984223_19_ForeachTernaryOp_cu_5285c63625multi_tensor_apply_kernelINS1_28TensorListScalarListMetadataIfLi2EEENS1_26TernaryOpScalarListFunctorIN3c104HalfELi2ELi2ELi0EEEJNS0_11LerpFunctorIfEEEEEvT_T0_DpT1_,"ax",@progbits
	.align	128
.text._ZN2at6native52_GLOBAL__N__ff984223_19_ForeachTernaryOp_cu_5285c63625multi_tensor_apply_kernelINS1_28TensorListScalarListMetadataIfLi2EEENS1_26TernaryOpScalarListFunctorIN3c104HalfELi2ELi2ELi0EEEJNS0_11LerpFunctorIfEEEEEvT_T0_DpT1_:
        .type           _ZN2at6native52_GLOBAL__N__ff984223_19_ForeachTernaryOp_cu_5285c63625multi_tensor_apply_kernelINS1_28TensorListScalarListMetadataIfLi2EEENS1_26TernaryOpScalarListFunctorIN3c104HalfELi2ELi2ELi0EEEJNS0_11LerpFunctorIfEEEEEvT_T0_DpT1_,@function
        .size           _ZN2at6native52_GLOBAL__N__ff984223_19_ForeachTernaryOp_cu_5285c63625multi_tensor_apply_kernelINS1_28TensorListScalarListMetadataIfLi2EEENS1_26TernaryOpScalarListFunctorIN3c104HalfELi2ELi2ELi0EEEJNS0_11LerpFunctorIfEEEEEvT_T0_DpT1_,(.L_x_225 - _ZN2at6native52_GLOBAL__N__ff984223_19_ForeachTernaryOp_cu_5285c63625multi_tensor_apply_kernelINS1_28TensorListScalarListMetadataIfLi2EEENS1_26TernaryOpScalarListFunctorIN3c104HalfELi2ELi2ELi0EEEJNS0_11LerpFunctorIfEEEEEvT_T0_DpT1_)
        .other          _ZN2at6native52_GLOBAL__N__ff984223_19_ForeachTernaryOp_cu_5285c63625multi_tensor_apply_kernelINS1_28TensorListScalarListMetadataIfLi2EEENS1_26TernaryOpScalarListFunctorIN3c104HalfELi2ELi2ELi0EEEJNS0_11LerpFunctorIfEEEEEvT_T0_DpT1_,@"STO_CUDA_ENTRY STV_DEFAULT"
_ZN2at6native52_GLOBAL__N__ff984223_19_ForeachTernaryOp_cu_5285c63625multi_tensor_apply_kernelINS1_28TensorListScalarListMetadataIfLi2EEENS1_26TernaryOpScalarListFunctorIN3c104HalfELi2ELi2ELi0EEEJNS0_11LerpFunctorIfEEEEEvT_T0_DpT1_:
        /* <DEDUP_REMOVED lines=29> */
.L_x_5:
[----:B-1----:R-:W-:Y:S02]  /*01d0*/  IADD3 R25, P1, R18, R22, RZ ;  /* 0x0000001612197210 */ /* 0x002fe40007f3e0ff */
[----:B------:R-:W-:Y:S02]  /*01e0*/  PRMT R20, RZ, 0x7610, R20 ;  /* 0x00007610ff147816 */ /* 0x000fe40000000014 */
[C---:B------:R-:W-:Y:S01]  /*01f0*/  ISETP.GE.U32.AND P0, PT, R25.reuse, 0x10000, PT ;  /* 0x000100001900780c */ /* 0x040fe20003f06070 */
[----:B------:R-:W-:Y:S01]  /*0200*/  IMAD.X R14, RZ, RZ, R23, P1 ;  /* 0x000000ffff0e7224 */ /* 0x000fe200008e0617 */
[C---:B------:R-:W-:Y:S02]  /*0210*/  ISETP.LT.U32.AND P1, PT, R25.reuse, R16, PT ;  /* 0x000000101900720c */ /* 0x040fe40003f21070 */
[----:B------:R-:W-:Y:S02]  /*0220*/  SHF.L.U32 R11, R25, 0x1, RZ ;  /* 0x00000001190b7819 */ /* 0x000fe400000006ff */
[----:B------:R-:W-:-:S02]  /*0230*/  ISETP.GE.U32.AND.EX P0, PT, R14, RZ, PT, P0 ;  /* 0x000000ff0e00720c */ /* 0x000fc40003f06100 */
[----:B------:R-:W-:Y:S02]  /*0240*/  SHF.L.U64.HI R9, R25, 0x1, R14 ;  /* 0x0000000119097819 */ /* 0x000fe4000001020e */
[----:B------:R-:W-:Y:S02]  /*0250*/  ISETP.LT.AND.EX P0, PT, R14, R17, !P0, P1 ;  /* 0x000000110e00720c */ /* 0x000fe40004701310 */
[----:B------:R-:W-:Y:S02]  /*0260*/  IADD3 R6, P1, R2, R11, RZ ;  /* 0x0000000b02067210 */ /* 0x000fe40007f3e0ff */
[----:B------:R-:W-:-:S03]  /*0270*/  PRMT R15, RZ, 0x7610, R15 ;  /* 0x00007610ff0f7816 */ /* 0x000fc6000000000f */
        /* <DEDUP_REMOVED lines=16> */
[--C-:B-1----:R-:W-:Y:S01]  /*0380*/  IMAD.X R10, RZ, RZ, R14.reuse, P2 ;  /* 0x000000ffff0a7224 */ /* 0x102fe200010e060e */
[C---:B------:R-:W-:Y:S01]  /*0390*/  ISETP.GE.U32.AND P3, PT, R27.reuse, 0x10000, PT ;  /* 0x000100001b00780c */ /* 0x040fe20003f66070 */
[----:B------:R-:W-:Y:S01]  /*03a0*/  IMAD.X R14, RZ, RZ, R14, P5 ;  /* 0x000000ffff0e7224 */ /* 0x000fe200028e060e */
[----:B------:R-:W-:-:S03]  /*03b0*/  ISETP.LT.U32.AND P2, PT, R27, R16, PT ;  /* 0x000000101b00720c */ /* 0x000fc60003f41070 */
[----:B------:R-:W-:Y:S02]  /*03c0*/  @P1 IADD3 R12, P6, R4, R8, RZ ;  /* 0x00000008040c1210 */ /* 0x000fe40007fde0ff */
[C---:B------:R-:W-:Y:S02]  /*03d0*/  ISETP.GE.U32.AND.EX P3, PT, R10.reuse, RZ, PT, P3 ;  /* 0x000000ff0a00720c */ /* 0x040fe40003f66130 */
[----:B------:R-:W-:Y:S02]  /*03e0*/  @P1 IADD3.X R13, R5, R9, RZ, P6, !PT ;  /* 0x00000009050d1210 */ /* 0x000fe400037fe4ff */
[C---:B------:R-:W-:Y:S02]  /*03f0*/  ISETP.GE.U32.AND P6, PT, R25.reuse, 0x10000, PT ;  /* 0x000100001900780c */ /* 0x040fe40003fc6070 */
[----:B------:R-:W-:Y:S02]  /*0400*/  ISETP.LT.AND.EX P2, PT, R10, R17, !P3, P2 ;  /* 0x000000110a00720c */ /* 0x000fe40005f41320 */
[----:B------:R-:W-:-:S02]  /*0410*/  ISETP.LT.U32.AND P3, PT, R25, R16, PT ;  /* 0x000000101900720c */ /* 0x000fc40003f61070 */
[C---:B------:R-:W-:Y:S02]  /*0420*/  ISETP.GE.U32.AND.EX P6, PT, R14.reuse, RZ, PT, P6 ;  /* 0x000000ff0e00720c */ /* 0x040fe40003fc6160 */
[----:B------:R-:W-:Y:S02]  /*0430*/  PRMT R21, RZ, 0x7610, R21 ;  /* 0x00007610ff157816 */ /* 0x000fe40000000015 */
[----:B------:R-:W-:Y:S02]  /*0440*/  ISETP.LT.AND.EX P3, PT, R14, R17, !P6, P3 ;  /* 0x000000110e00720c */ /* 0x000fe40007761330 */
[C---:B------:R-:W-:Y:S01]  /*0450*/  SHF.L.U64.HI R11, R27.reuse, 0x1, R10 ;  /* 0x000000011b0b7819 */ /* 0x040fe2000001020a */
[----:B------:R-:W-:Y:S01]  /*0460*/  IMAD.SHL.U32 R27, R27, 0x2, RZ ;  /* 0x000000021b1b7824 */ /* 0x000fe200078e00ff */
[C---:B0-----:R-:W-:Y:S01]  /*0470*/  FSETP.GEU.FTZ.AND P4, PT, |R0|.reuse, 0.5, PT ;  /* 0x3f0000000000780b */ /* 0x041fe20003f9e200 */
[----:B------:R0:W2:Y:S01]  /*0480*/  @P1 LDG.E.U16 R21, desc[UR4][R12.64] ;  /* 0x000000040c151981 */ /* 0x0000a2000c1e1500 */
[----:B------:R-:W-:-:S02]  /*0490*/  FADD.FTZ R24, -R0, 1 ;  /* 0x3f80000000187421 */ /* 0x000fc40000010100 */
[----:B0-----:R-:W-:-:S05]  /*04a0*/  @P2 IADD3 R12, P5, R4, R27, RZ ;  /* 0x0000001b040c2210 */ /* 0x001fca0007fbe0ff */
[----:B------:R-:W-:Y:S01]  /*04b0*/  @P2 IMAD.X R13, R5, 0x1, R11, P5 ;  /* 0x00000001050d2824 */ /* 0x000fe200028e060b */
[----:B------:R-:W-:Y:S02]  /*04c0*/  PRMT R26, RZ, 0x7610, R26 ;  /* 0x00007610ff1a7816 */ /* 0x000fe4000000001a */
[----:B------:R-:W-:-:S04]  /*04d0*/  IADD3 R8, P6, R2, R8, RZ ;  /* 0x0000000802087210 */ /* 0x000fc80007fde0ff */
[----:B------:R-:W-:Y:S01]  /*04e0*/  IADD3.X R9, R3, R9, RZ, P6, !PT ;  /* 0x0000000903097210 */ /* 0x000fe200037fe4ff */
[----:B---3--:R-:W-:Y:S02]  /*04f0*/  HADD2.F32 R29, -RZ, R20.H0_H0 ;  /* 0x20000014ff1d7230 */ /* 0x008fe40000004100 */
[----:B----4-:R-:W-:-:S05]  /*0500*/  HADD2.F32 R15, -RZ, R15.H0_H0 ;  /* 0x2000000fff0f7230 */ /* 0x010fca0000004100 */
[----:B------:R-:W-:-:S04]  /*0510*/  FADD.FTZ R20, -R29, R15 ;  /* 0x0000000f1d147221 */ /* 0x000fc80000010100 */
[----:B------:R-:W-:Y:S01]  /*0520*/  FFMA.FTZ R10, R0, R20, R29 ;  /* 0x00000014000a7223 */ /* 0x000fe2000001001d */
[C---:B------:R-:W-:Y:S01]  /*0530*/  IMAD.SHL.U32 R29, R25.reuse, 0x2, RZ ;  /* 0x00000002191d7824 */ /* 0x040fe200078e00ff */
[----:B------:R-:W-:Y:S01]  /*0540*/  SHF.L.U64.HI R25, R25, 0x1, R14 ;  /* 0x0000000119197819 */ /* 0x000fe2000001020e */
[----:B------:R-:W-:-:S03]  /*0550*/  @P4 FFMA.FTZ R10, R20, -R24, R15 ;  /* 0x80000018140a4223 */ /* 0x000fc6000001000f */
[----:B------:R-:W-:Y:S02]  /*0560*/  @P3 IADD3 R14, P5, R4, R29, RZ ;  /* 0x0000001d040e3210 */ /* 0x000fe40007fbe0ff */
[----:B------:R-:W-:-:S03]  /*0570*/  PRMT R20, RZ, 0x7610, R20 ;  /* 0x00007610ff147816 */ /* 0x000fc60000000014 */
[----:B------:R-:W-:-:S03]  /*0580*/  @P3 IMAD.X R15, R5, 0x1, R25, P5 ;  /* 0x00000001050f3824 */ /* 0x000fc600028e0619 */
[----:B------:R0:W3:Y:S04]  /*0590*/  @P2 LDG.E.U16 R20, desc[UR4][R12.64] ;  /* 0x000000040c142981 */ /* 0x0000e8000c1e1500 */
[----:B------:R1:W4:Y:S01]  /*05a0*/  @P3 LDG.E.U16 R26, desc[UR4][R14.64] ;  /* 0x000000040e1a3981 */ /* 0x000322000c1e1500 */
[C---:B0-----:R-:W-:Y:S02]  /*05b0*/  IADD3 R12, P6, R2.reuse, R29, RZ ;  /* 0x0000001d020c7210 */ /* 0x041fe40007fde0ff */
[----:B-1----:R-:W-:Y:S02]  /*05c0*/  F2FP.F16.F32.PACK_AB R15, RZ, R10 ;  /* 0x0000000aff0f723e */ /* 0x002fe400000000ff */
[----:B------:R-:W-:Y:S01]  /*05d0*/  IADD3 R10, P5, R2, R27, RZ ;  /* 0x0000001b020a7210 */ /* 0x000fe20007fbe0ff */
[----:B------:R-:W-:Y:S01]  /*05e0*/  IMAD.X R13, R3, 0x1, R25, P6 ;  /* 0x00000001030d7824 */ /* 0x000fe200030e0619 */
[----:B------:R-:W-:-:S02]  /*05f0*/  PRMT R27, RZ, 0x7610, R27 ;  /* 0x00007610ff1b7816 */ /* 0x000fc4000000001b */
[----:B------:R-:W-:Y:S01]  /*0600*/  PRMT R25, RZ, 0x7610, R25 ;  /* 0x00007610ff197816 */ /* 0x000fe20000000019 */
[----:B------:R-:W-:Y:S01]  /*0610*/  IMAD.X R11, R3, 0x1, R11, P5 ;  /* 0x00000001030b7824 */ /* 0x000fe200028e060b */
[----:B------:R-:W-:Y:S02]  /*0620*/  PRMT R14, RZ, 0x7610, R14 ;  /* 0x00007610ff0e7816 */ /* 0x000fe4000000000e */
[----:B------:R-:W5:Y:S04]  /*0630*/  @P1 LDG.E.U16 R27, desc[UR4][R8.64] ;  /* 0x00000004081b1981 */ /* 0x000f68000c1e1500 */
[----:B------:R-:W2:Y:S04]  /*0640*/  @P2 LDG.E.U16 R25, desc[UR4][R10.64] ;  /* 0x000000040a192981 */ /* 0x000ea8000c1e1500 */
[----:B------:R-:W2:Y:S04]  /*0650*/  @P3 LDG.E.U16 R14, desc[UR4][R12.64] ;  /* 0x000000040c0e3981 */ /* 0x000ea8000c1e1500 */
[----:B------:R0:W-:Y:S01]  /*0660*/  @P0 STG.E.U16 desc[UR4][R6.64], R15 ;  /* 0x0000000f06000986 */ /* 0x0001e2000c101504 */
[----:B------:R-:W-:-:S03]  /*0670*/  IMAD.WIDE.U32 R22, R19, 0x4, R22 ;  /* 0x0000000413167825 */ /* 0x000fc600078e0016 */
[----:B------:R-:W-:-:S04]  /*0680*/  ISETP.GE.U32.AND P0, PT, R22, 0x10000, PT ;  /* 0x000100001600780c */ /* 0x000fc80003f06070 */
[----:B------:R-:W-:Y:S01]  /*0690*/  ISETP.GE.U32.AND.EX P0, PT, R23, RZ, PT, P0 ;  /* 0x000000ff1700720c */ /* 0x000fe20003f06100 */
[----:B---3--:R-:W-:Y:S02]  /*06a0*/  HADD2.F32 R29, -RZ, R20.H0_H0 ;  /* 0x20000014ff1d7230 */ /* 0x008fe40000004100 */
[----:B----4-:R-:W-:Y:S02]  /*06b0*/  HADD2.F32 R26, -RZ, R26.H0_H0 ;  /* 0x2000001aff1a7230 */ /* 0x010fe40000004100 */
[----:B-----5:R-:W-:Y:S02]  /*06c0*/  HADD2.F32 R28, -RZ, R27.H0_H0 ;  /* 0x2000001bff1c7230 */ /* 0x020fe40000004100 */
[----:B--2---:R-:W-:Y:S02]  /*06d0*/  HADD2.F32 R27, -RZ, R21.H0_H0 ;  /* 0x20000015ff1b7230 */ /* 0x004fe40000004100 */
[----:B------:R-:W-:Y:S02]  /*06e0*/  HADD2.F32 R25, -RZ, R25.H0_H0 ;  /* 0x20000019ff197230 */ /* 0x000fe40000004100 */
[----:B0-----:R-:W-:-:S02]  /*06f0*/  HADD2.F32 R15, -RZ, R14.H0_H0 ;  /* 0x2000000eff0f7230 */ /* 0x001fc40000004100 */
[----:B------:R-:W-:Y:S01]  /*0700*/  FADD.FTZ R21, -R28, R27 ;  /* 0x0000001b1c157221 */ /* 0x000fe20000010100 */
[----:B------:R-:W-:Y:S02]  /*0710*/  FADD.FTZ R20, -R25, R29 ;  /* 0x0000001d19147221 */ /* 0x000fe40000010100 */
[----:B------:R-:W-:Y:S01]  /*0720*/  FADD.FTZ R6, -R15, R26 ;  /* 0x0000001a0f067221 */ /* 0x000fe20000010100 */
[-C--:B------:R-:W-:Y:S01]  /*0730*/  FFMA.FTZ R14, R0, R21.reuse, R28 ;  /* 0x00000015000e7223 */ /* 0x080fe2000001001c */
[----:B------:R-:W-:Y:S01]  /*0740*/  @P4 FFMA.FTZ R14, -R24, R21, R27 ;  /* 0x00000015180e4223 */ /* 0x000fe2000001011b */
[C---:B------:R-:W-:Y:S01]  /*0750*/  FFMA.FTZ R25, R0.reuse, R20, R25 ;  /* 0x0000001400197223 */ /* 0x040fe20000010019 */
[----:B------:R-:W-:Y:S01]  /*0760*/  FFMA.FTZ R15, R0, R6, R15 ;  /* 0x00000006000f7223 */ /* 0x000fe2000001000f */
[C---:B------:R-:W-:Y:S01]  /*0770*/  @P4 FFMA.FTZ R25, -R24.reuse, R20, R29 ;  /* 0x0000001418194223 */ /* 0x040fe2000001011d */
[----:B------:R-:W-:Y:S01]  /*0780*/  @P4 FFMA.FTZ R15, -R24, R6, R26 ;  /* 0x00000006180f4223 */ /* 0x000fe2000001011a */
[----:B------:R-:W-:-:S03]  /*0790*/  F2FP.F16.F32.PACK_AB R14, RZ, R14 ;  /* 0x0000000eff0e723e */ /* 0x000fc600000000ff */
[----:B------:R-:W-:Y:S02]  /*07a0*/  F2FP.F16.F32.PACK_AB R25, RZ, R25 ;  /* 0x00000019ff19723e */ /* 0x000fe400000000ff */
[----:B------:R-:W-:Y:S01]  /*07b0*/  F2FP.F16.F32.PACK_AB R15, RZ, R15 ;  /* 0x0000000fff0f723e */ /* 0x000fe200000000ff */
[----:B------:R3:W-:Y:S01]  /*07c0*/  @P1 STG.E.U16 desc[UR4][R8.64], R14 ;  /* 0x0000000e08001986 */ /* 0x0007e2000c101504 */
[----:B------:R-:W-:-:S03]  /*07d0*/  ISETP.LT.U32.AND P1, PT, R22, R16, PT ;  /* 0x000000101600720c */ /* 0x000fc60003f21070 */
[----:B------:R3:W-:Y:S04]  /*07e0*/  @P2 STG.E.U16 desc[UR4][R10.64], R25 ;  /* 0x000000190a002986 */ /* 0x0007e8000c101504 */
[----:B------:R3:W-:Y:S01]  /*07f0*/  @P3 STG.E.U16 desc[UR4][R12.64], R15 ;  /* 0x0000000f0c003986 */ /* 0x0007e2000c101504 */
[----:B------:R-:W-:-:S13]  /*0800*/  ISETP.LT.AND.EX P1, PT, R23, R17, PT, P1 ;  /* 0x000000111700720c */ /* 0x000fda0003f21310 */
[----:B---3--:R-:W-:Y:S05]  /*0810*/  @!P0 BRA P1, `(.L_x_5) ;  /* 0xfffffff8006c8947 */ /* 0x008fea000083ffff */
[----:B------:R-:W-:Y:S05]  /*0820*/  EXIT ;  /* 0x000000000000794d */ /* 0x000fea0003800000 */
.L_x_4:
        /* <DEDUP_REMOVED lines=9> */
.L_x_6:
[C---:B------:R-:W-:Y:S01]  /*08c0*/  IMAD.SHL.U32 R7, R13.reuse, 0x8, RZ ;  /* 0x000000080d077824 */ /* 0x040fe200078e00ff */
[----:B------:R-:W-:-:S04]  /*08d0*/  SHF.L.U64.HI R9, R13, 0x3, R10 ;  /* 0x000000030d097819 */ /* 0x000fc8000001020a */
[-C--:B------:R-:W-:Y:S02]  /*08e0*/  IADD3 R22, P1, R4, R7.reuse, RZ ;  /* 0x0000000704167210 */ /* 0x080fe40007f3e0ff */
[----:B------:R-:W-:Y:S02]  /*08f0*/  IADD3 R6, P0, R2, R7, RZ ;  /* 0x0000000702067210 */ /* 0x000fe40007f1e0ff */
[----:B------:R-:W-:-:S03]  /*0900*/  IADD3.X R23, R5, R9, RZ, P1, !PT ;  /* 0x0000000905177210 */ /* 0x000fc60000ffe4ff */
[----:B------:R-:W-:-:S03]  /*0910*/  IMAD.X R7, R3, 0x1, R9, P0 ;  /* 0x0000000103077824 */ /* 0x000fc600000e0609 */
[----:B------:R-:W2:Y:S04]  /*0920*/  LDG.E.64 R22, desc[UR4][R22.64] ;  /* 0x0000000416167981 */ /* 0x000ea8000c1e1b00 */
[----:B------:R-:W3:Y:S01]  /*0930*/  LDG.E.64 R8, desc[UR4][R6.64] ;  /* 0x0000000406087981 */ /* 0x000ee2000c1e1b00 */
[----:B------:R-:W-:Y:S01]  /*0940*/  FSETP.GEU.FTZ.AND P0, PT, |R0|, 0.5, PT ;  /* 0x3f0000000000780b */ /* 0x000fe20003f1e200 */
[--C-:B--2---:R-:W-:Y:S02]  /*0950*/  HADD2.F32 R20, -RZ, R22.reuse.H0_H0 ;  /* 0x20000016ff147230 */ /* 0x104fe40000004100 */
[----:B------:R-:W-:Y:S02]  /*0960*/  HADD2.F32 R18, -RZ, R22.H1_H1 ;  /* 0x30000016ff127230 */ /* 0x000fe40000004100 */
[----:B------:R-:W-:-:S02]  /*0970*/  HADD2.F32 R14, -RZ, R23.H0_H0 ;  /* 0x20000017ff0e7230 */ /* 0x000fc40000004100 */
[----:B------:R-:W-:Y:S02]  /*0980*/  HADD2.F32 R12, -RZ, R23.H1_H1 ;  /* 0x30000017ff0c7230 */ /* 0x000fe40000004100 */
[--C-:B---3--:R-:W-:Y:S02]  /*0990*/  HADD2.F32 R15, -RZ, R8.reuse.H0_H0 ;  /* 0x20000008ff0f7230 */ /* 0x108fe40000004100 */
[----:B------:R-:W-:Y:S02]  /*09a0*/  HADD2.F32 R19, -RZ, R8.H1_H1 ;  /* 0x30000008ff137230 */ /* 0x000fe40000004100 */
[--C-:B------:R-:W-:Y:S02]  /*09b0*/  HADD2.F32 R21, -RZ, R9.reuse.H0_H0 ;  /* 0x20000009ff157230 */ /* 0x100fe40000004100 */
[----:B------:R-:W-:Y:S01]  /*09c0*/  FADD.FTZ R8, -R15, R20 ;  /* 0x000000140f087221 */ /* 0x000fe20000010100 */
[----:B------:R-:W-:Y:S02]  /*09d0*/  HADD2.F32 R25, -RZ, R9.H1_H1 ;  /* 0x30000009ff197230 */ /* 0x000fe40000004100 */
[----:B------:R-:W-:Y:S01]  /*09e0*/  FADD.FTZ R9, -R19, R18 ;  /* 0x0000001213097221 */ /* 0x000fe20000010100 */
[----:B------:R-:W-:Y:S01]  /*09f0*/  FADD.FTZ R23, -R21, R14 ;  /* 0x0000000e15177221 */ /* 0x000fe20000010100 */
[CC--:B------:R-:W-:Y:S01]  /*0a00*/  FFMA.FTZ R15, R0.reuse, R8.reuse, R15 ;  /* 0x00000008000f7223 */ /* 0x0c0fe2000001000f */
[----:B------:R-:W-:Y:S01]  /*0a10*/  FADD.FTZ R24, -R25, R12 ;  /* 0x0000000c19187221 */ /* 0x000fe20000010100 */
[C---:B------:R-:W-:Y:S01]  /*0a20*/  FFMA.FTZ R22, R0.reuse, R9, R19 ;  /* 0x0000000900167223 */ /* 0x040fe20000010013 */
[C---:B------:R-:W-:Y:S01]  /*0a30*/  FFMA.FTZ R21, R0.reuse, R23, R21 ;  /* 0x0000001700157223 */ /* 0x040fe20000010015 */
[C---:B------:R-:W-:Y:S01]  /*0a40*/  @P0 FFMA.FTZ R15, -R11.reuse, R8, R20 ;  /* 0x000000080b0f0223 */ /* 0x040fe20000010114 */
[-C--:B------:R-:W-:Y:S01]  /*0a50*/  FFMA.FTZ R26, R0, R24.reuse, R25 ;  /* 0x00000018001a7223 */ /* 0x080fe20000010019 */
[C---:B------:R-:W-:Y:S01]  /*0a60*/  @P0 FFMA.FTZ R22, -R11.reuse, R9, R18 ;  /* 0x000000090b160223 */ /* 0x040fe20000010112 */
[C---:B------:R-:W-:Y:S01]  /*0a70*/  @P0 FFMA.FTZ R21, -R11.reuse, R23, R14 ;  /* 0x000000170b150223 */ /* 0x040fe2000001010e */
[----:B------:R-:W-:Y:S01]  /*0a80*/  @P0 FFMA.FTZ R26, -R11, R24, R12 ;  /* 0x000000180b1a0223 */ /* 0x000fe2000001010c */
[----:B------:R-:W-:-:S02]  /*0a90*/  IADD3 R13, P0, R13, UR6, RZ ;  /* 0x000000060d0d7c10 */ /* 0x000fc4000ff1e0ff */
[----:B------:R-:W-:Y:S02]  /*0aa0*/  F2FP.F16.F32.PACK_AB R20, R22, R15 ;  /* 0x0000000f1614723e */ /* 0x000fe400000000ff */
[----:B------:R-:W-:Y:S01]  /*0ab0*/  F2FP.F16.F32.PACK_AB R21, R26, R21 ;  /* 0x000000151a15723e */ /* 0x000fe200000000ff */
        /* <DEDUP_REMOVED lines=10> */
.L_x_7:
        /* <DEDUP_REMOVED lines=10> */
.L_x_225:


//--------------------- .text._ZN2at6native52_GLOBAL__N__ff984223_19_ForeachTernaryOp_cu_5285c63625multi_tensor_apply_kernelINS1_28TensorListScalarListMetadataIN3c107complexIfEELi2EEENS1_26TernaryOpScalarListFunctorIS6_Li2ELi2ELi0EEEJNS0_11LerpFunctorIS6_EEEEEvT_T0_DpT1_ --------------------------
	.section	.text._ZN2at6native52_GLOBAL__N__ff984223_19_ForeachTernaryOp_cu_5285c63625multi_tensor_apply_kernelINS1_28TensorListScalarListMetadataIN3c107complexIfEELi2EEENS1_26TernaryOpScalarListFunctorIS6_Li2ELi2ELi0EEEJNS0_11LerpFunctorIS6_EEEEEvT_T0_DpT1_,"ax",@progbits
	.align	128
.text._ZN2at6native52_GLOBAL__N__ff984223_19_ForeachTernaryOp_cu_5285c63625multi_tensor_apply_kernelINS1_28TensorListScalarListMetadataIN3c107complexIfEELi2EEENS1_26TernaryOpScalarListFunctorIS6_Li2ELi2ELi0EEEJNS0_11LerpFunctorIS6_EEEEEvT_T0_DpT1_:
        .type           _ZN2at6native52_GLOBAL__N__ff984223_19_ForeachTernaryOp_cu_5285c63625multi_tensor_apply_kernelINS1_28TensorListScalarListMetadataIN3c107complexIfEELi2EEENS1_26TernaryOpScalarListFunctorIS6_Li2ELi2ELi0EEEJNS0_11LerpFunctorIS6_EEEEEvT_T0_DpT1_,@function
        .size           _ZN2at6native52_GLOBAL__N__ff984223_19_ForeachTernaryOp_cu_5285c63625multi_tensor_apply_kernelINS1_28TensorListScalarListMetadataIN3c107complexIfEELi2EEENS1_26TernaryOpScalarListFunctorIS6_Li2ELi2ELi0EEEJNS0_11LerpFunctorIS6_EEEEEvT_T0_DpT1_,(.L_x_226 - _ZN2at6native52_GLOBAL__N__ff984223_19_ForeachTernaryOp_cu_5285c63625multi_tensor_apply_kernelINS1_28TensorListScalarListMetadataIN3c107complexIfEELi2EEENS1_26TernaryOpScalarListFunctorIS6_Li2ELi2ELi0EEEJNS0_11LerpFunctorIS6_EEEEEvT_T0_DpT1_)
        .other          _ZN2at6native52_GLOBAL__N__ff984223_19_ForeachTernaryOp_cu_5285c63625multi_tensor_apply_kernelINS1_28TensorListScalarListMetadataIN3c107complexIfEELi2EEENS1_26TernaryOpScalarListFunctorIS6_Li2ELi2ELi0EEEJNS0_11LerpFunctorIS6_EEEEEvT_T0_DpT1_,@"STO_CUDA_ENTRY STV_DEFAULT"
_ZN2at6native52_GLOBAL__N__ff984223_19_ForeachTernaryOp_cu_5285c63625multi_tensor_apply_kernelINS1_28TensorListScalarListMetadataIN3c107complexIfEELi2EEENS1_26TernaryOpScalarListFunctorIS6_Li2ELi2ELi0EEEJNS0_11LerpFunctorIS6_EEEEEvT_T0_DpT1_:
[----:B------:R-:W-:Y:S08]  /*0000*/  LDC R1, c[0x0][0x28] ;  /* 0x00000a00ff017b82 */ /* 0x000ff00000000800 */
[----:B------:R-:W0:Y:S01]  /*0010*/  S2UR UR4, SR_CTAID.X ;  /* 0x00000000000479c3 */ /* 0x000e220000002500 */
[----:B------:R-:W-:Y:S01]  /*0020*/  UMOV UR5, 0x940 ;  /* 0x0000094000057882 */ /* 0x000fe20000000000 */
[----:B------:R-:W-:Y:S01]  /*0030*/  ULDC.64 UR14, c[0x0][0x208] ;  /* 0x00008200000e7ab9 */ /* 0x000fe20000000a00 */
[----:B0-----:R-:W-:-:S03]  /*0040*/  ULEA UR5, UR4, UR5, 0x2 ;  /* 0x0000000504057291 */ /* 0x001fc6000f8e103f */
[----:B------:R-:W-:Y:S02]  /*0050*/  ULDC.U8 UR4, c[0x0][UR4+0xa10] ;  /* 0x0002840004047abb */ /* 0x000fe40008000000 */
[----:B------:R-:W-:-:S07]  /*0060*/  USHF.L.U32 UR12, UR4, 0x3, URZ ;  /* 0x00000003040c7899 */ /* 0x000fce000800063f */
[----:B------:R-:W-:Y:S02]  /*0070*/  ULDC UR10, c[0x0][UR5+0x210] ;  /* 0x00008400050a7abb */ /* 0x000fe40008000800 */
[----:B------:R-:W-:-:S03]  /*0080*/  UIMAD.WIDE UR4, UR10, 0x10000, URZ ;  /* 0x000100000a0478a5 */ /* 0x000fc6000f8e023f */
[----:B------:R-:W-:Y:S01]  /*0090*/  ULDC.64 UR6, c[0x0][UR12+0x210] ;  /* 0x000084000c067abb */ /* 0x000fe20008000a00 */
[----:B------:R-:W-:Y:S01]  /*00a0*/  ULDC.64 UR8, c[0x0][UR12+0x410] ;  /* 0x000104000c087abb */ /* 0x000fe20008000a00 */
[----:B------:R-:W-:Y:S02]  /*00b0*/  UIMAD.WIDE UR6, UR10, 0x80000, UR6 ;  /* 0x000800000a0678a5 */ /* 0x000fe4000f8e0206 */
[----:B------:R-:W-:-:S03]  /*00c0*/  UIMAD.WIDE UR8, UR10, 0x80000, UR8 ;  /* 0x000800000a0878a5 */ /* 0x000fc6000f8e0208 */
[----:B------:R-:W-:Y:S01]  /*00d0*/  ULDC.64 UR10, c[0x0][UR12+0x610] ;  /* 0x000184000c0a7abb */ /* 0x000fe20008000a00 */
[----:B------:R-:W-:Y:S01]  /*00e0*/  ULDC.64 UR12, c[0x0][UR12+0x810] ;  /* 0x000204000c0c7abb */ /* 0x000fe20008000a00 */
[----:B------:R-:W-:Y:S02]  /*00f0*/  UIADD3 UR16, UP1, -UR4, UR10, URZ ;  /* 0x0000000a04107290 */ /* 0x000fe4000ff3e13f */
[----:B------:R-:W-:Y:S02]  /*0100*/  ULOP3.LUT UR4, UR8, 0x1f, UR6, 0xc8, !UPT ;  /* 0x0000001f08047892 */ /* 0x000fe4000f8ec806 */
[----:B------:R-:W-:Y:S02]  /*0110*/  UIADD3.X UR10, ~UR5, UR11, URZ, UP1, !UPT ;  /* 0x0000000b050a7290 */ /* 0x000fe40008ffe53f */
[----:B------:R-:W-:-:S04]  /*0120*/  ULOP3.LUT UP0, URZ, UR4, 0x3, UR16, 0xf8, !UPT ;  /* 0x00000003043f7892 */ /* 0x000fc8000f80f810 */
[----:B------:R-:W-:-:S06]  /*0130*/  ULOP3.LUT UP0, URZ, URZ, URZ, URZ, 0xfc, UP0 ;  /* 0x0000003f3f3f7292 */ /* 0x000fcc000800fc3f */
[----:B------:R-:W-:-:S13]  /*0140*/  PLOP3.LUT P0, PT, PT, PT, UP0, 0x80, 0x0 ;  /* 0x000000000000781c */ /* 0x000fda0003f0f008 */
[----:B------:R-:W-:Y:S05]  /*0150*/  @!P0 BRA `(.L_x_8) ;  /* 0x0000000800a48947 */ /* 0x000fea0003800000 */
[----:B------:R-:W-:-:S04]  /*0160*/  UISETP.GE.U32.AND UP0, UPT, UR16, 0x1, UPT ;  /* 0x000000011000788c */ /* 0x000fc8000bf06070 */
[----:B------:R-:W-:-:S06]  /*0170*/  UISETP.GE.AND.EX UP0, UPT, UR10, URZ, UPT, UP0 ;  /* 0x0000003f0a00728c */ /* 0x000fcc000bf06300 */
[----:B------:R-:W-:-:S13]  /*0180*/  PLOP3.LUT P0, PT, PT, PT, UP0, 0x80, 0x0 ;  /* 0x000000000000781c */ /* 0x000fda0003f0f008 */
[----:B------:R-:W-:Y:S05]  /*0190*/  @!P0 EXIT ;  /* 0x000000000000894d */ /* 0x000fea0003800000 */
[----:B------:R-:W0:Y:S01]  /*01a0*/  S2R R0, SR_TID.X ;  /* 0x0000000000007919 */ /* 0x000e220000002100 */
[----:B------:R-:W-:Y:S01]  /*01b0*/  MOV R2, UR13 ;  /* 0x0000000d00027c02 */ /* 0x000fe20008000f00 */
[----:B------:R-:W-:Y:S01]  /*01c0*/  ULDC UR11, c[0x0][0x0] ;  /* 0x00000000000b7ab9 */ /* 0x000fe20000000800 */
[----:B------:R-:W-:Y:S01]  /*01d0*/  MOV R3, UR12 ;  /* 0x0000000c00037c02 */ /* 0x000fe20008000f00 */
[----:B------:R-:W-:Y:S01]  /*01e0*/  UMOV UR4, URZ ;  /* 0x0000003f00047c82 */ /* 0x000fe20008000000 */
[----:B------:R-:W-:Y:S01]  /*01f0*/  UMOV UR5, URZ ;  /* 0x0000003f00057c82 */ /* 0x000fe20008000000 */
[----:B------:R-:W-:-:S04]  /*0200*/  FMUL.FTZ R2, R2, UR13 ;  /* 0x0000000d02027c20 */ /* 0x000fc80008410000 */
[----:B------:R-:W-:-:S05]  /*0210*/  FFMA.FTZ R2, R3, UR12, R2 ;  /* 0x0000000c03027c23 */ /* 0x000fca0008010002 */
[----:B------:R-:W-:-:S13]  /*0220*/  FSETP.GEU.FTZ.AND P4, PT, R2, 0.25, PT ;  /* 0x3e8000000200780b */ /* 0x000fda0003f9e000 */
.L_x_15:
[----:B0-----:R-:W-:Y:S02]  /*0230*/  IADD3 R2, P1, R0, UR4, RZ ;  /* 0x0000000400027c10 */ /* 0x001fe4000ff3e0ff */
[----:B------:R-:W-:Y:S02]  /*0240*/  CS2R R10, SRZ ;  /* 0x00000000000a7805 */ /* 0x000fe4000001ff00 */
[----:B------:R-:W-:Y:S02]  /*0250*/  CS2R R20, SRZ ;  /* 0x0000000000147805 */ /* 0x000fe4000001ff00 */
[C---:B------:R-:W-:Y:S02]  /*0260*/  ISETP.GE.U32.AND P0, PT, R2.reuse, 0x10000, PT ;  /* 0x000100000200780c */ /* 0x040fe40003f06070 */
[----:B------:R-:W-:Y:S02]  /*0270*/  IADD3.X R3, RZ, UR5, RZ, P1, !PT ;  /* 0x00000005ff037c10 */ /* 0x000fe40008ffe4ff */
[----:B------:R-:W-:-:S02]  /*0280*/  ISETP.LT.U32.AND P1, PT, R2, UR16, PT ;  /* 0x0000001002007c0c */ /* 0x000fc4000bf21070 */
[----:B------:R-:W-:-:S04]  /*0290*/  ISETP.GE.U32.AND.EX P0, PT, R3, RZ, PT, P0 ;  /* 0x000000ff0300720c */ /* 0x000fc80003f06100 */
[----:B------:R-:W-:-:S13]  /*02a0*/  ISETP.LT.AND.EX P0, PT, R3, UR10, !P0, P1 ;  /* 0x0000000a03007c0c */ /* 0x000fda000c701310 */
[C---:B------:R-:W-:Y:S02]  /*02b0*/  @P0 LEA R8, P1, R2.reuse, UR6, 0x3 ;  /* 0x0000000602080c11 */ /* 0x040fe4000f8218ff */
[C---:B------:R-:W-:Y:S02]  /*02c0*/  @P0 LEA R12, P2, R2.reuse, UR8, 0x3 ;  /* 0x00000008020c0c11 */ /* 0x040fe4000f8418ff */
[C-C-:B------:R-:W-:Y:S02]  /*02d0*/  @P0 LEA.HI.X R9, R2.reuse, UR7, R3.reuse, 0x3, P1 ;  /* 0x0000000702090c11 */ /* 0x140fe400088f1c03 */
[----:B------:R-:W-:-:S03]  /*02e0*/  @P0 LEA.HI.X R13, R2, UR9, R3, 0x3, P2 ;  /* 0x00000009020d0c11 */ /* 0x000fc600090f1c03 */
[----:B------:R0:W2:Y:S04]  /*02f0*/  @P0 LDG.E.64 R10, desc[UR14][R8.64] ;  /* 0x0000000e080a0981 */ /* 0x0000a8000c1e1b00 */
[----:B------:R-:W2:Y:S01]  /*0300*/  @P0 LDG.E.64 R20, desc[UR14][R12.64] ;  /* 0x0000000e0c140981 */ /* 0x000ea2000c1e1b00 */
[----:B------:R-:W-:Y:S02]  /*0310*/  MOV R5, UR11 ;  /* 0x0000000b00057c02 */ /* 0x000fe40008000f00 */
[----:B------:R-:W-:Y:S02]  /*0320*/  CS2R R14, SRZ ;  /* 0x00000000000e7805 */ /* 0x000fe4000001ff00 */
[----:B------:R-:W-:Y:S02]  /*0330*/  IADD3 R4, P1, R2, UR11, RZ ;  /* 0x0000000b02047c10 */ /* 0x000fe4000ff3e0ff */
[----:B------:R-:W-:-:S02]  /*0340*/  CS2R R18, SRZ ;  /* 0x0000000000127805 */ /* 0x000fc4000001ff00 */
[----:B------:R-:W-:Y:S02]  /*0350*/  LEA R5, P6, R5, R2, 0x1 ;  /* 0x0000000205057211 */ /* 0x000fe400078c08ff */
[----:B------:R-:W-:Y:S02]  /*0360*/  CS2R R16, SRZ ;  /* 0x0000000000107805 */ /* 0x000fe4000001ff00 */
[----:B------:R-:W-:Y:S02]  /*0370*/  ISETP.GE.U32.AND P5, PT, R4, 0x10000, PT ;  /* 0x000100000400780c */ /* 0x000fe40003fa6070 */
[----:B------:R-:W-:Y:S02]  /*0380*/  ISETP.GE.U32.AND P3, PT, R5, 0x10000, PT ;  /* 0x000100000500780c */ /* 0x000fe40003f66070 */
[-C--:B------:R-:W-:Y:S02]  /*0390*/  IADD3.X R6, RZ, R3.reuse, RZ, P6, !PT ;  /* 0x00000003ff067210 */ /* 0x080fe400037fe4ff */
[----:B------:R-:W-:-:S02]  /*03a0*/  IADD3.X R7, RZ, R3, RZ, P1, !PT ;  /* 0x00000003ff077210 */ /* 0x000fc40000ffe4ff */
[----:B------:R-:W-:Y:S02]  /*03b0*/  ISETP.LT.U32.AND P1, PT, R5, UR16, PT ;  /* 0x0000001005007c0c */ /* 0x000fe4000bf21070 */
[----:B------:R-:W-:Y:S02]  /*03c0*/  ISETP.GE.U32.AND.EX P3, PT, R6, RZ, PT, P3 ;  /* 0x000000ff0600720c */ /* 0x000fe40003f66130 */
[----:B------:R-:W-:Y:S02]  /*03d0*/  ISETP.LT.U32.AND P2, PT, R4, UR16, PT ;  /* 0x0000001004007c0c */ /* 0x000fe4000bf41070 */
[C---:B------:R-:W-:Y:S02]  /*03e0*/  ISETP.GE.U32.AND.EX P5, PT, R7.reuse, RZ, PT, P5 ;  /* 0x000000ff0700720c */ /* 0x040fe40003fa6150 */
[----:B------:R-:W-:Y:S02]  /*03f0*/  ISETP.LT.AND.EX P1, PT, R6, UR10, !P3, P1 ;  /* 0x0000000a06007c0c */ /* 0x000fe4000df21310 */
[----:B------:R-:W-:-:S02]  /*0400*/  ISETP.LT.AND.EX P2, PT, R7, UR10, !P5, P2 ;  /* 0x0000000a07007c0c */ /* 0x000fc4000ef41320 */
[----:B------:R-:W-:-:S09]  /*0410*/  MOV R29, UR11 ;  /* 0x0000000b001d7c02 */ /* 0x000fd20008000f00 */
[C---:B------:R-:W-:Y:S02]  /*0420*/  @P1 LEA R22, P6, R5.reuse, UR6, 0x3 ;  /* 0x0000000605161c11 */ /* 0x040fe4000f8c18ff */
[C---:B------:R-:W-:Y:S02]  /*0430*/  @P2 LEA R24, P3, R4.reuse, UR6, 0x3 ;  /* 0x0000000604182c11 */ /* 0x040fe4000f8618ff */
[----:B------:R-:W-:Y:S02]  /*0440*/  @P1 LEA.HI.X R23, R5, UR7, R6, 0x3, P6 ;  /* 0x0000000705171c11 */ /* 0x000fe4000b0f1c06 */
[C---:B0-----:R-:W-:Y:S02]  /*0450*/  @P2 LEA R8, P5, R4.reuse, UR8, 0x3 ;  /* 0x0000000804082c11 */ /* 0x041fe4000f8a18ff */
[C-C-:B------:R-:W-:Y:S01]  /*0460*/  @P2 LEA.HI.X R25, R4.reuse, UR7, R7.reuse, 0x3, P3 ;  /* 0x0000000704192c11 */ /* 0x140fe200098f1c07 */
[----:B------:R0:W5:Y:S01]  /*0470*/  @P1 LDG.E.64 R14, desc[UR14][R22.64] ;  /* 0x0000000e160e1981 */ /* 0x000162000c1e1b00 */
[----:B------:R-:W-:-:S03]  /*0480*/  @P2 LEA.HI.X R9, R4, UR9, R7, 0x3, P5 ;  /* 0x0000000904092c11 */ /* 0x000fc6000a8f1c07 */
[----:B------:R-:W3:Y:S01]  /*0490*/  @P2 LDG.E.64 R18, desc[UR14][R24.64] ;  /* 0x0000000e18122981 */ /* 0x000ee2000c1e1b00 */
[----:B------:R-:W-:-:S03]  /*04a0*/  @P1 LEA R26, P3, R5, UR8, 0x3 ;  /* 0x00000008051a1c11 */ /* 0x000fc6000f8618ff */
[----:B------:R1:W3:Y:S01]  /*04b0*/  @P2 LDG.E.64 R16, desc[UR14][R8.64] ;  /* 0x0000000e08102981 */ /* 0x0002e2000c1e1b00 */
[----:B0-----:R-:W-:-:S04]  /*04c0*/  LEA R23, R29, R29, 0x1 ;  /* 0x0000001d1d177211 */ /* 0x001fc800078e08ff */
[----:B------:R-:W-:Y:S02]  /*04d0*/  IADD3 R22, P5, R23, R2, RZ ;  /* 0x0000000217167210 */ /* 0x000fe40007fbe0ff */
[----:B------:R-:W-:Y:S02]  /*04e0*/  @P1 LEA.HI.X R27, R5, UR9, R6, 0x3, P3 ;  /* 0x00000009051b1c11 */ /* 0x000fe400098f1c06 */
[----:B-1----:R-:W-:Y:S02]  /*04f0*/  MOV R8, UR12 ;  /* 0x0000000c00087c02 */ /* 0x002fe40008000f00 */
[----:B------:R-:W-:Y:S02]  /*0500*/  ISETP.GE.U32.AND P3, PT, R22, 0x10000, PT ;  /* 0x000100001600780c */ /* 0x000fe40003f66070 */
[----:B------:R-:W-:Y:S01]  /*0510*/  IADD3.X R23, RZ, R3, RZ, P5, !PT ;  /* 0x00000003ff177210 */ /* 0x000fe20002ffe4ff */
[----:B------:R-:W-:Y:S01]  /*0520*/  @P4 FADD.FTZ R8, -R8, 1 ;  /* 0x3f80000008084421 */ /* 0x000fe20000010100 */
[----:B------:R-:W-:-:S02]  /*0530*/  ISETP.LT.U32.AND P5, PT, R22, UR16, PT ;  /* 0x0000001016007c0c */ /* 0x000fc4000bfa1070 */
[----:B------:R-:W-:-:S04]  /*0540*/  ISETP.GE.U32.AND.EX P3, PT, R23, RZ, PT, P3 ;  /* 0x000000ff1700720c */ /* 0x000fc80003f66130 */
[----:B------:R-:W-:Y:S02]  /*0550*/  ISETP.LT.AND.EX P3, PT, R23, UR10, !P3, P5 ;  /* 0x0000000a17007c0c */ /* 0x000fe4000df61350 */
[----:B------:R-:W-:-:S06]  /*0560*/  CS2R R12, SRZ ;  /* 0x00000000000c7805 */ /* 0x000fcc000001ff00 */
[----:B------:R0:W5:Y:S05]  /*0570*/  @P1 LDG.E.64 R12, desc[UR14][R26.64] ;  /* 0x0000000e1a0c1981 */ /* 0x00016a000c1e1b00 */
[----:B0-----:R-:W-:-:S04]  /*0580*/  @P3 LEA R26, P5, R22, UR6, 0x3 ;  /* 0x00000006161a3c11 */ /* 0x001fc8000f8a18ff */
[----:B------:R-:W-:Y:S01]  /*0590*/  @P3 LEA.HI.X R27, R22, UR7, R23, 0x3, P5 ;  /* 0x00000007161b3c11 */ /* 0x000fe2000a8f1c17 */
[----:B--2---:R-:W-:Y:S01]  /*05a0*/  FADD.FTZ R28, -R11, R21 ;  /* 0x000000150b1c7221 */ /* 0x004fe20000010100 */
[----:B------:R-:W-:-:S03]  /*05b0*/  FADD.FTZ R29, R20, -R10 ;  /* 0x8000000a141d7221 */ /* 0x000fc60000010000 */
[----:B------:R-:W-:-:S04]  /*05c0*/  @!P4 FMUL.FTZ R24, R28, UR13 ;  /* 0x0000000d1c18cc20 */ /* 0x000fc80008410000 */
[----:B------:R-:W-:-:S04]  /*05d0*/  @!P4 FFMA.FTZ R9, R29, UR12, -R24 ;  /* 0x0000000c1d09cc23 */ /* 0x000fc80008010818 */
[----:B------:R-:W-:Y:S01]  /*05e0*/  @!P4 FADD.FTZ R10, R9, R10 ;  /* 0x0000000a090ac221 */ /* 0x000fe20000010000 */
[----:B------:R-:W-:-:S04]  /*05f0*/  @P4 FADD.FTZ R9, RZ, -UR13 ;  /* 0x8000000dff094e21 */ /* 0x000fc80008010000 */
[----:B------:R-:W-:-:S04]  /*0600*/  @P4 FMUL.FTZ R24, R28, R9 ;  /* 0x000000091c184220 */ /* 0x000fc80000410000 */
[----:B------:R-:W-:-:S04]  /*0610*/  @P4 FFMA.FTZ R25, R29, R8, -R24 ;  /* 0x000000081d194223 */ /* 0x000fc80000010818 */
[----:B------:R-:W-:Y:S01]  /*0620*/  @P4 FADD.FTZ R10, -R25, R20 ;  /* 0x00000014190a4221 */ /* 0x000fe20000010100 */
[----:B------:R-:W-:-:S04]  /*0630*/  @P4 FMUL.FTZ R20, R28, R8 ;  /* 0x000000081c144220 */ /* 0x000fc80000410000 */
[C---:B------:R-:W-:Y:S01]  /*0640*/  @P4 FFMA.FTZ R20, R29.reuse, R9, R20 ;  /* 0x000000091d144223 */ /* 0x040fe20000010014 */
[----:B------:R-:W-:Y:S01]  /*0650*/  @!P4 FMUL.FTZ R29, R29, UR13 ;  /* 0x0000000d1d1dcc20 */ /* 0x000fe20008410000 */
[----:B------:R-:W-:-:S03]  /*0660*/  @P3 LEA R24, P5, R22, UR8, 0x3 ;  /* 0x0000000816183c11 */ /* 0x000fc6000f8a18ff */
[----:B------:R-:W-:Y:S01]  /*0670*/  @!P4 FFMA.FTZ R28, R28, UR12, R29 ;  /* 0x0000000c1c1ccc23 */ /* 0x000fe2000801001d */
[----:B------:R-:W-:-:S03]  /*0680*/  CS2R R8, SRZ ;  /* 0x0000000000087805 */ /* 0x000fc6000001ff00 */
[----:B------:R-:W-:Y:S01]  /*0690*/  @!P4 FADD.FTZ R11, R28, R11 ;  /* 0x0000000b1c0bc221 */ /* 0x000fe20000010000 */
[----:B------:R-:W-:Y:S01]  /*06a0*/  @P4 FADD.FTZ R11, -R20, R21 ;  /* 0x00000015140b4221 */ /* 0x000fe20000010100 */
[----:B------:R-:W-:Y:S02]  /*06b0*/  CS2R R20, SRZ ;  /* 0x0000000000147805 */ /* 0x000fe4000001ff00 */
[----:B------:R-:W-:Y:S01]  /*06c0*/  @P3 LEA.HI.X R25, R22, UR9, R23, 0x3, P5 ;  /* 0x0000000916193c11 */ /* 0x000fe2000a8f1c17 */
[----:B------:R0:W5:Y:S04]  /*06d0*/  @P3 LDG.E.64 R8, desc[UR14][R26.64] ;  /* 0x0000000e1a083981 */ /* 0x000168000c1e1b00 */
[----:B------:R0:W5:Y:S01]  /*06e0*/  @P3 LDG.E.64 R20, desc[UR14][R24.64] ;  /* 0x0000000e18143981 */ /* 0x000162000c1e1b00 */
[----:B---3--:R-:W-:Y:S01]  /*06f0*/  FADD.FTZ R28, R16, -R18 ;  /* 0x80000012101c7221 */ /* 0x008fe20000010000 */
[----:B------:R-:W-:Y:S01]  /*0700*/  FADD.FTZ R29, -R19, R17 ;  /* 0x00000011131d7221 */ /* 0x000fe20000010100 */
[----:B0-----:R-:W-:Y:S06]  /*0710*/  @P4 BRA `(.L_x_9) ;  /* 0x00000000001c4947 */ /* 0x001fec0003800000 */
[----:B------:R-:W-:Y:S01]  /*0720*/  FMUL.FTZ R17, R29, UR13 ;  /* 0x0000000d1d117c20 */ /* 0x000fe20008410000 */
[----:B------:R-:W-:-:S03]  /*0730*/  FMUL.FTZ R16, R28, UR13 ;  /* 0x0000000d1c107c20 */ /* 0x000fc60008410000 */
[----:B------:R-:W-:Y:S01]  /*0740*/  FFMA.FTZ R17, R28, UR12, -R17 ;  /* 0x0000000c1c117c23 */ /* 0x000fe20008010811 */
[----:B------:R-:W-:-:S03]  /*0750*/  FFMA.FTZ R24, R29, UR12, R16 ;  /* 0x0000000c1d187c23 */ /* 0x000fc60008010010 */
[----:B------:R-:W-:Y:S01]  /*0760*/  FADD.FTZ R16, R17, R18 ;  /* 0x0000001211107221 */ /* 0x000fe20000010000 */
[----:B------:R-:W-:Y:S01]  /*0770*/  FADD.FTZ R17, R24, R19 ;  /* 0x0000001318117221 */ /* 0x000fe20000010000 */
[----:B------:R-:W-:Y:S06]  /*0780*/  BRA `(.L_x_10) ;  /* 0x0000000000247947 */ /* 0x000fec0003800000 */
.L_x_9:
[----:B------:R-:W-:Y:S01]  /*0790*/  MOV R18, UR12 ;  /* 0x0000000c00127c02 */ /* 0x000fe20008000f00 */
[----:B------:R-:W-:-:S04]  /*07a0*/  FADD.FTZ R24, RZ, -UR13 ;  /* 0x8000000dff187e21 */ /* 0x000fc80008010000 */
[----:B------:R-:W-:Y:S01]  /*07b0*/  FADD.FTZ R18, -R18, 1 ;  /* 0x3f80000012127421 */ /* 0x000fe20000010100 */
[----:B------:R-:W-:-:S03]  /*07c0*/  FMUL.FTZ R19, R24, R29 ;  /* 0x0000001d18137220 */ /* 0x000fc60000410000 */
[C---:B------:R-:W-:Y:S01]  /*07d0*/  FMUL.FTZ R29, R18.reuse, R29 ;  /* 0x0000001d121d7220 */ /* 0x040fe20000410000 */
[----:B------:R-:W-:-:S03]  /*07e0*/  FFMA.FTZ R19, R18, R28, -R19 ;  /* 0x0000001c12137223 */ /* 0x000fc60000010813 */
[----:B------:R-:W-:Y:S01]  /*07f0*/  FFMA.FTZ R28, R24, R28, R29 ;  /* 0x0000001c181c7223 */ /* 0x000fe2000001001d */
[----:B------:R-:W-:-:S03]  /*0800*/  FADD.FTZ R16, -R19, R16 ;  /* 0x0000001013107221 */ /* 0x000fc60000010100 */
[----:B------:R-:W-:-:S07]  /*0810*/  FADD.FTZ R17, -R28, R17 ;  /* 0x000000111c117221 */ /* 0x000fce0000010100 */
.L_x_10:
[----:B-----5:R-:W-:Y:S01]  /*0820*/  FADD.FTZ R18, R12, -R14 ;  /* 0x8000000e0c127221 */ /* 0x020fe20000010000 */
[----:B------:R-:W-:Y:S01]  /*0830*/  FADD.FTZ R19, -R15, R13 ;  /* 0x0000000d0f137221 */ /* 0x000fe20000010100 */
[----:B------:R-:W-:Y:S06]  /*0840*/  @P4 BRA `(.L_x_11) ;  /* 0x00000000001c4947 */ /* 0x000fec0003800000 */
[----:B------:R-:W-:Y:S01]  /*0850*/  FMUL.FTZ R13, R19, UR13 ;  /* 0x0000000d130d7c20 */ /* 0x000fe20008410000 */
[----:B------:R-:W-:-:S03]  /*0860*/  FMUL.FTZ R12, R18, UR13 ;  /* 0x0000000d120c7c20 */ /* 0x000fc60008410000 */
[----:B------:R-:W-:Y:S01]  /*0870*/  FFMA.FTZ R13, R18, UR12, -R13 ;  /* 0x0000000c120d7c23 */ /* 0x000fe2000801080d */
[----:B------:R-:W-:-:S03]  /*0880*/  FFMA.FTZ R18, R19, UR12, R12 ;  /* 0x0000000c13127c23 */ /* 0x000fc6000801000c */
[----:B------:R-:W-:Y:S01]  /*0890*/  FADD.FTZ R12, R13, R14 ;  /* 0x0000000e0d0c7221 */ /* 0x000fe20000010000 */
[----:B------:R-:W-:Y:S01]  /*08a0*/  FADD.FTZ R13, R18, R15 ;  /* 0x0000000f120d7221 */ /* 0x000fe20000010000 */
[----:B------:R-:W-:Y:S06]  /*08b0*/  BRA `(.L_x_12) ;  /* 0x0000000000247947 */ /* 0x000fec0003800000 */
.L_x_11:
        /* <DEDUP_REMOVED lines=9> */
.L_x_12:
[----:B------:R-:W-:Y:S01]  /*0950*/  FADD.FTZ R15, R20, -R8 ;  /* 0x80000008140f7221 */ /* 0x000fe20000010000 */
        /* <DEDUP_REMOVED lines=9> */
.L_x_13:
        /* <DEDUP_REMOVED lines=9> */
.L_x_14:
[----:B------:R-:W-:Y:S01]  /*0a80*/  @P0 LEA R18, P6, R2, UR6, 0x3 ;  /* 0x0000000602120c11 */ /* 0x000fe2000f8c18ff */
[----:B------:R-:W-:Y:S01]  /*0a90*/  UIMAD.WIDE.U32 UR4, UR11, 0x4, UR4 ;  /* 0x000000040b0478a5 */ /* 0x000fe2000f8e0004 */
[----:B------:R-:W-:Y:S02]  /*0aa0*/  @P2 LEA R14, P5, R4, UR6, 0x3 ;  /* 0x00000006040e2c11 */ /* 0x000fe4000f8a18ff */
[----:B------:R-:W-:Y:S01]  /*0ab0*/  @P0 LEA.HI.X R19, R2, UR7, R3, 0x3, P6 ;  /* 0x0000000702130c11 */ /* 0x000fe2000b0f1c03 */
[----:B------:R-:W-:Y:S01]  /*0ac0*/  UISETP.LT.U32.AND UP1, UPT, UR4, UR16, UPT ;  /* 0x000000100400728c */ /* 0x000fe2000bf21070 */
[C---:B------:R-:W-:Y:S01]  /*0ad0*/  @P1 LEA R2, P6, R5.reuse, UR6, 0x3 ;  /* 0x0000000605021c11 */ /* 0x040fe2000f8c18ff */
[----:B------:R-:W-:Y:S01]  /*0ae0*/  UISETP.GE.U32.AND UP0, UPT, UR4, 0x10000, UPT ;  /* 0x000100000400788c */ /* 0x000fe2000bf06070 */
[----:B------:R-:W-:Y:S01]  /*0af0*/  @P2 LEA.HI.X R15, R4, UR7, R7, 0x3, P5 ;  /* 0x00000007040f2c11 */ /* 0x000fe2000a8f1c07 */
[----:B------:R1:W-:Y:S01]  /*0b00*/  @P0 STG.E.64 desc[UR14][R18.64], R10 ;  /* 0x0000000a12000986 */ /* 0x0003e2000c101b0e */
[C---:B------:R-:W-:Y:S01]  /*0b10*/  @P3 LEA R4, P5, R22.reuse, UR6, 0x3 ;  /* 0x0000000616043c11 */ /* 0x040fe2000f8a18ff */
[----:B------:R-:W-:Y:S01]  /*0b20*/  UISETP.GE.U32.AND.EX UP0, UPT, UR5, URZ, UPT, UP0 ;  /* 0x0000003f0500728c */ /* 0x000fe2000bf06100 */
[----:B------:R-:W-:Y:S01]  /*0b30*/  @P1 LEA.HI.X R3, R5, UR7, R6, 0x3, P6 ;  /* 0x0000000705031c11 */ /* 0x000fe2000b0f1c06 */
[----:B------:R1:W-:Y:S01]  /*0b40*/  @P2 STG.E.64 desc[UR14][R14.64], R16 ;  /* 0x000000100e002986 */ /* 0x0003e2000c101b0e */
[----:B------:R-:W-:-:S02]  /*0b50*/  @P3 LEA.HI.X R5, R22, UR7, R23, 0x3, P5 ;  /* 0x0000000716053c11 */ /* 0x000fc4000a8f1c17 */
[----:B------:R-:W-:Y:S01]  /*0b60*/  MOV R7, UR5 ;  /* 0x0000000500077c02 */ /* 0x000fe20008000f00 */
[----:B------:R1:W-:Y:S01]  /*0b70*/  @P1 STG.E.64 desc[UR14][R2.64], R12 ;  /* 0x0000000c02001986 */ /* 0x0003e2000c101b0e */
[----:B------:R-:W-:Y:S02]  /*0b80*/  PLOP3.LUT P0, PT, PT, PT, UP1, 0x80, 0x0 ;  /* 0x000000000000781c */ /* 0x000fe40003f0f018 */
[----:B------:R-:W-:Y:S01]  /*0b90*/  PLOP3.LUT P1, PT, PT, PT, UP0, 0x80, 0x0 ;  /* 0x000000000000781c */ /* 0x000fe20003f2f008 */
[----:B------:R1:W-:Y:S01]  /*0ba0*/  @P3 STG.E.64 desc[UR14][R4.64], R8 ;  /* 0x0000000804003986 */ /* 0x0003e2000c101b0e */
[----:B------:R-:W-:Y:S02]  /*0bb0*/  ISETP.LT.AND.EX P0, PT, R7, UR10, PT, P0 ;  /* 0x0000000a07007c0c */ /* 0x000fe4000bf01300 */
[----:B------:R-:W-:-:S11]  /*0bc0*/  MOV R6, UR4 ;  /* 0x0000000400067c02 */ /* 0x000fd60008000f00 */
[----:B-1----:R-:W-:Y:S05]  /*0bd0*/  @!P1 BRA P0, `(.L_x_15) ;  /* 0xfffffff400949947 */ /* 0x002fea000003ffff */
[----:B------:R-:W-:Y:S05]  /*0be0*/  EXIT ;  /* 0x000000000000794d */ /* 0x000fea0003800000 */
.L_x_8:
[----:B------:R-:W0:Y:S02]  /*0bf0*/  S2R R20, SR_TID.X ;  /* 0x0000000000147919 */ /* 0x000e240000002100 */
[----:B0-----:R-:W-:-:S03]  /*0c00*/  IMAD.WIDE.U32 R2, R20, 0x4, RZ ;  /* 0x0000000414027825 */ /* 0x001fc600078e00ff */
[----:B------:R-:W-:-:S04]  /*0c10*/  ISETP.GE.U32.AND P0, PT, R2, UR16, PT ;  /* 0x0000001002007c0c */ /* 0x000fc8000bf06070 */
[----:B------:R-:W-:-:S04]  /*0c20*/  ISETP.GE.AND.EX P0, PT, R3, UR10, PT, P0 ;  /* 0x0000000a03007c0c */ /* 0x000fc8000bf06300 */
[----:B------:R-:W-:-:S13]  /*0c30*/  ISETP.GT.U32.OR P0, PT, R20, 0x3fff, P0 ;  /* 0x00003fff1400780c */ /* 0x000fda0000704470 */
[----:B------:R-:W-:Y:S05]  /*0c40*/  @P0 EXIT ;  /* 0x000000000000094d */ /* 0x000fea0003800000 */
[----:B------:R-:W-:Y:S01]  /*0c50*/  MOV R0, UR13 ;  /* 0x0000000d00007c02 */ /* 0x000fe20008000f00 */
[----:B------:R-:W-:Y:S01]  /*0c60*/  FADD.FTZ R2, RZ, -UR13 ;  /* 0x8000000dff027e21 */ /* 0x000fe20008010000 */
[----:B------:R-:W-:Y:S01]  /*0c70*/  MOV R3, UR12 ;  /* 0x0000000c00037c02 */ /* 0x000fe20008000f00 */
[----:B------:R-:W-:Y:S02]  /*0c80*/  ULDC UR4, c[0x0][0x0] ;  /* 0x0000000000047ab9 */ /* 0x000fe40000000800 */
[----:B------:R-:W-:-:S04]  /*0c90*/  FMUL.FTZ R0, R0, UR13 ;  /* 0x0000000d00007c20 */ /* 0x000fc80008410000 */
[----:B------:R-:W-:Y:S01]  /*0ca0*/  FFMA.FTZ R0, R3, UR12, R0 ;  /* 0x0000000c03007c23 */ /* 0x000fe20008010000 */
[----:B------:R-:W-:-:S04]  /*0cb0*/  HFMA2.MMA R3, -RZ, RZ, 0, 0 ;  /* 0x00000000ff037435 */ /* 0x000fc800000001ff */
[----:B------:R-:W-:Y:S02]  /*0cc0*/  FSETP.GEU.FTZ.AND P2, PT, R0, 0.25, PT ;  /* 0x3e8000000000780b */ /* 0x000fe40003f5e000 */
[----:B------:R-:W-:-:S05]  /*0cd0*/  MOV R0, UR12 ;  /* 0x0000000c00007c02 */ /* 0x000fca0008000f00 */
[----:B------:R-:W-:-:S07]  /*0ce0*/  FADD.FTZ R0, -R0, 1 ;  /* 0x3f80000000007421 */ /* 0x000fce0000010100 */
.L_x_22:
[C---:B------:R-:W-:Y:S02]  /*0cf0*/  SHF.L.U32 R26, R20.reuse, 0x5, RZ ;  /* 0x00000005141a7819 */ /* 0x040fe400000006ff */
[----:B------:R-:W-:Y:S02]  /*0d00*/  SHF.L.U64.HI R4, R20, 0x5, R3 ;  /* 0x0000000514047819 */ /* 0x000fe40000010203 */
[C---:B------:R-:W-:Y:S02]  /*0d10*/  IADD3 R22, P0, R26.reuse, UR6, RZ ;  /* 0x000000061a167c10 */ /* 0x040fe4000ff1e0ff */
[----:B------:R-:W-:Y:S02]  /*0d20*/  IADD3 R26, P1, R26, UR8, RZ ;  /* 0x000000081a1a7c10 */ /* 0x000fe4000ff3e0ff */
[C---:B------:R-:W-:Y:S02]  /*0d30*/  IADD3.X R23, R4.reuse, UR7, RZ, P0, !PT ;  /* 0x0000000704177c10 */ /* 0x040fe400087fe4ff */
[----:B------:R-:W-:-:S03]  /*0d40*/  IADD3.X R27, R4, UR9, RZ, P1, !PT ;  /* 0x00000009041b7c10 */ /* 0x000fc60008ffe4ff */
[----:B------:R-:W2:Y:S04]  /*0d50*/  LDG.E.128 R16, desc[UR14][R22.64] ;  /* 0x0000000e16107981 */ /* 0x000ea8000c1e1d00 */
[----:B------:R-:W2:Y:S04]  /*0d60*/  LDG.E.128 R12, desc[UR14][R26.64] ;  /* 0x0000000e1a0c7981 */ /* 0x000ea8000c1e1d00 */
[----:B------:R-:W5:Y:S04]  /*0d70*/  LDG.E.128 R4, desc[UR14][R22.64+0x10] ;  /* 0x0000100e16047981 */ /* 0x000f68000c1e1d00 */
[----:B------:R0:W5:Y:S01]  /*0d80*/  LDG.E.128 R8, desc[UR14][R26.64+0x10] ;  /* 0x0000100e1a087981 */ /* 0x000162000c1e1d00 */
[----:B--2---:R-:W-:Y:S01]  /*0d90*/  FADD.FTZ R25, -R16, R12 ;  /* 0x0000000c10197221 */ /* 0x004fe20000010100 */
[----:B------:R-:W-:-:S03]  /*0da0*/  FADD.FTZ R29, -R17, R13 ;  /* 0x0000000d111d7221 */ /* 0x000fc60000010100 */
[----:B------:R-:W-:Y:S01]  /*0db0*/  @!P2 FMUL.FTZ R24, R25, UR13 ;  /* 0x0000000d1918ac20 */ /* 0x000fe20008410000 */
[C---:B------:R-:W-:Y:S01]  /*0dc0*/  @!P2 FMUL.FTZ R28, R29.reuse, UR13 ;  /* 0x0000000d1d1cac20 */ /* 0x040fe20008410000 */
[-C--:B------:R-:W-:Y:S02]  /*0dd0*/  @P2 FMUL.FTZ R21, R2, R29.reuse ;  /* 0x0000001d02152220 */ /* 0x080fe40000410000 */
[----:B------:R-:W-:Y:S01]  /*0de0*/  @!P2 FFMA.FTZ R24, R29, UR12, R24 ;  /* 0x0000000c1d18ac23 */ /* 0x000fe20008010018 */
[C---:B------:R-:W-:Y:S01]  /*0df0*/  @P2 FMUL.FTZ R29, R0.reuse, R29 ;  /* 0x0000001d001d2220 */ /* 0x040fe20000410000 */
[----:B------:R-:W-:Y:S01]  /*0e00*/  @!P2 FFMA.FTZ R28, R25, UR12, -R28 ;  /* 0x0000000c191cac23 */ /* 0x000fe2000801081c */
[-C--:B------:R-:W-:Y:S02]  /*0e10*/  @P2 FFMA.FTZ R21, R0, R25.reuse, -R21 ;  /* 0x0000001900152223 */ /* 0x080fe40000010815 */
[----:B0-----:R-:W-:Y:S01]  /*0e20*/  @P2 FFMA.FTZ R26, R2, R25, R29 ;  /* 0x00000019021a2223 */ /* 0x001fe2000001001d */
[----:B------:R-:W-:Y:S01]  /*0e30*/  @!P2 FADD.FTZ R16, R16, R28 ;  /* 0x0000001c1010a221 */ /* 0x000fe20000010000 */
[----:B------:R-:W-:Y:S01]  /*0e40*/  @!P2 FADD.FTZ R17, R17, R24 ;  /* 0x000000181111a221 */ /* 0x000fe20000010000 */
[----:B------:R-:W-:Y:S01]  /*0e50*/  @P2 FADD.FTZ R16, R12, -R21 ;  /* 0x800000150c102221 */ /* 0x000fe20000010000 */
[----:B------:R-:W-:Y:S01]  /*0e60*/  @P2 FADD.FTZ R17, R13, -R26 ;  /* 0x8000001a0d112221 */ /* 0x000fe20000010000 */
[----:B------:R-:W-:Y:S01]  /*0e70*/  FADD.FTZ R21, -R18, R14 ;  /* 0x0000000e12157221 */ /* 0x000fe20000010100 */
        /* <DEDUP_REMOVED lines=9> */
.L_x_16:
[-C--:B------:R-:W-:Y:S01]  /*0f10*/  FMUL.FTZ R13, R2, R25.reuse ;  /* 0x00000019020d7220 */ /* 0x080fe20000410000 */
[----:B------:R-:W-:-:S03]  /*0f20*/  FMUL.FTZ R19, R0, R25 ;  /* 0x0000001900137220 */ /* 0x000fc60000410000 */
[-C--:B------:R-:W-:Y:S01]  /*0f30*/  FFMA.FTZ R13, R0, R21.reuse, -R13 ;  /* 0x00000015000d7223 */ /* 0x080fe2000001080d */
[----:B------:R-:W-:-:S03]  /*0f40*/  FFMA.FTZ R12, R2, R21, R19 ;  /* 0x00000015020c7223 */ /* 0x000fc60000010013 */
[----:B------:R-:W-:Y:S01]  /*0f50*/  FADD.FTZ R18, R14, -R13 ;  /* 0x8000000d0e127221 */ /* 0x000fe20000010000 */
[----:B------:R-:W-:-:S07]  /*0f60*/  FADD.FTZ R19, R15, -R12 ;  /* 0x8000000c0f137221 */ /* 0x000fce0000010000 */
.L_x_17:
[----:B-----5:R-:W-:Y:S01]  /*0f70*/  FADD.FTZ R15, -R4, R8 ;  /* 0x00000008040f7221 */ /* 0x020fe20000010100 */
        /* <DEDUP_REMOVED lines=9> */
.L_x_18:
[-C--:B------:R-:W-:Y:S01]  /*1010*/  FMUL.FTZ R5, R2, R13.reuse ;  /* 0x0000000d02057220 */ /* 0x080fe20000410000 */
[----:B------:R-:W-:-:S03]  /*1020*/  FMUL.FTZ R13, R0, R13 ;  /* 0x0000000d000d7220 */ /* 0x000fc60000410000 */
[-C--:B------:R-:W-:Y:S01]  /*1030*/  FFMA.FTZ R5, R0, R15.reuse, -R5 ;  /* 0x0000000f00057223 */ /* 0x080fe20000010805 */
[----:B------:R-:W-:-:S03]  /*1040*/  FFMA.FTZ R12, R2, R15, R13 ;  /* 0x0000000f020c7223 */ /* 0x000fc6000001000d */
[----:B------:R-:W-:Y:S01]  /*1050*/  FADD.FTZ R4, R8, -R5 ;  /* 0x8000000508047221 */ /* 0x000fe20000010000 */
[----:B------:R-:W-:-:S07]  /*1060*/  FADD.FTZ R5, R9, -R12 ;  /* 0x8000000c09057221 */ /* 0x000fce0000010000 */
.L_x_19:
        /* <DEDUP_REMOVED lines=10> */
.L_x_20:
[-C--:B------:R-:W-:Y:S01]  /*1110*/  FMUL.FTZ R7, R2, R15.reuse ;  /* 0x0000000f02077220 */ /* 0x080fe20000410000 */
[----:B------:R-:W-:-:S03]  /*1120*/  FMUL.FTZ R9, R0, R15 ;  /* 0x0000000f00097220 */ /* 0x000fc60000410000 */
[-C--:B------:R-:W-:Y:S01]  /*1130*/  FFMA.FTZ R7, R0, R13.reuse, -R7 ;  /* 0x0000000d00077223 */ /* 0x080fe20000010807 */
[----:B------:R-:W-:-:S03]  /*1140*/  FFMA.FTZ R8, R2, R13, R9 ;  /* 0x0000000d02087223 */ /* 0x000fc60000010009 */
[----:B------:R-:W-:Y:S01]  /*1150*/  FADD.FTZ R6, R10, -R7 ;  /* 0x800000070a067221 */ /* 0x000fe20000010000 */
[----:B------:R-:W-:-:S07]  /*1160*/  FADD.FTZ R7, R11, -R8 ;  /* 0x800000080b077221 */ /* 0x000fce0000010000 */
.L_x_21:
[----:B------:R-:W-:Y:S01]  /*1170*/  IADD3 R20, P0, R20, UR4, RZ ;  /* 0x0000000414147c10 */ /* 0x000fe2000ff1e0ff */
[----:B------:R0:W-:Y:S03]  /*1180*/  STG.E.128 desc[UR14][R22.64], R16 ;  /* 0x0000001016007986 */ /* 0x0001e6000c101d0e */
[----:B------:R-:W-:Y:S01]  /*1190*/  SHF.L.U32 R8, R20, 0x2, RZ ;  /* 0x0000000214087819 */ /* 0x000fe200000006ff */
[----:B------:R0:W-:Y:S01]  /*11a0*/  STG.E.128 desc[UR14][R22.64+0x10], R4 ;  /* 0x0000100416007986 */ /* 0x0001e2000c101d0e */
[----:B------:R-:W-:Y:S02]  /*11b0*/  IADD3.X R3, RZ, R3, RZ, P0, !PT ;  /* 0x00000003ff037210 */ /* 0x000fe400007fe4ff */
[----:B------:R-:W-:Y:S02]  /*11c0*/  ISETP.GE.U32.AND P0, PT, R8, UR16, PT ;  /* 0x0000001008007c0c */ /* 0x000fe4000bf06070 */
[----:B------:R-:W-:-:S02]  /*11d0*/  SHF.L.U64.HI R8, R20, 0x2, R3 ;  /* 0x0000000214087819 */ /* 0x000fc40000010203 */
[----:B------:R-:W-:Y:S02]  /*11e0*/  ISETP.LT.U32.AND P1, PT, R20, 0x4000, PT ;  /* 0x000040001400780c */ /* 0x000fe40003f21070 */
[----:B------:R-:W-:Y:S02]  /*11f0*/  ISETP.GE.AND.EX P0, PT, R8, UR10, PT, P0 ;  /* 0x0000000a08007c0c */ /* 0x000fe4000bf06300 */
[----:B------:R-:W-:-:S13]  /*1200*/  ISETP.LT.U32.AND.EX P1, PT, R3, RZ, PT, P1 ;  /* 0x000000ff0300720c */ /* 0x000fda0003f21110 */
[----:B0-----:R-:W-:Y:S05]  /*1210*/  @!P0 BRA P1, `(.L_x_22) ;  /* 0xfffffff800b48947 */ /* 0x001fea000083ffff */
[----:B------:R-:W-:Y:S05]  /*1220*/  EXIT ;  /* 0x000000000000794d */ /* 0x000fea0003800000 */
.L_x_23:
        /* <DEDUP_REMOVED lines=13> */
.L_x_226:


//--------------------- .text._ZN2at6native52_GLOBAL__N__ff984223_19_ForeachTernaryOp_cu_5285c63625multi_tensor_apply_kernelINS1_28TensorListScalarListMetadataIN3c107complexIdEELi2EEENS1_26TernaryOpScalarListFunctorIS6_Li2ELi2ELi0EEEJNS0_11LerpFunctorIS6_EEEEEvT_T0_DpT1_ --------------------------
	.section	.text._ZN2at6native52_GLOBAL__N__ff984223_19_ForeachTernaryOp_cu_5285c63625multi_tensor_apply_kernelINS1_28TensorListScalarListMetadataIN3c107complexIdEELi2EEENS1_26TernaryOpScalarListFunctorIS6_Li2ELi2ELi0EEEJNS0_11LerpFunctorIS6_EEEEEvT_T0_DpT1_,"ax",@progbits
	.align	128
.text._ZN2at6native52_GLOBAL__N__ff984223_19_ForeachTernaryOp_cu_5285c63625multi_tensor_apply_kernelINS1_28TensorListScalarListMetadataIN3c107complexIdEELi2EEENS1_26TernaryOpScalarListFunctorIS6_Li2ELi2ELi0EEEJNS0_11LerpFunctorIS6_EEEEEvT_T0_DpT1_:
        .type           _ZN2at6native52_GLOBAL__N__ff984223_19_ForeachTernaryOp_cu_5285c63625multi_tensor_apply_kernelINS1_28TensorListScalarListMetadataIN3c107complexIdEELi2EEENS1_26TernaryOpScalarListFunctorIS6_Li2ELi2ELi0EEEJNS0_11LerpFunctorIS6_EEEEEvT_T0_DpT1_,@function
        .size           _ZN2at6native52_GLOBAL__N__ff984223_19_ForeachTernaryOp_cu_5285c63625multi_tensor_apply_kernelINS1_28TensorListScalarListMetadataIN3c107complexIdEELi2EEENS1_26TernaryOpScalarListFunctorIS6_Li2ELi2ELi0EEEJNS0_11LerpFunctorIS6_EEEEEvT_T0_DpT1_,(.L_x_227 - _ZN2at6native52_GLOBAL__N__ff984223_19_ForeachTernaryOp_cu_5285c63625multi_tensor_apply_kernelINS1_28TensorListScalarListMetadataIN3c107complexIdEELi2EEENS1_26TernaryOpScalarListFunctorIS6_Li2ELi2ELi0EEEJNS0_11LerpFunctorIS6_EEEEEvT_T0_DpT1_)
        .other          _ZN2at6native52_GLOBAL__N__ff984223_19_ForeachTernaryOp_cu_5285c63625multi_tensor_apply_kernelINS1_28TensorListScalarListMetadataIN3c107complexIdEELi2EEENS1_26TernaryOpScalarListFunctorIS6_Li2ELi2ELi0EEEJNS0_11LerpFunctorIS6_EEEEEvT_T0_DpT1_,@"STO_CUDA_ENTRY STV_DEFAULT"
_ZN2at6native52_GLOBAL__N__ff984223_19_ForeachTernaryOp_cu_5285c63625multi_tensor_apply_kernelINS1_28TensorListScalarListMetadataIN3c107complexIdEELi2EEENS1_26TernaryOpScalarListFunctorIS6_Li2ELi2ELi0EEEJNS0_11LerpFunctorIS6_EEEEEvT_T0_DpT1_:
        /* <DEDUP_REMOVED lines=13> */
[----:B------:R-:W-:Y:S02]  /*00d0*/  ULDC.64 UR10, c[0x0][UR10+0x5d0] ;  /* 0x000174000a0a7abb */ /* 0x000fe40008000a00 */
[----:B------:R-:W-:Y:S02]  /*00e0*/  UIADD3 UR18, UP1, -UR4, UR10, URZ ;  /* 0x0000000a04127290 */ /* 0x000fe4000ff3e13f */
[----:B------:R-:W-:Y:S01]  /*00f0*/  ULOP3.LUT UR4, UR8, 0x3f, UR6, 0xc8, !UPT ;  /* 0x0000003f08047892 */ /* 0x000fe2000f8ec806 */
[----:B------:R-:W-:-:S03]  /*0100*/  UMOV UR10, 0x5a0 ;  /* 0x000005a0000a7882 */ /* 0x000fc60000000000 */
[----:B------:R-:W-:Y:S02]  /*0110*/  ULOP3.LUT UP0, URZ, UR4, 0x3, UR18, 0xf8, !UPT ;  /* 0x00000003043f7892 */ /* 0x000fe4000f80f812 */
[----:B------:R-:W-:Y:S02]  /*0120*/  ULEA UR10, UR12, UR10, 0x4 ;  /* 0x0000000a0c0a7291 */ /* 0x000fe4000f8e203f */
[----:B------:R-:W-:Y:S02]  /*0130*/  ULOP3.LUT UP0, URZ, URZ, URZ, URZ, 0xfc, UP0 ;  /* 0x0000003f3f3f7292 */ /* 0x000fe4000800fc3f */
[----:B------:R-:W-:-:S04]  /*0140*/  UIADD3.X UR12, ~UR5, UR11, URZ, UP1, !UPT ;  /* 0x0000000b050c7290 */ /* 0x000fc80008ffe53f */
[----:B------:R-:W-:-:S04]  /*0150*/  PLOP3.LUT P0, PT, PT, PT, UP0, 0x80, 0x0 ;  /* 0x000000000000781c */ /* 0x000fc80003f0f008 */
[----:B------:R-:W-:Y:S01]  /*0160*/  ULDC.64 UR14, c[0x0][UR10+0x210] ;  /* 0x000084000a0e7abb */ /* 0x000fe20008000a00 */
[----:B------:R-:W-:-:S08]  /*0170*/  ULDC.64 UR10, c[0x0][UR10+0x218] ;  /* 0x000086000a0a7abb */ /* 0x000fd00008000a00 */
[----:B------:R-:W-:Y:S05]  /*0180*/  @!P0 BRA `(.L_x_24) ;  /* 0x0000000800d88947 */ /* 0x000fea0003800000 */
[----:B------:R-:W-:-:S04]  /*0190*/  UISETP.GE.U32.AND UP0, UPT, UR18, 0x1, UPT ;  /* 0x000000011200788c */ /* 0x000fc8000bf06070 */
[----:B------:R-:W-:-:S06]  /*01a0*/  UISETP.GE.AND.EX UP0, UPT, UR12, URZ, UPT, UP0 ;  /* 0x0000003f0c00728c */ /* 0x000fcc000bf06300 */
[----:B------:R-:W-:-:S13]  /*01b0*/  PLOP3.LUT P0, PT, PT, PT, UP0, 0x80, 0x0 ;  /* 0x000000000000781c */ /* 0x000fda0003f0f008 */
[----:B------:R-:W-:Y:S05]  /*01c0*/  @!P0 EXIT ;  /* 0x000000000000894d */ /* 0x000fea0003800000 */
[----:B------:R-:W0:Y:S01]  /*01d0*/  S2R R38, SR_TID.X ;  /* 0x0000000000267919 */ /* 0x000e220000002100 */
[----:B------:R-:W-:Y:S01]  /*01e0*/  IMAD.U32 R2, RZ, RZ, UR10 ;  /* 0x0000000aff027e24 */ /* 0x000fe2000f8e00ff */
[----:B------:R-:W-:Y:S01]  /*01f0*/  ULDC UR13, c[0x0][0x0] ;  /* 0x00000000000d7ab9 */ /* 0x000fe20000000800 */
[----:B------:R-:W-:Y:S01]  /*0200*/  IMAD.U32 R3, RZ, RZ, UR11 ;  /* 0x0000000bff037e24 */ /* 0x000fe2000f8e00ff */
[----:B------:R-:W-:Y:S01]  /*0210*/  UMOV UR4, URZ ;  /* 0x0000003f00047c82 */ /* 0x000fe20008000000 */
[----:B------:R-:W-:Y:S01]  /*0220*/  IMAD.U32 R4, RZ, RZ, UR14 ;  /* 0x0000000eff047e24 */ /* 0x000fe2000f8e00ff */
[----:B------:R-:W-:Y:S01]  /*0230*/  UMOV UR5, URZ ;  /* 0x0000003f00057c82 */ /* 0x000fe20008000000 */
[----:B------:R-:W-:Y:S02]  /*0240*/  IMAD.U32 R5, RZ, RZ, UR15 ;  /* 0x0000000fff057e24 */ /* 0x000fe4000f8e00ff */
[----:B------:R-:W-:-:S08]  /*0250*/  DMUL R2, R2, UR10 ;  /* 0x0000000a02027c28 */ /* 0x000fd00008000000 */
[----:B------:R-:W-:-:S11]  /*0260*/  DFMA R2, R4, UR14, R2 ;  /* 0x0000000e04027c2b */ /* 0x000fd60008000002 */
.L_x_31:
[----:B0-----:R-:W-:Y:S02]  /*0270*/  IADD3 R37, P1, R38, UR4, RZ ;  /* 0x0000000426257c10 */ /* 0x001fe4000ff3e0ff */
[----:B-1----:R-:W-:Y:S02]  /*0280*/  CS2R R6, SRZ ;  /* 0x0000000000067805 */ /* 0x002fe4000001ff00 */
[----:B------:R-:W-:Y:S02]  /*0290*/  CS2R R4, SRZ ;  /* 0x0000000000047805 */ /* 0x000fe4000001ff00 */
[----:B------:R-:W-:Y:S02]  /*02a0*/  CS2R R14, SRZ ;  /* 0x00000000000e7805 */ /* 0x000fe4000001ff00 */
[C---:B------:R-:W-:Y:S01]  /*02b0*/  ISETP.GE.U32.AND P0, PT, R37.reuse, 0x10000, PT ;  /* 0x000100002500780c */ /* 0x040fe20003f06070 */
[----:B------:R-:W-:Y:S01]  /*02c0*/  IMAD.X R36, RZ, RZ, UR5, P1 ;  /* 0x00000005ff247e24 */ /* 0x000fe200088e06ff */
[----:B------:R-:W-:-:S02]  /*02d0*/  ISETP.LT.U32.AND P1, PT, R37, UR18, PT ;  /* 0x0000001225007c0c */ /* 0x000fc4000bf21070 */
[----:B------:R-:W-:Y:S02]  /*02e0*/  CS2R R12, SRZ ;  /* 0x00000000000c7805 */ /* 0x000fe4000001ff00 */
[----:B------:R-:W-:-:S04]  /*02f0*/  ISETP.GE.U32.AND.EX P0, PT, R36, RZ, PT, P0 ;  /* 0x000000ff2400720c */ /* 0x000fc80003f06100 */
[----:B------:R-:W-:-:S13]  /*0300*/  ISETP.LT.AND.EX P0, PT, R36, UR12, !P0, P1 ;  /* 0x0000000c24007c0c */ /* 0x000fda000c701310 */
[C---:B------:R-:W-:Y:S02]  /*0310*/  @P0 LEA R8, P1, R37.reuse, UR6, 0x4 ;  /* 0x0000000625080c11 */ /* 0x040fe4000f8220ff */
[C---:B------:R-:W-:Y:S02]  /*0320*/  @P0 LEA R10, P2, R37.reuse, UR8, 0x4 ;  /* 0x00000008250a0c11 */ /* 0x040fe4000f8420ff */
[C-C-:B------:R-:W-:Y:S02]  /*0330*/  @P0 LEA.HI.X R9, R37.reuse, UR7, R36.reuse, 0x4, P1 ;  /* 0x0000000725090c11 */ /* 0x140fe400088f2424 */
[----:B------:R-:W-:-:S03]  /*0340*/  @P0 LEA.HI.X R11, R37, UR9, R36, 0x4, P2 ;  /* 0x00000009250b0c11 */ /* 0x000fc600090f2424 */
[----:B------:R-:W2:Y:S04]  /*0350*/  @P0 LDG.E.128 R4, desc[UR16][R8.64] ;  /* 0x0000001008040981 */ /* 0x000ea8000c1e1d00 */
[----:B------:R-:W2:Y:S01]  /*0360*/  @P0 LDG.E.128 R12, desc[UR16][R10.64] ;  /* 0x000000100a0c0981 */ /* 0x000ea2000c1e1d00 */
[----:B------:R-:W-:Y:S01]  /*0370*/  DSETP.GEU.AND P5, PT, R2, 0.25, PT ;  /* 0x3fd000000200742a */ /* 0x000fe20003fae000 */
[----:B------:R-:W-:Y:S01]  /*0380*/  IADD3 R35, P2, R37, UR13, RZ ;  /* 0x0000000d25237c10 */ /* 0x000fe2000ff5e0ff */
[----:B------:R-:W-:Y:S01]  /*0390*/  IMAD.U32 R16, RZ, RZ, UR14 ;  /* 0x0000000eff107e24 */ /* 0x000fe2000f8e00ff */
[----:B------:R-:W-:Y:S01]  /*03a0*/  CS2R R22, SRZ ;  /* 0x0000000000167805 */ /* 0x000fe2000001ff00 */
[----:B------:R-:W-:Y:S01]  /*03b0*/  IMAD.U32 R17, RZ, RZ, UR15 ;  /* 0x0000000fff117e24 */ /* 0x000fe2000f8e00ff */
[C---:B------:R-:W-:Y:S01]  /*03c0*/  ISETP.GE.U32.AND P1, PT, R35.reuse, 0x10000, PT ;  /* 0x000100002300780c */ /* 0x040fe20003f26070 */
[----:B------:R-:W-:Y:S01]  /*03d0*/  IMAD.X R34, RZ, RZ, R36, P2 ;  /* 0x000000ffff227224 */ /* 0x000fe200010e0624 */
[----:B------:R-:W-:Y:S01]  /*03e0*/  ISETP.LT.U32.AND P2, PT, R35, UR18, PT ;  /* 0x0000001223007c0c */ /* 0x000fe2000bf41070 */
[----:B------:R-:W-:-:S03]  /*03f0*/  IMAD.U32 R0, RZ, RZ, UR13 ;  /* 0x0000000dff007e24 */ /* 0x000fc6000f8e00ff */
[----:B------:R-:W-:Y:S02]  /*0400*/  ISETP.GE.U32.AND.EX P1, PT, R34, RZ, PT, P1 ;  /* 0x000000ff2200720c */ /* 0x000fe40003f26110 */
[-C--:B------:R-:W-:Y:S01]  /*0410*/  LEA R33, P3, R0, R37.reuse, 0x1 ;  /* 0x0000002500217211 */ /* 0x080fe200078608ff */
[----:B------:R-:W-:Y:S01]  /*0420*/  @P5 DADD R18, RZ, -UR10 ;  /* 0x8000000aff125e29 */ /* 0x000fe20008000000 */
[----:B------:R-:W-:Y:S01]  /*0430*/  ISETP.LT.AND.EX P1, PT, R34, UR12, !P1, P2 ;  /* 0x0000000c22007c0c */ /* 0x000fe2000cf21320 */
[----:B------:R-:W-:Y:S01]  /*0440*/  @P5 DADD R16, -R16, 1 ;  /* 0x3ff0000010105429 */ /* 0x000fe20000000100 */
[----:B------:R-:W-:Y:S01]  /*0450*/  IMAD R0, R0, 0x3, RZ ;  /* 0x0000000300007824 */ /* 0x000fe200078e02ff */
[C---:B------:R-:W-:Y:S01]  /*0460*/  ISETP.GE.U32.AND P2, PT, R33.reuse, 0x10000, PT ;  /* 0x000100002100780c */ /* 0x040fe20003f46070 */
[----:B------:R-:W-:Y:S01]  /*0470*/  IMAD.X R32, RZ, RZ, R36, P3 ;  /* 0x000000ffff207224 */ /* 0x000fe200018e0624 */
[----:B------:R-:W-:Y:S02]  /*0480*/  ISETP.LT.U32.AND P3, PT, R33, UR18, PT ;  /* 0x0000001221007c0c */ /* 0x000fe4000bf61070 */
[----:B------:R-:W-:-:S02]  /*0490*/  IADD3 R0, P6, R0, R37, RZ ;  /* 0x0000002500007210 */ /* 0x000fc40007fde0ff */
[----:B------:R-:W-:-:S03]  /*04a0*/  ISETP.GE.U32.AND.EX P2, PT, R32, RZ, PT, P2 ;  /* 0x000000ff2000720c */ /* 0x000fc60003f46120 */
[----:B------:R-:W-:Y:S01]  /*04b0*/  IMAD.X R39, RZ, RZ, R36, P6 ;  /* 0x000000ffff277224 */ /* 0x000fe200030e0624 */
[----:B------:R-:W-:Y:S02]  /*04c0*/  ISETP.LT.AND.EX P2, PT, R32, UR12, !P2, P3 ;  /* 0x0000000c20007c0c */ /* 0x000fe4000d741330 */
[----:B------:R-:W-:-:S04]  /*04d0*/  @P1 LEA R40, P3, R35, UR8, 0x4 ;  /* 0x0000000823281c11 */ /* 0x000fc8000f8620ff */
[----:B------:R-:W-:Y:S02]  /*04e0*/  @P1 LEA.HI.X R41, R35, UR9, R34, 0x4, P3 ;  /* 0x0000000923291c11 */ /* 0x000fe400098f2422 */
[----:B------:R-:W-:Y:S02]  /*04f0*/  ISETP.LT.U32.AND P3, PT, R0, UR18, PT ;  /* 0x0000001200007c0c */ /* 0x000fe4000bf61070 */
[----:B------:R-:W-:Y:S02]  /*0500*/  CS2R R30, SRZ ;  /* 0x00000000001e7805 */ /* 0x000fe4000001ff00 */
[----:B------:R-:W-:Y:S01]  /*0510*/  CS2R R28, SRZ ;  /* 0x00000000001c7805 */ /* 0x000fe2000001ff00 */
[----:B--2---:R-:W-:Y:S02]  /*0520*/  DADD R26, -R6, R14 ;  /* 0x00000000061a7229 */ /* 0x004fe4000000010e */
[----:B------:R-:W-:-:S06]  /*0530*/  DADD R24, R12, -R4 ;  /* 0x000000000c187229 */ /* 0x000fcc0000000804 */
[C---:B------:R-:W-:Y:S02]  /*0540*/  @P5 DMUL R8, R26.reuse, R18 ;  /* 0x000000121a085228 */ /* 0x040fe40000000000 */
[C---:B------:R-:W-:Y:S02]  /*0550*/  @P5 DMUL R10, R26.reuse, R16 ;  /* 0x000000101a0a5228 */ /* 0x040fe40000000000 */
[----:B------:R-:W-:-:S04]  /*0560*/  @!P5 DMUL R20, R26, UR10 ;  /* 0x0000000a1a14dc28 */ /* 0x000fc80008000000 */
[C---:B------:R-:W-:Y:S02]  /*0570*/  @P5 DFMA R16, R24.reuse, R16, -R8 ;  /* 0x000000101810522b */ /* 0x040fe40000000808 */
[C---:B------:R-:W-:Y:S02]  /*0580*/  @P5 DFMA R18, R24.reuse, R18, R10 ;  /* 0x000000121812522b */ /* 0x040fe4000000000a */
[C---:B------:R-:W-:Y:S02]  /*0590*/  @!P5 DFMA R8, R24.reuse, UR14, -R20 ;  /* 0x0000000e1808dc2b */ /* 0x040fe40008000814 */
[----:B------:R-:W-:Y:S01]  /*05a0*/  @!P5 DMUL R10, R24, UR10 ;  /* 0x0000000a180adc28 */ /* 0x000fe20008000000 */
[----:B------:R-:W-:Y:S02]  /*05b0*/  CS2R R20, SRZ ;  /* 0x0000000000147805 */ /* 0x000fe4000001ff00 */
[----:B------:R-:W-:-:S04]  /*05c0*/  @P1 LEA R24, P4, R35, UR6, 0x4 ;  /* 0x0000000623181c11 */ /* 0x000fc8000f8820ff */
[----:B------:R-:W-:Y:S02]  /*05d0*/  @P1 LEA.HI.X R25, R35, UR7, R34, 0x4, P4 ;  /* 0x0000000723191c11 */ /* 0x000fe4000a0f2422 */
[----:B------:R-:W-:Y:S01]  /*05e0*/  ISETP.GE.U32.AND P4, PT, R0, 0x10000, PT ;  /* 0x000100000000780c */ /* 0x000fe20003f86070 */
[----:B------:R-:W-:Y:S02]  /*05f0*/  @!P5 DFMA R10, R26, UR14, R10 ;  /* 0x0000000e1a0adc2b */ /* 0x000fe4000800000a */
[----:B------:R0:W2:Y:S01]  /*0600*/  @P1 LDG.E.128 R20, desc[UR16][R24.64] ;  /* 0x0000001018141981 */ /* 0x0000a2000c1e1d00 */
[----:B------:R-:W-:Y:S02]  /*0610*/  ISETP.GE.U32.AND.EX P6, PT, R39, RZ, PT, P4 ;  /* 0x000000ff2700720c */ /* 0x000fe40003fc6140 */
[----:B------:R-:W-:Y:S02]  /*0620*/  CS2R R26, SRZ ;  /* 0x00000000001a7805 */ /* 0x000fe4000001ff00 */
[----:B------:R-:W-:Y:S01]  /*0630*/  @P2 LEA R42, P4, R33, UR6, 0x4 ;  /* 0x00000006212a2c11 */ /* 0x000fe2000f8820ff */
[----:B------:R-:W-:Y:S01]  /*0640*/  @!P5 DADD R4, R8, R4 ;  /* 0x000000000804d229 */ /* 0x000fe20000000004 */
[----:B------:R-:W-:Y:S01]  /*0650*/  ISETP.LT.AND.EX P3, PT, R39, UR12, !P6, P3 ;  /* 0x0000000c27007c0c */ /* 0x000fe2000f761330 */
[----:B------:R-:W-:Y:S01]  /*0660*/  @!P5 DADD R6, R10, R6 ;  /* 0x000000000a06d229 */ /* 0x000fe20000000006 */
[----:B------:R-:W-:-:S02]  /*0670*/  @P2 LEA.HI.X R43, R33, UR7, R32, 0x4, P4 ;  /* 0x00000007212b2c11 */ /* 0x000fc4000a0f2420 */
[----:B0-----:R-:W-:Y:S02]  /*0680*/  CS2R R24, SRZ ;  /* 0x0000000000187805 */ /* 0x001fe4000001ff00 */
[C---:B------:R-:W-:Y:S01]  /*0690*/  @P2 LEA R44, P4, R33.reuse, UR8, 0x4 ;  /* 0x00000008212c2c11 */ /* 0x040fe2000f8820ff */
[----:B------:R-:W-:Y:S01]  /*06a0*/  @P5 DADD R6, -R18, R14 ;  /* 0x0000000012065229 */ /* 0x000fe2000000010e */
[----:B------:R-:W-:Y:S02]  /*06b0*/  CS2R R10, SRZ ;  /* 0x00000000000a7805 */ /* 0x000fe4000001ff00 */
[----:B------:R-:W-:Y:S02]  /*06c0*/  CS2R R8, SRZ ;  /* 0x0000000000087805 */ /* 0x000fe4000001ff00 */
[----:B------:R-:W-:Y:S01]  /*06d0*/  @P2 LEA.HI.X R45, R33, UR9, R32, 0x4, P4 ;  /* 0x00000009212d2c11 */ /* 0x000fe2000a0f2420 */
[----:B------:R-:W-:Y:S01]  /*06e0*/  @P5 DADD R4, -R16, R12 ;  /* 0x0000000010045229 */ /* 0x000fe2000000010c */
[----:B------:R-:W2:Y:S01]  /*06f0*/  @P1 LDG.E.128 R24, desc[UR16][R40.64] ;  /* 0x0000001028181981 */ /* 0x000ea2000c1e1d00 */
[----:B------:R-:W-:-:S02]  /*0700*/  @P3 LEA R46, P6, R0, UR6, 0x4 ;  /* 0x00000006002e3c11 */ /* 0x000fc4000f8c20ff */
[C---:B------:R-:W-:Y:S02]  /*0710*/  @P3 LEA R48, P4, R0.reuse, UR8, 0x4 ;  /* 0x0000000800303c11 */ /* 0x040fe4000f8820ff */
[----:B------:R-:W-:Y:S02]  /*0720*/  CS2R R14, SRZ ;  /* 0x00000000000e7805 */ /* 0x000fe4000001ff00 */
[----:B------:R-:W-:Y:S02]  /*0730*/  CS2R R12, SRZ ;  /* 0x00000000000c7805 */ /* 0x000fe4000001ff00 */
[----:B------:R-:W-:Y:S02]  /*0740*/  CS2R R18, SRZ ;  /* 0x0000000000127805 */ /* 0x000fe4000001ff00 */
[----:B------:R-:W-:Y:S02]  /*0750*/  CS2R R16, SRZ ;  /* 0x0000000000107805 */ /* 0x000fe4000001ff00 */
[C-C-:B------:R-:W-:Y:S01]  /*0760*/  @P3 LEA.HI.X R47, R0.reuse, UR7, R39.reuse, 0x4, P6 ;  /* 0x00000007002f3c11 */ /* 0x140fe2000b0f2427 */
[----:B------:R-:W5:Y:S01]  /*0770*/  @P2 LDG.E.128 R28, desc[UR16][R44.64] ;  /* 0x000000102c1c2981 */ /* 0x000f62000c1e1d00 */
[----:B------:R-:W-:-:S03]  /*0780*/  @P3 LEA.HI.X R49, R0, UR9, R39, 0x4, P4 ;  /* 0x0000000900313c11 */ /* 0x000fc6000a0f2427 */
[----:B------:R-:W5:Y:S04]  /*0790*/  @P3 LDG.E.128 R12, desc[UR16][R46.64] ;  /* 0x000000102e0c3981 */ /* 0x000f68000c1e1d00 */
[----:B------:R-:W5:Y:S04]  /*07a0*/  @P3 LDG.E.128 R16, desc[UR16][R48.64] ;  /* 0x0000001030103981 */ /* 0x000f68000c1e1d00 */
[----:B------:R0:W5:Y:S01]  /*07b0*/  @P2 LDG.E.128 R8, desc[UR16][R42.64] ;  /* 0x000000102a082981 */ /* 0x000162000c1e1d00 */
[----:B--2---:R-:W-:Y:S02]  /*07c0*/  DADD R40, R24, -R20 ;  /* 0x0000000018287229 */ /* 0x004fe40000000814 */
[----:B0-----:R-:W-:Y:S01]  /*07d0*/  DADD R42, -R22, R26 ;  /* 0x00000000162a7229 */ /* 0x001fe2000000011a */
[----:B------:R-:W-:Y:S10]  /*07e0*/  @P5 BRA `(.L_x_25) ;  /* 0x00000000001c5947 */ /* 0x000ff40003800000 */
[----:B------:R-:W-:-:S08]  /*07f0*/  DMUL R24, R42, UR10 ;  /* 0x0000000a2a187c28 */ /* 0x000fd00008000000 */
[C---:B------:R-:W-:Y:S02]  /*0800*/  DFMA R24, R40.reuse, UR14, -R24 ;  /* 0x0000000e28187c2b */ /* 0x040fe40008000818 */
[----:B------:R-:W-:-:S06]  /*0810*/  DMUL R40, R40, UR10 ;  /* 0x0000000a28287c28 */ /* 0x000fcc0008000000 */
[----:B------:R-:W-:Y:S02]  /*0820*/  DADD R20, R24, R20 ;  /* 0x0000000018147229 */ /* 0x000fe40000000014 */
[----:B------:R-:W-:-:S08]  /*0830*/  DFMA R40, R42, UR14, R40 ;  /* 0x0000000e2a287c2b */ /* 0x000fd00008000028 */
[----:B------:R-:W-:Y:S01]  /*0840*/  DADD R22, R40, R22 ;  /* 0x0000000028167229 */ /* 0x000fe20000000016 */
[----:B------:R-:W-:Y:S10]  /*0850*/  BRA `(.L_x_26) ;  /* 0x0000000000287947 */ /* 0x000ff40003800000 */
.L_x_25:
[----:B------:R-:W-:Y:S01]  /*0860*/  IMAD.U32 R22, RZ, RZ, UR14 ;  /* 0x0000000eff167e24 */ /* 0x000fe2000f8e00ff */
[----:B------:R-:W-:Y:S01]  /*0870*/  DADD R44, RZ, -UR10 ;  /* 0x8000000aff2c7e29 */ /* 0x000fe20008000000 */
[----:B------:R-:W-:-:S06]  /*0880*/  IMAD.U32 R23, RZ, RZ, UR15 ;  /* 0x0000000fff177e24 */ /* 0x000fcc000f8e00ff */
[----:B------:R-:W-:Y:S02]  /*0890*/  DADD R22, -R22, 1 ;  /* 0x3ff0000016167429 */ /* 0x000fe40000000100 */
[----:B------:R-:W-:-:S06]  /*08a0*/  DMUL R20, R44, R42 ;  /* 0x0000002a2c147228 */ /* 0x000fcc0000000000 */
[C---:B------:R-:W-:Y:S02]  /*08b0*/  DMUL R42, R22.reuse, R42 ;  /* 0x0000002a162a7228 */ /* 0x040fe40000000000 */
[----:B------:R-:W-:-:S06]  /*08c0*/  DFMA R20, R22, R40, -R20 ;  /* 0x000000281614722b */ /* 0x000fcc0000000814 */
[----:B------:R-:W-:Y:S02]  /*08d0*/  DFMA R42, R44, R40, R42 ;  /* 0x000000282c2a722b */ /* 0x000fe4000000002a */
[----:B------:R-:W-:-:S06]  /*08e0*/  DADD R20, -R20, R24 ;  /* 0x0000000014147229 */ /* 0x000fcc0000000118 */
[----:B------:R-:W-:-:S11]  /*08f0*/  DADD R22, -R42, R26 ;  /* 0x000000002a167229 */ /* 0x000fd6000000011a */
.L_x_26:
[----:B-----5:R-:W-:Y:S02]  /*0900*/  DADD R24, R28, -R8 ;  /* 0x000000001c187229 */ /* 0x020fe40000000808 */
[----:B------:R-:W-:Y:S01]  /*0910*/  DADD R26, -R10, R30 ;  /* 0x000000000a1a7229 */ /* 0x000fe2000000011e */
[----:B------:R-:W-:Y:S10]  /*0920*/  @P5 BRA `(.L_x_27) ;  /* 0x00000000001c5947 */ /* 0x000ff40003800000 */
[----:B------:R-:W-:Y:S02]  /*0930*/  DMUL R28, R26, UR10 ;  /* 0x0000000a1a1c7c28 */ /* 0x000fe40008000000 */
[----:B------:R-:W-:-:S06]  /*0940*/  DMUL R30, R24, UR10 ;  /* 0x0000000a181e7c28 */ /* 0x000fcc0008000000 */
[----:B------:R-:W-:Y:S02]  /*0950*/  DFMA R28, R24, UR14, -R28 ;  /* 0x0000000e181c7c2b */ /* 0x000fe4000800081c */
[----:B------:R-:W-:-:S06]  /*0960*/  DFMA R30, R26, UR14, R30 ;  /* 0x0000000e1a1e7c2b */ /* 0x000fcc000800001e */
[----:B------:R-:W-:Y:S02]  /*0970*/  DADD R8, R28, R8 ;  /* 0x000000001c087229 */ /* 0x000fe40000000008 */
[----:B------:R-:W-:Y:S01]  /*0980*/  DADD R10, R30, R10 ;  /* 0x000000001e0a7229 */ /* 0x000fe2000000000a */
[----:B------:R-:W-:Y:S10]  /*0990*/  BRA `(.L_x_28) ;  /* 0x0000000000287947 */ /* 0x000ff40003800000 */
.L_x_27:
        /* <DEDUP_REMOVED lines=10> */
.L_x_28:
[----:B------:R-:W-:Y:S02]  /*0a40*/  DADD R24, R16, -R12 ;  /* 0x0000000010187229 */ /* 0x000fe4000000080c */
        /* <DEDUP_REMOVED lines=9> */
.L_x_29:
        /* <DEDUP_REMOVED lines=10> */
.L_x_30:
[----:B------:R-:W-:Y:S01]  /*0b80*/  @P0 LEA R16, P6, R37, UR6, 0x4 ;  /* 0x0000000625100c11 */ /* 0x000fe2000f8c20ff */
[----:B------:R-:W-:Y:S01]  /*0b90*/  UIMAD.WIDE.U32 UR4, UR13, 0x4, UR4 ;  /* 0x000000040d0478a5 */ /* 0x000fe2000f8e0004 */
[----:B------:R-:W-:Y:S02]  /*0ba0*/  @P1 LEA R18, P5, R35, UR6, 0x4 ;  /* 0x0000000623121c11 */ /* 0x000fe4000f8a20ff */
[----:B------:R-:W-:Y:S01]  /*0bb0*/  @P2 LEA R24, P4, R33, UR6, 0x4 ;  /* 0x0000000621182c11 */ /* 0x000fe2000f8820ff */
[----:B------:R-:W-:Y:S01]  /*0bc0*/  UISETP.LT.U32.AND UP1, UPT, UR4, UR18, UPT ;  /* 0x000000120400728c */ /* 0x000fe2000bf21070 */
[----:B------:R-:W-:Y:S01]  /*0bd0*/  @P0 LEA.HI.X R17, R37, UR7, R36, 0x4, P6 ;  /* 0x0000000725110c11 */ /* 0x000fe2000b0f2424 */
[----:B------:R-:W-:Y:S01]  /*0be0*/  UISETP.GE.U32.AND UP0, UPT, UR4, 0x10000, UPT ;  /* 0x000100000400788c */ /* 0x000fe2000bf06070 */
[C---:B------:R-:W-:Y:S01]  /*0bf0*/  @P3 LEA R26, P6, R0.reuse, UR6, 0x4 ;  /* 0x00000006001a3c11 */ /* 0x040fe2000f8c20ff */
[----:B------:R-:W-:Y:S01]  /*0c00*/  IMAD.U32 R29, RZ, RZ, UR5 ;  /* 0x00000005ff1d7e24 */ /* 0x000fe2000f8e00ff */
[----:B------:R-:W-:Y:S01]  /*0c10*/  @P1 LEA.HI.X R19, R35, UR7, R34, 0x4, P5 ;  /* 0x0000000723131c11 */ /* 0x000fe2000a8f2422 */
[----:B------:R1:W-:Y:S01]  /*0c20*/  @P0 STG.E.128 desc[UR16][R16.64], R4 ;  /* 0x0000000410000986 */ /* 0x0003e2000c101d10 */
[----:B------:R-:W-:Y:S01]  /*0c30*/  @P2 LEA.HI.X R25, R33, UR7, R32, 0x4, P4 ;  /* 0x0000000721192c11 */ /* 0x000fe2000a0f2420 */
[----:B------:R-:W-:Y:S01]  /*0c40*/  UISETP.GE.U32.AND.EX UP0, UPT, UR5, URZ, UPT, UP0 ;  /* 0x0000003f0500728c */ /* 0x000fe2000bf06100 */
[----:B------:R-:W-:Y:S01]  /*0c50*/  @P3 LEA.HI.X R27, R0, UR7, R39, 0x4, P6 ;  /* 0x00000007001b3c11 */ /* 0x000fe2000b0f2427 */
[----:B------:R1:W-:Y:S01]  /*0c60*/  @P1 STG.E.128 desc[UR16][R18.64], R20 ;  /* 0x0000001412001986 */ /* 0x0003e2000c101d10 */
[----:B------:R-:W-:Y:S01]  /*0c70*/  PLOP3.LUT P0, PT, PT, PT, UP1, 0x80, 0x0 ;  /* 0x000000000000781c */ /* 0x000fe20003f0f018 */
[----:B------:R-:W-:-:S02]  /*0c80*/  IMAD.U32 R28, RZ, RZ, UR4 ;  /* 0x00000004ff1c7e24 */ /* 0x000fc4000f8e00ff */
[----:B------:R1:W-:Y:S01]  /*0c90*/  @P2 STG.E.128 desc[UR16][R24.64], R8 ;  /* 0x0000000818002986 */ /* 0x0003e2000c101d10 */
[----:B------:R-:W-:Y:S02]  /*0ca0*/  ISETP.LT.AND.EX P0, PT, R29, UR12, PT, P0 ;  /* 0x0000000c1d007c0c */ /* 0x000fe4000bf01300 */
[----:B------:R-:W-:Y:S01]  /*0cb0*/  PLOP3.LUT P1, PT, PT, PT, UP0, 0x80, 0x0 ;  /* 0x000000000000781c */ /* 0x000fe20003f2f008 */
[----:B------:R1:W-:-:S12]  /*0cc0*/  @P3 STG.E.128 desc[UR16][R26.64], R12 ;  /* 0x0000000c1a003986 */ /* 0x0003d8000c101d10 */
[----:B------:R-:W-:Y:S05]  /*0cd0*/  @!P1 BRA P0, `(.L_x_31) ;  /* 0xfffffff400649947 */ /* 0x000fea000003ffff */
[----:B------:R-:W-:Y:S05]  /*0ce0*/  EXIT ;  /* 0x000000000000794d */ /* 0x000fea0003800000 */
.L_x_24:
[----:B------:R-:W0:Y:S02]  /*0cf0*/  S2R R0, SR_TID.X ;  /* 0x0000000000007919 */ /* 0x000e240000002100 */
[----:B0-----:R-:W-:-:S03]  /*0d00*/  IMAD.WIDE.U32 R2, R0, 0x4, RZ ;  /* 0x0000000400027825 */ /* 0x001fc600078e00ff */
[----:B------:R-:W-:-:S04]  /*0d10*/  ISETP.GE.U32.AND P0, PT, R2, UR18, PT ;  /* 0x0000001202007c0c */ /* 0x000fc8000bf06070 */
[----:B------:R-:W-:-:S04]  /*0d20*/  ISETP.GE.AND.EX P0, PT, R3, UR12, PT, P0 ;  /* 0x0000000c03007c0c */ /* 0x000fc8000bf06300 */
[----:B------:R-:W-:-:S13]  /*0d30*/  ISETP.GT.U32.OR P0, PT, R0, 0x3fff, P0 ;  /* 0x00003fff0000780c */ /* 0x000fda0000704470 */
[----:B------:R-:W-:Y:S05]  /*0d40*/  @P0 EXIT ;  /* 0x000000000000094d */ /* 0x000fea0003800000 */
[----:B------:R-:W-:Y:S01]  /*0d50*/  IMAD.U32 R2, RZ, RZ, UR10 ;  /* 0x0000000aff027e24 */ /* 0x000fe2000f8e00ff */
[----:B------:R-:W-:Y:S01]  /*0d60*/  ULDC UR4, c[0x0][0x0] ;  /* 0x0000000000047ab9 */ /* 0x000fe20000000800 */
[----:B------:R-:W-:Y:S02]  /*0d70*/  IMAD.U32 R3, RZ, RZ, UR11 ;  /* 0x0000000bff037e24 */ /* 0x000fe4000f8e00ff */
[----:B------:R-:W-:Y:S02]  /*0d80*/  IMAD.U32 R4, RZ, RZ, UR14 ;  /* 0x0000000eff047e24 */ /* 0x000fe4000f8e00ff */
[----:B------:R-:W-:Y:S02]  /*0d90*/  IMAD.U32 R5, RZ, RZ, UR15 ;  /* 0x0000000fff057e24 */ /* 0x000fe4000f8e00ff */
[----:B------:R-:W-:Y:S01]  /*0da0*/  DMUL R2, R2, UR10 ;  /* 0x0000000a02027c28 */ /* 0x000fe20008000000 */
[----:B------:R-:W-:Y:S02]  /*0db0*/  IMAD.U32 R36, RZ, RZ, UR14 ;  /* 0x0000000eff247e24 */ /* 0x000fe4000f8e00ff */
[----:B------:R-:W-:-:S02]  /*0dc0*/  IMAD.U32 R37, RZ, RZ, UR15 ;  /* 0x0000000fff257e24 */ /* 0x000fc4000f8e00ff */
[----:B------:R-:W-:-:S03]  /*0dd0*/  IMAD.MOV.U32 R41, RZ, RZ, RZ ;  /* 0x000000ffff297224 */ /* 0x000fc600078e00ff */
[----:B------:R-:W-:Y:S02]  /*0de0*/  DFMA R2, R4, UR14, R2 ;  /* 0x0000000e04027c2b */ /* 0x000fe40008000002 */
[----:B------:R-:W-:-:S06]  /*0df0*/  DADD R36, -R36, 1 ;  /* 0x3ff0000024247429 */ /* 0x000fcc0000000100 */
[----:B------:R-:W-:Y:S02]  /*0e00*/  DSETP.GEU.AND P2, PT, R2, 0.25, PT ;  /* 0x3fd000000200742a */ /* 0x000fe40003f4e000 */
[----:B------:R-:W-:-:S12]  /*0e10*/  DADD R2, RZ, -UR10 ;  /* 0x8000000aff027e29 */ /* 0x000fd80008000000 */
.L_x_38:
[C---:B0-----:R-:W-:Y:S01]  /*0e20*/  IMAD.SHL.U32 R42, R0.reuse, 0x40, RZ ;  /* 0x00000040002a7824 */ /* 0x041fe200078e00ff */
[----:B-1----:R-:W-:-:S04]  /*0e30*/  SHF.L.U64.HI R4, R0, 0x6, R41 ;  /* 0x0000000600047819 */ /* 0x002fc80000010229 */
[C---:B------:R-:W-:Y:S02]  /*0e40*/  IADD3 R38, P0, R42.reuse, UR6, RZ ;  /* 0x000000062a267c10 */ /* 0x040fe4000ff1e0ff */
[----:B------:R-:W-:Y:S02]  /*0e50*/  IADD3 R42, P1, R42, UR8, RZ ;  /* 0x000000082a2a7c10 */ /* 0x000fe4000ff3e0ff */
[C---:B------:R-:W-:Y:S02]  /*0e60*/  IADD3.X R39, R4.reuse, UR7, RZ, P0, !PT ;  /* 0x0000000704277c10 */ /* 0x040fe400087fe4ff */
[----:B------:R-:W-:-:S03]  /*0e70*/  IADD3.X R43, R4, UR9, RZ, P1, !PT ;  /* 0x00000009042b7c10 */ /* 0x000fc60008ffe4ff */
[----:B------:R-:W2:Y:S04]  /*0e80*/  LDG.E.128 R20, desc[UR16][R38.64] ;  /* 0x0000001026147981 */ /* 0x000ea8000c1e1d00 */
[----:B------:R-:W2:Y:S04]  /*0e90*/  LDG.E.128 R32, desc[UR16][R42.64] ;  /* 0x000000102a207981 */ /* 0x000ea8000c1e1d00 */
[----:B------:R-:W3:Y:S04]  /*0ea0*/  LDG.E.128 R28, desc[UR16][R38.64+0x10] ;  /* 0x00001010261c7981 */ /* 0x000ee8000c1e1d00 */
[----:B------:R-:W3:Y:S04]  /*0eb0*/  LDG.E.128 R24, desc[UR16][R42.64+0x10] ;  /* 0x000010102a187981 */ /* 0x000ee8000c1e1d00 */
[----:B------:R0:W5:Y:S04]  /*0ec0*/  LDG.E.128 R16, desc[UR16][R42.64+0x20] ;  /* 0x000020102a107981 */ /* 0x000168000c1e1d00 */
[----:B------:R0:W5:Y:S01]  /*0ed0*/  LDG.E.128 R12, desc[UR16][R42.64+0x30] ;  /* 0x000030102a0c7981 */ /* 0x000162000c1e1d00 */
[----:B--2---:R-:W-:-:S02]  /*0ee0*/  DADD R46, -R22, R34 ;  /* 0x00000000162e7229 */ /* 0x004fc40000000122 */
[----:B------:R-:W-:-:S06]  /*0ef0*/  DADD R44, -R20, R32 ;  /* 0x00000000142c7229 */ /* 0x000fcc0000000120 */
[----:B------:R-:W-:Y:S02]  /*0f00*/  @!P2 DMUL R4, R46, UR10 ;  /* 0x0000000a2e04ac28 */ /* 0x000fe40008000000 */
[----:B------:R-:W-:-:S06]  /*0f10*/  @!P2 DMUL R8, R44, UR10 ;  /* 0x0000000a2c08ac28 */ /* 0x000fcc0008000000 */
[----:B------:R-:W-:Y:S02]  /*0f20*/  @!P2 DFMA R6, R44, UR14, -R4 ;  /* 0x0000000e2c06ac2b */ /* 0x000fe40008000804 */
[----:B------:R-:W-:-:S06]  /*0f30*/  @P2 DMUL R4, R2, R46 ;  /* 0x0000002e02042228 */ /* 0x000fcc0000000000 */
[----:B------:R-:W-:Y:S02]  /*0f40*/  @!P2 DADD R20, R20, R6 ;  /* 0x000000001414a229 */ /* 0x000fe40000000006 */
[C---:B------:R-:W-:Y:S02]  /*0f50*/  @P2 DMUL R6, R36.reuse, R46 ;  /* 0x0000002e24062228 */ /* 0x040fe40000000000 */
[-C--:B------:R-:W-:Y:S02]  /*0f60*/  @P2 DFMA R4, R36, R44.reuse, -R4 ;  /* 0x0000002c2404222b */ /* 0x080fe40000000804 */
[----:B------:R-:W-:Y:S01]  /*0f70*/  @!P2 DFMA R46, R46, UR14, R8 ;  /* 0x0000000e2e2eac2b */ /* 0x000fe20008000008 */
[----:B------:R0:W5:Y:S03]  /*0f80*/  LDG.E.128 R8, desc[UR16][R38.64+0x20] ;  /* 0x0000201026087981 */ /* 0x000166000c1e1d00 */
[----:B------:R-:W-:-:S02]  /*0f90*/  @P2 DFMA R44, R2, R44, R6 ;  /* 0x0000002c022c222b */ /* 0x000fc40000000006 */
[----:B------:R-:W-:Y:S02]  /*0fa0*/  @P2 DADD R20, R32, -R4 ;  /* 0x0000000020142229 */ /* 0x000fe40000000804 */
[----:B------:R0:W5:Y:S01]  /*0fb0*/  LDG.E.128 R4, desc[UR16][R38.64+0x30] ;  /* 0x0000301026047981 */ /* 0x000162000c1e1d00 */
[----:B------:R-:W-:Y:S02]  /*0fc0*/  @!P2 DADD R22, R22, R46 ;  /* 0x000000001616a229 */ /* 0x000fe4000000002e */
[----:B---3--:R-:W-:Y:S02]  /*0fd0*/  DADD R32, -R28, R24 ;  /* 0x000000001c207229 */ /* 0x008fe40000000118 */
[----:B------:R-:W-:Y:S02]  /*0fe0*/  @P2 DADD R22, R34, -R44 ;  /* 0x0000000022162229 */ /* 0x000fe4000000082c */
        /* <DEDUP_REMOVED lines=9> */
.L_x_32:
[-C--:B------:R-:W-:Y:S02]  /*1080*/  DMUL R28, R2, R34.reuse ;  /* 0x00000022021c7228 */ /* 0x080fe40000000000 */
[----:B------:R-:W-:-:S06]  /*1090*/  DMUL R30, R36, R34 ;  /* 0x00000022241e7228 */ /* 0x000fcc0000000000 */
[-C--:B------:R-:W-:Y:S02]  /*10a0*/  DFMA R28, R36, R32.reuse, -R28 ;  /* 0x00000020241c722b */ /* 0x080fe4000000081c */
[----:B------:R-:W-:-:S06]  /*10b0*/  DFMA R30, R2, R32, R30 ;  /* 0x00000020021e722b */ /* 0x000fcc000000001e */
[----:B------:R-:W-:Y:S02]  /*10c0*/  DADD R24, R24, -R28 ;  /* 0x0000000018187229 */ /* 0x000fe4000000081c */
[----:B------:R-:W-:-:S11]  /*10d0*/  DADD R26, R26, -R30 ;  /* 0x000000001a1a7229 */ /* 0x000fd6000000081e */
.L_x_33:
[----:B-----5:R-:W-:Y:S02]  /*10e0*/  DADD R28, -R8, R16 ;  /* 0x00000000081c7229 */ /* 0x020fe40000000110 */
        /* <DEDUP_REMOVED lines=9> */
.L_x_34:
[-C--:B------:R-:W-:Y:S02]  /*1180*/  DMUL R8, R2, R30.reuse ;  /* 0x0000001e02087228 */ /* 0x080fe40000000000 */
[----:B------:R-:W-:-:S06]  /*1190*/  DMUL R10, R36, R30 ;  /* 0x0000001e240a7228 */ /* 0x000fcc0000000000 */
[-C--:B------:R-:W-:Y:S02]  /*11a0*/  DFMA R8, R36, R28.reuse, -R8 ;  /* 0x0000001c2408722b */ /* 0x080fe40000000808 */
[----:B------:R-:W-:-:S06]  /*11b0*/  DFMA R10, R2, R28, R10 ;  /* 0x0000001c020a722b */ /* 0x000fcc000000000a */
[----:B------:R-:W-:Y:S02]  /*11c0*/  DADD R8, R16, -R8 ;  /* 0x0000000010087229 */ /* 0x000fe40000000808 */
[----:B------:R-:W-:-:S11]  /*11d0*/  DADD R10, R18, -R10 ;  /* 0x00000000120a7229 */ /* 0x000fd6000000080a */
.L_x_35:
[----:B------:R-:W-:Y:S02]  /*11e0*/  DADD R16, -R4, R12 ;  /* 0x0000000004107229 */ /* 0x000fe4000000010c */
        /* <DEDUP_REMOVED lines=9> */
.L_x_36:
[-C--:B------:R-:W-:Y:S02]  /*1280*/  DMUL R4, R2, R18.reuse ;  /* 0x0000001202047228 */ /* 0x080fe40000000000 */
[----:B------:R-:W-:-:S06]  /*1290*/  DMUL R6, R36, R18 ;  /* 0x0000001224067228 */ /* 0x000fcc0000000000 */
[-C--:B------:R-:W-:Y:S02]  /*12a0*/  DFMA R4, R36, R16.reuse, -R4 ;  /* 0x000000102404722b */ /* 0x080fe40000000804 */
[----:B------:R-:W-:-:S06]  /*12b0*/  DFMA R6, R2, R16, R6 ;  /* 0x000000100206722b */ /* 0x000fcc0000000006 */
[----:B------:R-:W-:Y:S02]  /*12c0*/  DADD R4, R12, -R4 ;  /* 0x000000000c047229 */ /* 0x000fe40000000804 */
[----:B------:R-:W-:-:S11]  /*12d0*/  DADD R6, R14, -R6 ;  /* 0x000000000e067229 */ /* 0x000fd60000000806 */
.L_x_37:
[----:B------:R-:W-:Y:S01]  /*12e0*/  IADD3 R0, P0, R0, UR4, RZ ;  /* 0x0000000400007c10 */ /* 0x000fe2000ff1e0ff */
[----:B------:R1:W-:Y:S03]  /*12f0*/  STG.E.128 desc[UR16][R38.64], R20 ;  /* 0x0000001426007986 */ /* 0x0003e6000c101d10 */
[C---:B------:R-:W-:Y:S01]  /*1300*/  ISETP.LT.U32.AND P1, PT, R0.reuse, 0x4000, PT ;  /* 0x000040000000780c */ /* 0x040fe20003f21070 */
[----:B------:R-:W-:Y:S01]  /*1310*/  IMAD.SHL.U32 R12, R0, 0x4, RZ ;  /* 0x00000004000c7824 */ /* 0x000fe200078e00ff */
[----:B------:R1:W-:Y:S01]  /*1320*/  STG.E.128 desc[UR16][R38.64+0x10], R24 ;  /* 0x0000101826007986 */ /* 0x0003e2000c101d10 */
[----:B------:R-:W-:-:S03]  /*1330*/  IMAD.X R41, RZ, RZ, R41, P0 ;  /* 0x000000ffff297224 */ /* 0x000fc600000e0629 */
[----:B------:R1:W-:Y:S01]  /*1340*/  STG.E.128 desc[UR16][R38.64+0x20], R8 ;  /* 0x0000200826007986 */ /* 0x0003e2000c101d10 */
[----:B------:R-:W-:Y:S02]  /*1350*/  ISETP.GE.U32.AND P0, PT, R12, UR18, PT ;  /* 0x000000120c007c0c */ /* 0x000fe4000bf06070 */
[----:B------:R-:W-:Y:S01]  /*1360*/  SHF.L.U64.HI R12, R0, 0x2, R41 ;  /* 0x00000002000c7819 */ /* 0x000fe20000010229 */
[----:B------:R1:W-:Y:S01]  /*1370*/  STG.E.128 desc[UR16][R38.64+0x30], R4 ;  /* 0x0000300426007986 */ /* 0x0003e2000c101d10 */
[----:B------:R-:W-:Y:S02]  /*1380*/  ISETP.LT.U32.AND.EX P1, PT, R41, RZ, PT, P1 ;  /* 0x000000ff2900720c */ /* 0x000fe40003f21110 */
[----:B------:R-:W-:-:S13]  /*1390*/  ISETP.GE.AND.EX P0, PT, R12, UR12, PT, P0 ;  /* 0x0000000c0c007c0c */ /* 0x000fda000bf06300 */
[----:B------:R-:W-:Y:S05]  /*13a0*/  @!P0 BRA P1, `(.L_x_38) ;  /* 0xfffffff8009c8947 */ /* 0x000fea000083ffff */
[----:B------:R-:W-:Y:S05]  /*13b0*/  EXIT ;  /* 0x000000000000794d */ /* 0x000fea0003800000 */
.L_x_39:
        /* <DEDUP_REMOVED lines=12> */
.L_x_227:


//--------------------- .text._ZN2at6native52_GLOBAL__N__ff984223_19_ForeachTernaryOp_cu_5285c63625multi_tensor_apply_kernelINS1_28TensorListScalarListMetadataIfLi2EEENS1_26TernaryOpScalarListFunctorIfLi2ELi2ELi0EEEJNS0_11LerpFunctorIfEEEEEvT_T0_DpT1_ --------------------------
	.section	.text._ZN2at6native52_GLOBAL__N__ff984223_19_ForeachTernaryOp_cu_5285c63625multi_tensor_apply_kernelINS1_28TensorListScalarListMetadataIfLi2EEENS1_26TernaryOpScalarListFunctorIfLi2ELi2ELi0EEEJNS0_11LerpFunctorIfEEEEEvT_T0_DpT1_,"ax",@progbits
	.align	128
.text._ZN2at6native52_GLOBAL__N__ff984223_19_ForeachTernaryOp_cu_5285c63625multi_tensor_apply_kernelINS1_28TensorListScalarListMetadataIfLi2EEENS1_26TernaryOpScalarListFunctorIfLi2ELi2ELi0EEEJNS0_11LerpFunctorIfEEEEEvT_T0_DpT1_:
        .type           _ZN2at6native52_GLOBAL__N__ff984223_19_ForeachTernaryOp_cu_5285c63625multi_tensor_apply_kernelINS1_28TensorListScalarListMetadataIfLi2EEENS1_26TernaryOpScalarListFunctorIfLi2ELi2ELi0EEEJNS0_11LerpFunctorIfEEEEEvT_T0_DpT1_,@function
        .size           _ZN2at6native52_GLOBAL__N__ff984223_19_ForeachTernaryOp_cu_5285c63625multi_tensor_apply_kernelINS1_28TensorListScalarListMetadataIfLi2EEENS1_26TernaryOpScalarListFunctorIfLi2ELi2ELi0EEEJNS0_11LerpFunctorIfEEEEEvT_T0_DpT1_,(.L_x_228 - _ZN2at6native52_GLOBAL__N__ff984223_19_ForeachTernaryOp_cu_5285c63625multi_tensor_apply_kernelINS1_28TensorListScalarListMetadataIfLi2EEENS1_26TernaryOpScalarListFunctorIfLi2ELi2ELi0EEEJNS0_11LerpFunctorIfEEEEEvT_T0_DpT1_)
        .other          _ZN2at6native52_GLOBAL__N__ff984223_19_ForeachTernaryOp_cu_5285c63625multi_tensor_apply_kernelINS1_28TensorListScalarListMetadataIfLi2EEENS1_26TernaryOpScalarListFunctorIfLi2ELi2ELi0EEEJNS0_11LerpFunctorIfEEEEEvT_T0_DpT1_,@"STO_CUDA_ENTRY STV_DEFAULT"
_ZN2at6native52_GLOBAL__N__ff984223_19_ForeachTernaryOp_cu_5285c63625multi_tensor_apply_kernelINS1_28TensorListScalarListMetadataIfLi2EEENS1_26TernaryOpScalarListFunctorIfLi2ELi2ELi0EEEJNS0_11LerpFunctorIfEEEEEvT_T0_DpT1_:
        /* <DEDUP_REMOVED lines=29> */
.L_x_41:
[----:B-1----:R-:W-:Y:S01]  /*01d0*/  IADD3 R11, P1, R19, R22, RZ ;  /* 0x00000016130b7210 */ /* 0x002fe20007f3e0ff */
[----:B------:R-:W-:Y:S02]  /*01e0*/  IMAD.MOV.U32 R26, RZ, RZ, RZ ;  /* 0x000000ffff1a7224 */ /* 0x000fe400078e00ff */
[----:B------:R-:W-:Y:S01]  /*01f0*/  IMAD.MOV.U32 R8, RZ, RZ, RZ ;  /* 0x000000ffff087224 */ /* 0x000fe200078e00ff */
[C---:B------:R-:W-:Y:S01]  /*0200*/  ISETP.GE.U32.AND P0, PT, R11.reuse, 0x10000, PT ;  /* 0x000100000b00780c */ /* 0x040fe20003f06070 */
[C---:B------:R-:W-:Y:S01]  /*0210*/  IMAD.SHL.U32 R5, R11.reuse, 0x4, RZ ;  /* 0x000000040b057824 */ /* 0x040fe200078e00ff */
[----:B------:R-:W-:Y:S02]  /*0220*/  IADD3.X R9, RZ, R23, RZ, P1, !PT ;  /* 0x00000017ff097210 */ /* 0x000fe40000ffe4ff */
[----:B------:R-:W-:Y:S02]  /*0230*/  ISETP.LT.U32.AND P1, PT, R11, R0, PT ;  /* 0x000000000b00720c */ /* 0x000fe40003f21070 */
[----:B------:R-:W-:-:S02]  /*0240*/  ISETP.GE.U32.AND.EX P0, PT, R9, RZ, PT, P0 ;  /* 0x000000ff0900720c */ /* 0x000fc40003f06100 */
[----:B------:R-:W-:Y:S02]  /*0250*/  SHF.L.U64.HI R7, R11, 0x2, R9 ;  /* 0x000000020b077819 */ /* 0x000fe40000010209 */
[----:B------:R-:W-:Y:S02]  /*0260*/  ISETP.LT.AND.EX P0, PT, R9, R14, !P0, P1 ;  /* 0x0000000e0900720c */ /* 0x000fe40004701310 */
[----:B------:R-:W-:-:S11]  /*0270*/  IADD3 R4, P1, R2, R5, RZ ;  /* 0x0000000502047210 */ /* 0x000fd60007f3e0ff */
[----:B------:R-:W-:Y:S01]  /*0280*/  @P0 IADD3 R6, P2, R12, R5, RZ ;  /* 0x000000050c060210 */ /* 0x000fe20007f5e0ff */
[----:B------:R-:W-:-:S04]  /*0290*/  IMAD.X R5, R3, 0x1, R7, P1 ;  /* 0x0000000103057824 */ /* 0x000fc800008e0607 */
[----:B------:R-:W-:Y:S01]  /*02a0*/  @P0 IMAD.X R7, R13, 0x1, R7, P2 ;  /* 0x000000010d070824 */ /* 0x000fe200010e0607 */
[----:B------:R-:W3:Y:S04]  /*02b0*/  @P0 LDG.E R26, desc[UR4][R4.64] ;  /* 0x00000004041a0981 */ /* 0x000ee8000c1e1900 */
[----:B------:R1:W3:Y:S01]  /*02c0*/  @P0 LDG.E R8, desc[UR4][R6.64] ;  /* 0x0000000406080981 */ /* 0x0002e2000c1e1900 */
[CC--:B--2---:R-:W-:Y:S01]  /*02d0*/  IADD3 R25, P2, R20.reuse, R11.reuse, RZ ;  /* 0x0000000b14197210 */ /* 0x0c4fe20007f5e0ff */
[C---:B------:R-:W-:Y:S01]  /*02e0*/  IMAD R18, R20.reuse, 0x3, RZ ;  /* 0x0000000314127824 */ /* 0x040fe200078e02ff */
[----:B------:R-:W-:Y:S02]  /*02f0*/  LEA R27, P3, R20, R11, 0x1 ;  /* 0x0000000b141b7211 */ /* 0x000fe400078608ff */
[C---:B------:R-:W-:Y:S01]  /*0300*/  ISETP.GE.U32.AND P1, PT, R25.reuse, 0x10000, PT ;  /* 0x000100001900780c */ /* 0x040fe20003f26070 */
[C---:B------:R-:W-:Y:S01]  /*0310*/  IMAD.SHL.U32 R10, R25.reuse, 0x4, RZ ;  /* 0x00000004190a7824 */ /* 0x040fe200078e00ff */
[----:B------:R-:W-:Y:S01]  /*0320*/  IADD3.X R16, RZ, R9, RZ, P2, !PT ;  /* 0x00000009ff107210 */ /* 0x000fe200017fe4ff */
[----:B------:R-:W-:Y:S01]  /*0330*/  IMAD.X R17, RZ, RZ, R9, P3 ;  /* 0x000000ffff117224 */ /* 0x000fe200018e0609 */
[----:B------:R-:W-:-:S02]  /*0340*/  ISETP.LT.U32.AND P2, PT, R25, R0, PT ;  /* 0x000000001900720c */ /* 0x000fc40003f41070 */
[----:B------:R-:W-:Y:S02]  /*0350*/  ISETP.GE.U32.AND.EX P1, PT, R16, RZ, PT, P1 ;  /* 0x000000ff1000720c */ /* 0x000fe40003f26110 */
[----:B------:R-:W-:Y:S01]  /*0360*/  IADD3 R11, P5, R18, R11, RZ ;  /* 0x0000000b120b7210 */ /* 0x000fe20007fbe0ff */
[----:B------:R-:W-:Y:S01]  /*0370*/  IMAD.MOV.U32 R18, RZ, RZ, RZ ;  /* 0x000000ffff127224 */ /* 0x000fe200078e00ff */
[----:B------:R-:W-:Y:S02]  /*0380*/  ISETP.LT.AND.EX P1, PT, R16, R14, !P1, P2 ;  /* 0x0000000e1000720c */ /* 0x000fe40004f21320 */
[C---:B------:R-:W-:Y:S02]  /*0390*/  ISETP.GE.U32.AND P2, PT, R27.reuse, 0x10000, PT ;  /* 0x000100001b00780c */ /* 0x040fe40003f46070 */
[----:B------:R-:W-:Y:S02]  /*03a0*/  ISETP.LT.U32.AND P3, PT, R27, R0, PT ;  /* 0x000000001b00720c */ /* 0x000fe40003f61070 */
[----:B------:R-:W-:-:S02]  /*03b0*/  ISETP.GE.U32.AND.EX P2, PT, R17, RZ, PT, P2 ;  /* 0x000000ff1100720c */ /* 0x000fc40003f46120 */
[----:B------:R-:W-:Y:S01]  /*03c0*/  SHF.L.U64.HI R25, R25, 0x2, R16 ;  /* 0x0000000219197819 */ /* 0x000fe20000010210 */
[----:B------:R-:W-:Y:S01]  /*03d0*/  IMAD.X R16, RZ, RZ, R9, P5 ;  /* 0x000000ffff107224 */ /* 0x000fe200028e0609 */
[----:B------:R-:W-:Y:S02]  /*03e0*/  ISETP.LT.AND.EX P2, PT, R17, R14, !P2, P3 ;  /* 0x0000000e1100720c */ /* 0x000fe40005741330 */
[----:B------:R-:W-:Y:S02]  /*03f0*/  ISETP.GE.U32.AND P3, PT, R11, 0x10000, PT ;  /* 0x000100000b00780c */ /* 0x000fe40003f66070 */
[----:B------:R-:W-:Y:S02]  /*0400*/  @P1 IADD3 R28, P4, R12, R10, RZ ;  /* 0x0000000a0c1c1210 */ /* 0x000fe40007f9e0ff */
[----:B------:R-:W-:Y:S02]  /*0410*/  ISETP.GE.U32.AND.EX P3, PT, R16, RZ, PT, P3 ;  /* 0x000000ff1000720c */ /* 0x000fe40003f66130 */
[----:B------:R-:W-:Y:S01]  /*0420*/  SHF.L.U64.HI R9, R27, 0x2, R17 ;  /* 0x000000021b097819 */ /* 0x000fe20000010211 */
[----:B------:R-:W-:Y:S01]  /*0430*/  @P1 IMAD.X R29, R13, 0x1, R25, P4 ;  /* 0x000000010d1d1824 */ /* 0x000fe200020e0619 */
[----:B------:R-:W-:-:S02]  /*0440*/  ISETP.LT.U32.AND P4, PT, R11, R0, PT ;  /* 0x000000000b00720c */ /* 0x000fc40003f81070 */
[----:B------:R-:W-:Y:S02]  /*0450*/  SHF.L.U32 R27, R27, 0x2, RZ ;  /* 0x000000021b1b7819 */ /* 0x000fe400000006ff */
[----:B------:R-:W-:Y:S01]  /*0460*/  ISETP.LT.AND.EX P3, PT, R16, R14, !P3, P4 ;  /* 0x0000000e1000720c */ /* 0x000fe20005f61340 */
[----:B------:R2:W4:Y:S01]  /*0470*/  @P1 LDG.E R18, desc[UR4][R28.64] ;  /* 0x000000041c121981 */ /* 0x000522000c1e1900 */
[----:B-1----:R-:W-:Y:S01]  /*0480*/  @P2 IADD3 R6, P5, R12, R27, RZ ;  /* 0x0000001b0c062210 */ /* 0x002fe20007fbe0ff */
[----:B------:R-:W-:-:S04]  /*0490*/  IMAD.MOV.U32 R21, RZ, RZ, RZ ;  /* 0x000000ffff157224 */ /* 0x000fc800078e00ff */
[----:B------:R-:W-:Y:S02]  /*04a0*/  @P2 IMAD.X R7, R13, 0x1, R9, P5 ;  /* 0x000000010d072824 */ /* 0x000fe400028e0609 */
[C---:B--2---:R-:W-:Y:S01]  /*04b0*/  IMAD.SHL.U32 R29, R11.reuse, 0x4, RZ ;  /* 0x000000040b1d7824 */ /* 0x044fe200078e00ff */
[----:B------:R-:W-:Y:S02]  /*04c0*/  SHF.L.U64.HI R11, R11, 0x2, R16 ;  /* 0x000000020b0b7819 */ /* 0x000fe40000010210 */
[----:B------:R1:W2:Y:S01]  /*04d0*/  @P2 LDG.E R21, desc[UR4][R6.64] ;  /* 0x0000000406152981 */ /* 0x0002a2000c1e1900 */
[----:B------:R-:W-:Y:S01]  /*04e0*/  IMAD.MOV.U32 R24, RZ, RZ, RZ ;  /* 0x000000ffff187224 */ /* 0x000fe200078e00ff */
[----:B------:R-:W-:-:S05]  /*04f0*/  @P3 IADD3 R16, P4, R12, R29, RZ ;  /* 0x0000001d0c103210 */ /* 0x000fca0007f9e0ff */
[--C-:B------:R-:W-:Y:S01]  /*0500*/  @P3 IMAD.X R17, R13, 0x1, R11.reuse, P4 ;  /* 0x000000010d113824 */ /* 0x100fe200020e060b */
[C---:B0-----:R-:W-:Y:S01]  /*0510*/  FSETP.GEU.FTZ.AND P4, PT, |R15|.reuse, 0.5, PT ;  /* 0x3f0000000f00780b */ /* 0x041fe20003f9e200 */
[----:B------:R-:W-:Y:S01]  /*0520*/  FADD.FTZ R28, -R15, 1 ;  /* 0x3f8000000f1c7421 */ /* 0x000fe20000010100 */
[C---:B-1----:R-:W-:Y:S02]  /*0530*/  IADD3 R6, P5, R2.reuse, R10, RZ ;  /* 0x0000000a02067210 */ /* 0x042fe40007fbe0ff */
[----:B------:R-:W-:Y:S01]  /*0540*/  IADD3 R10, P6, R2, R29, RZ ;  /* 0x0000001d020a7210 */ /* 0x000fe20007fde0ff */
[----:B------:R0:W5:Y:S04]  /*0550*/  @P3 LDG.E R24, desc[UR4][R16.64] ;  /* 0x0000000410183981 */ /* 0x000168000c1e1900 */
[----:B------:R-:W-:Y:S01]  /*0560*/  IMAD.X R11, R3, 0x1, R11, P6 ;  /* 0x00000001030b7824 */ /* 0x000fe200030e060b */
[----:B0-----:R-:W-:-:S06]  /*0570*/  CS2R R16, SRZ ;  /* 0x0000000000107805 */ /* 0x001fcc000001ff00 */
[----:B------:R-:W5:Y:S01]  /*0580*/  @P3 LDG.E R16, desc[UR4][R10.64] ;  /* 0x000000040a103981 */ /* 0x000f62000c1e1900 */
[----:B---3--:R-:W-:-:S04]  /*0590*/  FADD.FTZ R7, -R26, R8 ;  /* 0x000000081a077221 */ /* 0x008fc80000010100 */
[----:B------:R-:W-:Y:S01]  /*05a0*/  FFMA.FTZ R26, R15, R7, R26 ;  /* 0x000000070f1a7223 */ /* 0x000fe2000001001a */
[----:B------:R-:W-:Y:S01]  /*05b0*/  @P4 FFMA.FTZ R26, R7, -R28, R8 ;  /* 0x8000001c071a4223 */ /* 0x000fe20000010008 */
[----:B------:R-:W-:Y:S01]  /*05c0*/  IADD3.X R7, R3, R25, RZ, P5, !PT ;  /* 0x0000001903077210 */ /* 0x000fe20002ffe4ff */
[----:B------:R-:W-:Y:S01]  /*05d0*/  IMAD.MOV.U32 R25, RZ, RZ, RZ ;  /* 0x000000ffff197224 */ /* 0x000fe200078e00ff */
[----:B------:R-:W-:-:S05]  /*05e0*/  IADD3 R8, P5, R2, R27, RZ ;  /* 0x0000001b02087210 */ /* 0x000fca0007fbe0ff */
[----:B------:R-:W4:Y:S01]  /*05f0*/  @P1 LDG.E R25, desc[UR4][R6.64] ;  /* 0x0000000406191981 */ /* 0x000f22000c1e1900 */
[----:B------:R-:W-:-:S05]  /*0600*/  IMAD.X R9, R3, 0x1, R9, P5 ;  /* 0x0000000103097824 */ /* 0x000fca00028e0609 */
[----:B------:R-:W2:Y:S01]  /*0610*/  @P2 LDG.E R17, desc[UR4][R8.64] ;  /* 0x0000000408112981 */ /* 0x000ea2000c1e1900 */
[----:B------:R-:W-:-:S03]  /*0620*/  IMAD.WIDE.U32 R22, R20, 0x4, R22 ;  /* 0x0000000414167825 */ /* 0x000fc600078e0016 */
[----:B------:R3:W-:Y:S01]  /*0630*/  @P0 STG.E desc[UR4][R4.64], R26 ;  /* 0x0000001a04000986 */ /* 0x0007e2000c101904 */
[----:B------:R-:W-:-:S04]  /*0640*/  ISETP.GE.U32.AND P0, PT, R22, 0x10000, PT ;  /* 0x000100001600780c */ /* 0x000fc80003f06070 */
[----:B------:R-:W-:Y:S01]  /*0650*/  ISETP.GE.U32.AND.EX P0, PT, R23, RZ, PT, P0 ;  /* 0x000000ff1700720c */ /* 0x000fe20003f06100 */
[----:B----4-:R-:W-:-:S04]  /*0660*/  FADD.FTZ R27, -R25, R18 ;  /* 0x00000012191b7221 */ /* 0x010fc80000010100 */
[-C--:B------:R-:W-:Y:S01]  /*0670*/  FFMA.FTZ R29, R15, R27.reuse, R25 ;  /* 0x0000001b0f1d7223 */ /* 0x080fe20000010019 */
[----:B------:R-:W-:Y:S01]  /*0680*/  @P4 FFMA.FTZ R29, -R28, R27, R18 ;  /* 0x0000001b1c1d4223 */ /* 0x000fe20000010112 */
[----:B--2---:R-:W-:Y:S01]  /*0690*/  FADD.FTZ R18, -R17, R21 ;  /* 0x0000001511127221 */ /* 0x004fe20000010100 */
[----:B-----5:R-:W-:-:S03]  /*06a0*/  FADD.FTZ R25, -R16, R24 ;  /* 0x0000001810197221 */ /* 0x020fc60000010100 */
[CC--:B------:R-:W-:Y:S01]  /*06b0*/  FFMA.FTZ R17, R15.reuse, R18.reuse, R17 ;  /* 0x000000120f117223 */ /* 0x0c0fe20000010011 */
[-C--:B------:R-:W-:Y:S01]  /*06c0*/  FFMA.FTZ R27, R15, R25.reuse, R16 ;  /* 0x000000190f1b7223 */ /* 0x080fe20000010010 */
[C---:B------:R-:W-:Y:S01]  /*06d0*/  @P4 FFMA.FTZ R17, -R28.reuse, R18, R21 ;  /* 0x000000121c114223 */ /* 0x040fe20000010115 */
[----:B------:R-:W-:Y:S01]  /*06e0*/  @P4 FFMA.FTZ R27, -R28, R25, R24 ;  /* 0x000000191c1b4223 */ /* 0x000fe20000010118 */
[----:B------:R3:W-:Y:S01]  /*06f0*/  @P1 STG.E desc[UR4][R6.64], R29 ;  /* 0x0000001d06001986 */ /* 0x0007e2000c101904 */
[----:B------:R-:W-:-:S03]  /*0700*/  ISETP.LT.U32.AND P1, PT, R22, R0, PT ;  /* 0x000000001600720c */ /* 0x000fc60003f21070 */
[----:B------:R3:W-:Y:S04]  /*0710*/  @P2 STG.E desc[UR4][R8.64], R17 ;  /* 0x0000001108002986 */ /* 0x0007e8000c101904 */
[----:B------:R3:W-:Y:S01]  /*0720*/  @P3 STG.E desc[UR4][R10.64], R27 ;  /* 0x0000001b0a003986 */ /* 0x0007e2000c101904 */
[----:B------:R-:W-:-:S13]  /*0730*/  ISETP.LT.AND.EX P1, PT, R23, R14, PT, P1 ;  /* 0x0000000e1700720c */ /* 0x000fda0003f21310 */
[----:B---3--:R-:W-:Y:S05]  /*0740*/  @!P0 BRA P1, `(.L_x_41) ;  /* 0xfffffff800a08947 */ /* 0x008fea000083ffff */
[----:B------:R-:W-:Y:S05]  /*0750*/  EXIT ;  /* 0x000000000000794d */ /* 0x000fea0003800000 */
.L_x_40:
[----:B------:R-:W1:Y:S02]  /*0760*/  S2R R21, SR_TID.X ;  /* 0x0000000000157919 */ /* 0x000e640000002100 */
[----:B-1----:R-:W-:-:S03]  /*0770*/  IMAD.WIDE.U32 R4, R21, 0x4, RZ ;  /* 0x0000000415047825 */ /* 0x002fc600078e00ff */
[----:B------:R-:W-:-:S04]  /*0780*/  ISETP.GE.U32.AND P0, PT, R4, R0, PT ;  /* 0x000000000400720c */ /* 0x000fc80003f06070 */
[----:B------:R-:W-:-:S04]  /*0790*/  ISETP.GE.AND.EX P0, PT, R5, R14, PT, P0 ;  /* 0x0000000e0500720c */ /* 0x000fc80003f06300 */
[----:B------:R-:W-:-:S13]  /*07a0*/  ISETP.GT.U32.OR P0, PT, R21, 0x3fff, P0 ;  /* 0x00003fff1500780c */ /* 0x000fda0000704470 */
[----:B------:R-:W-:Y:S05]  /*07b0*/  @P0 EXIT ;  /* 0x000000000000094d */ /* 0x000fea0003800000 */
[C---:B0-----:R-:W-:Y:S01]  /*07c0*/  FSETP.GEU.FTZ.AND P2, PT, |R15|.reuse, 0.5, PT ;  /* 0x3f0000000f00780b */ /* 0x041fe20003f5e200 */
[----:B------:R-:W-:Y:S02]  /*07d0*/  IMAD.MOV.U32 R18, RZ, RZ, RZ ;  /* 0x000000ffff127224 */ /* 0x000fe400078e00ff */
[----:B------:R-:W-:Y:S01]  /*07e0*/  FADD.FTZ R19, -R15, 1 ;  /* 0x3f8000000f137421 */ /* 0x000fe20000010100 */
[----:B------:R-:W-:-:S09]  /*07f0*/  ULDC UR6, c[0x0][0x0] ;  /* 0x0000000000067ab9 */ /* 0x000fd20000000800 */
.L_x_42:
[C---:B------:R-:W-:Y:S01]  /*0800*/  IMAD.SHL.U32 R5, R21.reuse, 0x10, RZ ;  /* 0x0000001015057824 */ /* 0x040fe200078e00ff */
[----:B------:R-:W-:-:S04]  /*0810*/  SHF.L.U64.HI R7, R21, 0x4, R18 ;  /* 0x0000000415077819 */ /* 0x000fc80000010212 */
[-C--:B------:R-:W-:Y:S02]  /*0820*/  IADD3 R4, P1, R12, R5.reuse, RZ ;  /* 0x000000050c047210 */ /* 0x080fe40007f3e0ff */
[----:B------:R-:W-:-:S03]  /*0830*/  IADD3 R16, P0, R2, R5, RZ ;  /* 0x0000000502107210 */ /* 0x000fc60007f1e0ff */
[----:B------:R-:W-:Y:S01]  /*0840*/  IMAD.X R5, R13, 0x1, R7, P1 ;  /* 0x000000010d057824 */ /* 0x000fe200008e0607 */
[----:B------:R-:W-:-:S05]  /*0850*/  IADD3.X R17, R3, R7, RZ, P0, !PT ;  /* 0x0000000703117210 */ /* 0x000fca00007fe4ff */
[----:B------:R-:W2:Y:S04]  /*0860*/  LDG.E.128 R4, desc[UR4][R4.64] ;  /* 0x0000000404047981 */ /* 0x000ea8000c1e1d00 */
[----:B------:R-:W2:Y:S01]  /*0870*/  LDG.E.128 R8, desc[UR4][R16.64] ;  /* 0x0000000410087981 */ /* 0x000ea2000c1e1d00 */
[----:B------:R-:W-:-:S04]  /*0880*/  IADD3 R21, P0, R21, UR6, RZ ;  /* 0x0000000615157c10 */ /* 0x000fc8000ff1e0ff */
[----:B------:R-:W-:Y:S01]  /*0890*/  ISETP.LT.U32.AND P1, PT, R21, 0x4000, PT ;  /* 0x000040001500780c */ /* 0x000fe20003f21070 */
[----:B------:R-:W-:-:S05]  /*08a0*/  IMAD.X R18, RZ, RZ, R18, P0 ;  /* 0x000000ffff127224 */ /* 0x000fca00000e0612 */
[----:B------:R-:W-:Y:S01]  /*08b0*/  ISETP.LT.U32.AND.EX P1, PT, R18, RZ, PT, P1 ;  /* 0x000000ff1200720c */ /* 0x000fe20003f21110 */
[----:B--2---:R-:W-:Y:S01]  /*08c0*/  FADD.FTZ R22, -R9, R5 ;  /* 0x0000000509167221 */ /* 0x004fe20000010100 */
[----:B------:R-:W-:Y:S01]  /*08d0*/  FADD.FTZ R20, -R8, R4 ;  /* 0x0000000408147221 */ /* 0x000fe20000010100 */
[----:B------:R-:W-:Y:S01]  /*08e0*/  FADD.FTZ R23, -R10, R6 ;  /* 0x000000060a177221 */ /* 0x000fe20000010100 */
[----:B------:R-:W-:Y:S01]  /*08f0*/  FADD.FTZ R24, -R11, R7 ;  /* 0x000000070b187221 */ /* 0x000fe20000010100 */
[C---:B------:R-:W-:Y:S01]  /*0900*/  FFMA.FTZ R9, R15.reuse, R22, R9 ;  /* 0x000000160f097223 */ /* 0x040fe20000010009 */
[C---:B------:R-:W-:Y:S01]  /*0910*/  FFMA.FTZ R8, R15.reuse, R20, R8 ;  /* 0x000000140f087223 */ /* 0x040fe20000010008 */
[CC--:B------:R-:W-:Y:S01]  /*0920*/  FFMA.FTZ R10, R15.reuse, R23.reuse, R10 ;  /* 0x000000170f0a7223 */ /* 0x0c0fe2000001000a */
[----:B------:R-:W-:Y:S01]  /*0930*/  FFMA.FTZ R11, R15, R24, R11 ;  /* 0x000000180f0b7223 */ /* 0x000fe2000001000b */
[C---:B------:R-:W-:Y:S01]  /*0940*/  @P2 FFMA.FTZ R9, -R19.reuse, R22, R5 ;  /* 0x0000001613092223 */ /* 0x040fe20000010105 */
[C---:B------:R-:W-:Y:S01]  /*0950*/  @P2 FFMA.FTZ R8, -R19.reuse, R20, R4 ;  /* 0x0000001413082223 */ /* 0x040fe20000010104 */
[C---:B------:R-:W-:Y:S01]  /*0960*/  @P2 FFMA.FTZ R10, -R19.reuse, R23, R6 ;  /* 0x00000017130a2223 */ /* 0x040fe20000010106 */
[----:B------:R-:W-:Y:S01]  /*0970*/  @P2 FFMA.FTZ R11, -R19, R24, R7 ;  /* 0x00000018130b2223 */ /* 0x000fe20000010107 */
[----:B------:R-:W-:-:S04]  /*0980*/  IMAD.SHL.U32 R5, R21, 0x4, RZ ;  /* 0x0000000415057824 */ /* 0x000fc800078e00ff */
[----:B------:R0:W-:Y:S01]  /*0990*/  STG.E.128 desc[UR4][R16.64], R8 ;  /* 0x0000000810007986 */ /* 0x0001e2000c101d04 */
[----:B------:R-:W-:Y:S02]  /*09a0*/  ISETP.GE.U32.AND P0, PT, R5, R0, PT ;  /* 0x000000000500720c */ /* 0x000fe40003f06070 */
[----:B------:R-:W-:-:S04]  /*09b0*/  SHF.L.U64.HI R5, R21, 0x2, R18 ;  /* 0x0000000215057819 */ /* 0x000fc80000010212 */
[----:B------:R-:W-:-:S13]  /*09c0*/  ISETP.GE.AND.EX P0, PT, R5, R14, PT, P0 ;  /* 0x0000000e0500720c */ /* 0x000fda0003f06300 */
[----:B0-----:R-:W-:Y:S05]  /*09d0*/  @!P0 BRA P1, `(.L_x_42) ;  /* 0xfffffffc00888947 */ /* 0x001fea000083ffff */
[----:B------:R-:W-:Y:S05]  /*09e0*/  EXIT ;  /* 0x000000000000794d */ /* 0x000fea0003800000 */
.L_x_43:
        /* <DEDUP_REMOVED lines=9> */
.L_x_228:


//--------------------- .text._ZN2at6native52_GLOBAL__N__ff984223_19_ForeachTernaryOp_cu_5285c63625multi_tensor_apply_kernelINS1_28TensorListScalarListMetadataIdLi2EEENS1_26TernaryOpScalarListFunctorIdLi2ELi2ELi0EEEJNS0_11LerpFunctorIdEEEEEvT_T0_DpT1_ --------------------------
	.section	.text._ZN2at6native52_GLOBAL__N__ff984223_19_ForeachTernaryOp_cu_5285c63625multi_tensor_apply_kernelINS1_28TensorListScalarListMetadataIdLi2EEENS1_26TernaryOpScalarListFunctorIdLi2ELi2ELi0EEEJNS0_11LerpFunctorIdEEEEEvT_T0_DpT1_,"ax",@progbits
	.align	128
.text._ZN2at6native52_GLOBAL__N__ff984223_19_ForeachTernaryOp_cu_5285c63625multi_tensor_apply_kernelINS1_28TensorListScalarListMetadataIdLi2EEENS1_26TernaryOpScalarListFunctorIdLi2ELi2ELi0EEEJNS0_11LerpFunctorIdEEEEEvT_T0_DpT1_:
        .type           _ZN2at6native52_GLOBAL__N__ff984223_19_ForeachTernaryOp_cu_5285c63625multi_tensor_apply_kernelINS1_28TensorListScalarListMetadataIdLi2EEENS1_26TernaryOpScalarListFunctorIdLi2ELi2ELi0EEEJNS0_11LerpFunctorIdEEEEEvT_T0_DpT1_,@function
        .size           _ZN2at6native52_GLOBAL__N__ff984223_19_ForeachTernaryOp_cu_5285c63625multi_tensor_apply_kernelINS1_28TensorListScalarListMetadataIdLi2EEENS1_26TernaryOpScalarListFunctorIdLi2ELi2ELi0EEEJNS0_11LerpFunctorIdEEEEEvT_T0_DpT1_,(.L_x_229 - _ZN2at6native52_GLOBAL__N__ff984223_19_ForeachTernaryOp_cu_5285c63625multi_tensor_apply_kernelINS1_28TensorListScalarListMetadataIdLi2EEENS1_26TernaryOpScalarListFunctorIdLi2ELi2ELi0EEEJNS0_11LerpFunctorIdEEEEEvT_T0_DpT1_)
        .other          _ZN2at6native52_GLOBAL__N__ff984223_19_ForeachTernaryOp_cu_5285c63625multi_tensor_apply_kernelINS1_28TensorListScalarListMetadataIdLi2EEENS1_26TernaryOpScalarListFunctorIdLi2ELi2ELi0EEEJNS0_11LerpFunctorIdEEEEEvT_T0_DpT1_,@"STO_CUDA_ENTRY STV_DEFAULT"
_ZN2at6native52_GLOBAL__N__ff984223_19_ForeachTernaryOp_cu_5285c63625multi_tensor_apply_kernelINS1_28TensorListScalarListMetadataIdLi2EEENS1_26TernaryOpScalarListFunctorIdLi2ELi2ELi0EEEJNS0_11LerpFunctorIdEEEEEvT_T0_DpT1_:
        /* <DEDUP_REMOVED lines=15> */
[----:B------:R-:W-:Y:S02]  /*00f0*/  ULOP3.LUT UR4, UR8, 0x1f, UR6, 0xc8, !UPT ;  /* 0x0000001f08047892 */ /* 0x000fe4000f8ec806 */
[----:B------:R-:W-:Y:S02]  /*0100*/  UIADD3.X UR13, ~UR5, UR11, URZ, UP1, !UPT ;  /* 0x0000000b050d7290 */ /* 0x000fe40008ffe53f */
[----:B------:R-:W-:Y:S01]  /*0110*/  ULOP3.LUT UP0, URZ, UR4, 0x3, UR16, 0xf8, !UPT ;  /* 0x00000003043f7892 */ /* 0x000fe2000f80f810 */
[----:B------:R-:W-:-:S03]  /*0120*/  ULDC.64 UR10, c[0x0][UR12+0x810] ;  /* 0x000204000c0a7abb */ /* 0x000fc60008000a00 */
        /* <DEDUP_REMOVED lines=8> */
[----:B------:R-:W-:Y:S01]  /*01b0*/  ULDC UR12, c[0x0][0x0] ;  /* 0x00000000000c7ab9 */ /* 0x000fe20000000800 */
[----:B------:R-:W-:Y:S01]  /*01c0*/  UMOV UR4, URZ ;  /* 0x0000003f00047c82 */ /* 0x000fe20008000000 */
[----:B------:R-:W-:-:S05]  /*01d0*/  UMOV UR5, URZ ;  /* 0x0000003f00057c82 */ /* 0x000fca0008000000 */
.L_x_45:
[----:B0-----:R-:W-:Y:S02]  /*01e0*/  IADD3 R22, P1, R23, UR4, RZ ;  /* 0x0000000417167c10 */ /* 0x001fe4000ff3e0ff */
[----:B------:R-:W-:Y:S02]  /*01f0*/  CS2R R20, SRZ ;  /* 0x0000000000147805 */ /* 0x000fe4000001ff00 */
[----:B-1----:R-:W-:Y:S02]  /*0200*/  CS2R R18, SRZ ;  /* 0x0000000000127805 */ /* 0x002fe4000001ff00 */
[C---:B------:R-:W-:Y:S01]  /*0210*/  ISETP.GE.U32.AND P0, PT, R22.reuse, 0x10000, PT ;  /* 0x000100001600780c */ /* 0x040fe20003f06070 */
[----:B------:R-:W-:Y:S01]  /*0220*/  IMAD.X R27, RZ, RZ, UR5, P1 ;  /* 0x00000005ff1b7e24 */ /* 0x000fe200088e06ff */
[C---:B------:R-:W-:Y:S01]  /*0230*/  ISETP.LT.U32.AND P1, PT, R22.reuse, UR16, PT ;  /* 0x0000001016007c0c */ /* 0x040fe2000bf21070 */
[C---:B------:R-:W-:Y:S01]  /*0240*/  IMAD.SHL.U32 R10, R22.reuse, 0x8, RZ ;  /* 0x00000008160a7824 */ /* 0x040fe200078e00ff */
[----:B------:R-:W-:-:S02]  /*0250*/  IADD3 R0, P2, R22, UR12, RZ ;  /* 0x0000000c16007c10 */ /* 0x000fc4000ff5e0ff */
[C---:B------:R-:W-:Y:S02]  /*0260*/  ISETP.GE.U32.AND.EX P0, PT, R27.reuse, RZ, PT, P0 ;  /* 0x000000ff1b00720c */ /* 0x040fe40003f06100 */
[--C-:B------:R-:W-:Y:S01]  /*0270*/  SHF.L.U64.HI R4, R22, 0x3, R27.reuse ;  /* 0x0000000316047819 */ /* 0x100fe2000001021b */
[----:B------:R-:W-:Y:S01]  /*0280*/  IMAD.X R5, RZ, RZ, R27, P2 ;  /* 0x000000ffff057224 */ /* 0x000fe200010e061b */
[----:B------:R-:W-:Y:S02]  /*0290*/  ISETP.LT.AND.EX P0, PT, R27, UR13, !P0, P1 ;  /* 0x0000000d1b007c0c */ /* 0x000fe4000c701310 */
[C---:B------:R-:W-:Y:S02]  /*02a0*/  ISETP.GE.U32.AND P1, PT, R0.reuse, 0x10000, PT ;  /* 0x000100000000780c */ /* 0x040fe40003f26070 */
[----:B------:R-:W-:Y:S02]  /*02b0*/  ISETP.LT.U32.AND P2, PT, R0, UR16, PT ;  /* 0x0000001000007c0c */ /* 0x000fe4000bf41070 */
[----:B------:R-:W-:-:S04]  /*02c0*/  ISETP.GE.U32.AND.EX P1, PT, R5, RZ, PT, P1 ;  /* 0x000000ff0500720c */ /* 0x000fc80003f26110 */
[----:B------:R-:W-:-:S03]  /*02d0*/  ISETP.LT.AND.EX P1, PT, R5, UR13, !P1, P2 ;  /* 0x0000000d05007c0c */ /* 0x000fc6000cf21320 */
[C---:B------:R-:W-:Y:S02]  /*02e0*/  @P0 IADD3 R2, P4, R10.reuse, UR8, RZ ;  /* 0x000000080a020c10 */ /* 0x040fe4000ff9e0ff */
[----:B------:R-:W-:Y:S02]  /*02f0*/  IADD3 R10, P3, R10, UR6, RZ ;  /* 0x000000060a0a7c10 */ /* 0x000fe4000ff7e0ff */
[C---:B------:R-:W-:Y:S02]  /*0300*/  @P0 IADD3.X R3, R4.reuse, UR9, RZ, P4, !PT ;  /* 0x0000000904030c10 */ /* 0x040fe4000a7fe4ff */
[----:B------:R-:W-:Y:S01]  /*0310*/  IADD3.X R11, R4, UR7, RZ, P3, !PT ;  /* 0x00000007040b7c10 */ /* 0x000fe20009ffe4ff */
[----:B------:R-:W-:Y:S02]  /*0320*/  IMAD.SHL.U32 R8, R0, 0x8, RZ ;  /* 0x0000000800087824 */ /* 0x000fe400078e00ff */
[----:B------:R0:W2:Y:S04]  /*0330*/  @P0 LDG.E.64 R20, desc[UR14][R2.64] ;  /* 0x0000000e02140981 */ /* 0x0000a8000c1e1b00 */
[----:B------:R-:W2:Y:S01]  /*0340*/  @P0 LDG.E.64 R18, desc[UR14][R10.64] ;  /* 0x0000000e0a120981 */ /* 0x000ea2000c1e1b00 */
[----:B------:R-:W-:-:S02]  /*0350*/  @P1 IADD3 R6, P3, R8, UR8, RZ ;  /* 0x0000000808061c10 */ /* 0x000fc4000ff7e0ff */
[----:B------:R-:W-:Y:S02]  /*0360*/  CS2R R14, SRZ ;  /* 0x00000000000e7805 */ /* 0x000fe4000001ff00 */
[----:B------:R-:W-:Y:S02]  /*0370*/  SHF.L.U64.HI R0, R0, 0x3, R5 ;  /* 0x0000000300007819 */ /* 0x000fe40000010205 */
[----:B------:R-:W-:Y:S02]  /*0380*/  CS2R R16, SRZ ;  /* 0x0000000000107805 */ /* 0x000fe4000001ff00 */
[----:B------:R-:W-:Y:S02]  /*0390*/  IADD3 R8, P2, R8, UR6, RZ ;  /* 0x0000000608087c10 */ /* 0x000fe4000ff5e0ff */
[C---:B------:R-:W-:Y:S02]  /*03a0*/  @P1 IADD3.X R7, R0.reuse, UR9, RZ, P3, !PT ;  /* 0x0000000900071c10 */ /* 0x040fe40009ffe4ff */
[----:B------:R-:W-:-:S03]  /*03b0*/  IADD3.X R9, R0, UR7, RZ, P2, !PT ;  /* 0x0000000700097c10 */ /* 0x000fc600097fe4ff */
[----:B------:R2:W3:Y:S04]  /*03c0*/  @P1 LDG.E.64 R14, desc[UR14][R6.64] ;  /* 0x0000000e060e1981 */ /* 0x0004e8000c1e1b00 */
[----:B------:R-:W3:Y:S01]  /*03d0*/  @P1 LDG.E.64 R16, desc[UR14][R8.64] ;  /* 0x0000000e08101981 */ /* 0x000ee2000c1e1b00 */
[----:B0-----:R-:W-:Y:S02]  /*03e0*/  IMAD.U32 R3, RZ, RZ, UR12 ;  /* 0x0000000cff037e24 */ /* 0x001fe4000f8e00ff */
[----:B------:R-:W-:Y:S02]  /*03f0*/  IMAD.U32 R25, RZ, RZ, UR12 ;  /* 0x0000000cff197e24 */ /* 0x000fe4000f8e00ff */
[----:B------:R-:W-:Y:S01]  /*0400*/  IMAD.U32 R4, RZ, RZ, UR10 ;  /* 0x0000000aff047e24 */ /* 0x000fe2000f8e00ff */
[----:B------:R-:W-:Y:S01]  /*0410*/  LEA R0, P3, R3, R22, 0x1 ;  /* 0x0000001603007211 */ /* 0x000fe200078608ff */
[----:B------:R-:W-:-:S02]  /*0420*/  IMAD R25, R25, 0x3, RZ ;  /* 0x0000000319197824 */ /* 0x000fc400078e02ff */
[----:B------:R-:W-:Y:S01]  /*0430*/  IMAD.U32 R5, RZ, RZ, UR11 ;  /* 0x0000000bff057e24 */ /* 0x000fe2000f8e00ff */
[C---:B------:R-:W-:Y:S01]  /*0440*/  ISETP.GE.U32.AND P2, PT, R0.reuse, 0x10000, PT ;  /* 0x000100000000780c */ /* 0x040fe20003f46070 */
[----:B------:R-:W-:Y:S01]  /*0450*/  IMAD.X R13, RZ, RZ, R27, P3 ;  /* 0x000000ffff0d7224 */ /* 0x000fe200018e061b */
[----:B------:R-:W-:Y:S01]  /*0460*/  ISETP.LT.U32.AND P3, PT, R0, UR16, PT ;  /* 0x0000001000007c0c */ /* 0x000fe2000bf61070 */
[----:B------:R-:W-:Y:S02]  /*0470*/  IMAD.U32 R2, RZ, RZ, UR10 ;  /* 0x0000000aff027e24 */ /* 0x000fe4000f8e00ff */
[----:B------:R-:W-:Y:S01]  /*0480*/  IMAD.U32 R3, RZ, RZ, UR11 ;  /* 0x0000000bff037e24 */ /* 0x000fe2000f8e00ff */
[----:B------:R-:W-:Y:S01]  /*0490*/  ISETP.GE.U32.AND.EX P2, PT, R13, RZ, PT, P2 ;  /* 0x000000ff0d00720c */ /* 0x000fe20003f46120 */
[----:B------:R-:W-:-:S03]  /*04a0*/  DADD R4, -R4, 1 ;  /* 0x3ff0000004047429 */ /* 0x000fc60000000100 */
[----:B------:R-:W-:Y:S01]  /*04b0*/  ISETP.LT.AND.EX P2, PT, R13, UR13, !P2, P3 ;  /* 0x0000000d0d007c0c */ /* 0x000fe2000d741330 */
[----:B------:R-:W-:Y:S01]  /*04c0*/  DSETP.GEU.AND P5, PT, |R2|, 0.5, PT ;  /* 0x3fe000000200742a */ /* 0x000fe20003fae200 */
[----:B------:R-:W-:Y:S01]  /*04d0*/  IADD3 R22, P3, R25, R22, RZ ;  /* 0x0000001619167210 */ /* 0x000fe20007f7e0ff */
[C---:B------:R-:W-:Y:S01]  /*04e0*/  IMAD.SHL.U32 R2, R0.reuse, 0x8, RZ ;  /* 0x0000000800027824 */ /* 0x040fe200078e00ff */
[----:B------:R-:W-:Y:S02]  /*04f0*/  SHF.L.U64.HI R3, R0, 0x3, R13 ;  /* 0x0000000300037819 */ /* 0x000fe4000001020d */
[C---:B------:R-:W-:Y:S01]  /*0500*/  ISETP.GE.U32.AND P4, PT, R22.reuse, 0x10000, PT ;  /* 0x000100001600780c */ /* 0x040fe20003f86070 */
[----:B------:R-:W-:Y:S01]  /*0510*/  IMAD.X R27, RZ, RZ, R27, P3 ;  /* 0x000000ffff1b7224 */ /* 0x000fe200018e061b */
[----:B------:R-:W-:-:S04]  /*0520*/  ISETP.LT.U32.AND P3, PT, R22, UR16, PT ;  /* 0x0000001016007c0c */ /* 0x000fc8000bf61070 */
[C---:B------:R-:W-:Y:S02]  /*0530*/  ISETP.GE.U32.AND.EX P4, PT, R27.reuse, RZ, PT, P4 ;  /* 0x000000ff1b00720c */ /* 0x040fe40003f86140 */
[C---:B------:R-:W-:Y:S02]  /*0540*/  @P2 IADD3 R24, P6, R2.reuse, UR8, RZ ;  /* 0x0000000802182c10 */ /* 0x040fe4000ffde0ff */
[----:B------:R-:W-:Y:S02]  /*0550*/  ISETP.LT.AND.EX P3, PT, R27, UR13, !P4, P3 ;  /* 0x0000000d1b007c0c */ /* 0x000fe4000e761330 */
[C---:B------:R-:W-:Y:S02]  /*0560*/  @P2 IADD3.X R25, R3.reuse, UR9, RZ, P6, !PT ;  /* 0x0000000903192c10 */ /* 0x040fe4000b7fe4ff */
[----:B------:R-:W-:Y:S02]  /*0570*/  IADD3 R2, P6, R2, UR6, RZ ;  /* 0x0000000602027c10 */ /* 0x000fe4000ffde0ff */
[C---:B------:R-:W-:Y:S01]  /*0580*/  SHF.L.U64.HI R0, R22.reuse, 0x3, R27 ;  /* 0x0000000316007819 */ /* 0x040fe2000001021b */
[----:B------:R-:W-:Y:S01]  /*0590*/  IMAD.SHL.U32 R22, R22, 0x8, RZ ;  /* 0x0000000816167824 */ /* 0x000fe200078e00ff */
[----:B------:R-:W-:-:S02]  /*05a0*/  IADD3.X R3, R3, UR7, RZ, P6, !PT ;  /* 0x0000000703037c10 */ /* 0x000fc4000b7fe4ff */
[----:B------:R-:W-:Y:S02]  /*05b0*/  CS2R R26, SRZ ;  /* 0x00000000001a7805 */ /* 0x000fe4000001ff00 */
[----:B------:R-:W-:Y:S01]  /*05c0*/  CS2R R28, SRZ ;  /* 0x00000000001c7805 */ /* 0x000fe2000001ff00 */
[----:B--2---:R-:W-:-:S08]  /*05d0*/  DADD R6, -R18, R20 ;  /* 0x0000000012067229 */ /* 0x004fd00000000114 */
[C---:B------:R-:W-:Y:S02]  /*05e0*/  DFMA R18, R6.reuse, UR10, R18 ;  /* 0x0000000a06127c2b */ /* 0x040fe40008000012 */
[----:B------:R-:W-:Y:S01]  /*05f0*/  DFMA R20, R6, -R4, R20 ;  /* 0x800000040614722b */ /* 0x000fe20000000014 */
[----:B------:R-:W-:Y:S01]  /*0600*/  CS2R R6, SRZ ;  /* 0x0000000000067805 */ /* 0x000fe2000001ff00 */
[----:B---3--:R-:W-:-:S05]  /*0610*/  DADD R12, -R16, R14 ;  /* 0x00000000100c7229 */ /* 0x008fca000000010e */
[----:B------:R0:W2:Y:S03]  /*0620*/  @P2 LDG.E.64 R6, desc[UR14][R24.64] ;  /* 0x0000000e18062981 */ /* 0x0000a6000c1e1b00 */
[----:B------:R-:W-:Y:S02]  /*0630*/  FSEL R18, R20, R18, P5 ;  /* 0x0000001214127208 */ /* 0x000fe40002800000 */
[----:B------:R-:W-:Y:S02]  /*0640*/  FSEL R19, R21, R19, P5 ;  /* 0x0000001315137208 */ /* 0x000fe40002800000 */
[----:B------:R-:W-:Y:S01]  /*0650*/  CS2R R20, SRZ ;  /* 0x0000000000147805 */ /* 0x000fe2000001ff00 */
[----:B------:R-:W-:Y:S02]  /*0660*/  DFMA R16, R12, UR10, R16 ;  /* 0x0000000a0c107c2b */ /* 0x000fe40008000010 */
[----:B------:R-:W-:Y:S01]  /*0670*/  DFMA R12, -R4, R12, R14 ;  /* 0x0000000c040c722b */ /* 0x000fe2000000010e */
[----:B------:R-:W-:-:S02]  /*0680*/  @P3 IADD3 R14, P4, R22, UR8, RZ ;  /* 0x00000008160e3c10 */ /* 0x000fc4000ff9e0ff */
[----:B------:R-:W2:Y:S01]  /*0690*/  @P2 LDG.E.64 R20, desc[UR14][R2.64] ;  /* 0x0000000e02142981 */ /* 0x000ea2000c1e1b00 */
[----:B0-----:R-:W-:Y:S02]  /*06a0*/  IADD3 R24, P6, R22, UR6, RZ ;  /* 0x0000000616187c10 */ /* 0x001fe4000ffde0ff */
[C---:B------:R-:W-:Y:S02]  /*06b0*/  @P3 IADD3.X R15, R0.reuse, UR9, RZ, P4, !PT ;  /* 0x00000009000f3c10 */ /* 0x040fe4000a7fe4ff */
[----:B------:R-:W-:-:S03]  /*06c0*/  IADD3.X R25, R0, UR7, RZ, P6, !PT ;  /* 0x0000000700197c10 */ /* 0x000fc6000b7fe4ff */
[----:B------:R0:W3:Y:S04]  /*06d0*/  @P3 LDG.E.64 R26, desc[UR14][R14.64] ;  /* 0x0000000e0e1a3981 */ /* 0x0000e8000c1e1b00 */
[----:B------:R-:W3:Y:S01]  /*06e0*/  @P3 LDG.E.64 R28, desc[UR14][R24.64] ;  /* 0x0000000e181c3981 */ /* 0x000ee2000c1e1b00 */
[----:B------:R-:W-:Y:S02]  /*06f0*/  FSEL R12, R12, R16, P5 ;  /* 0x000000100c0c7208 */ /* 0x000fe40002800000 */
[----:B------:R-:W-:Y:S01]  /*0700*/  FSEL R13, R13, R17, P5 ;  /* 0x000000110d0d7208 */ /* 0x000fe20002800000 */
[----:B------:R-:W-:Y:S01]  /*0710*/  UIMAD.WIDE.U32 UR4, UR12, 0x4, UR4 ;  /* 0x000000040c0478a5 */ /* 0x000fe2000f8e0004 */
[----:B------:R1:W-:Y:S03]  /*0720*/  @P0 STG.E.64 desc[UR14][R10.64], R18 ;  /* 0x000000120a000986 */ /* 0x0003e6000c101b0e */
[----:B------:R-:W-:-:S02]  /*0730*/  UISETP.LT.U32.AND UP1, UPT, UR4, UR16, UPT ;  /* 0x000000100400728c */ /* 0x000fc4000bf21070 */
[----:B------:R-:W-:Y:S01]  /*0740*/  UISETP.GE.U32.AND UP0, UPT, UR4, 0x10000, UPT ;  /* 0x000100000400788c */ /* 0x000fe2000bf06070 */
[----:B------:R1:W-:Y:S01]  /*0750*/  @P1 STG.E.64 desc[UR14][R8.64], R12 ;  /* 0x0000000c08001986 */ /* 0x0003e2000c101b0e */
[----:B0-----:R-:W-:Y:S02]  /*0760*/  IMAD.U32 R15, RZ, RZ, UR5 ;  /* 0x00000005ff0f7e24 */ /* 0x001fe4000f8e00ff */
[----:B------:R-:W-:Y:S01]  /*0770*/  UISETP.GE.U32.AND.EX UP0, UPT, UR5, URZ, UPT, UP0 ;  /* 0x0000003f0500728c */ /* 0x000fe2000bf06100 */
[----:B------:R-:W-:-:S04]  /*0780*/  PLOP3.LUT P0, PT, PT, PT, UP1, 0x80, 0x0 ;  /* 0x000000000000781c */ /* 0x000fc80003f0f018 */
[----:B------:R-:W-:Y:S02]  /*0790*/  ISETP.LT.AND.EX P0, PT, R15, UR13, PT, P0 ;  /* 0x0000000d0f007c0c */ /* 0x000fe4000bf01300 */
[----:B------:R-:W-:Y:S01]  /*07a0*/  PLOP3.LUT P1, PT, PT, PT, UP0, 0x80, 0x0 ;  /* 0x000000000000781c */ /* 0x000fe20003f2f008 */
[----:B------:R-:W-:Y:S01]  /*07b0*/  IMAD.U32 R14, RZ, RZ, UR4 ;  /* 0x00000004ff0e7e24 */ /* 0x000fe2000f8e00ff */
[----:B--2---:R-:W-:-:S08]  /*07c0*/  DADD R16, -R20, R6 ;  /* 0x0000000014107229 */ /* 0x004fd00000000106 */
[----:B------:R-:W-:Y:S02]  /*07d0*/  DFMA R20, R16, UR10, R20 ;  /* 0x0000000a10147c2b */ /* 0x000fe40008000014 */
[----:B------:R-:W-:Y:S02]  /*07e0*/  DFMA R6, -R4, R16, R6 ;  /* 0x000000100406722b */ /* 0x000fe40000000106 */
[----:B---3--:R-:W-:-:S08]  /*07f0*/  DADD R16, -R28, R26 ;  /* 0x000000001c107229 */ /* 0x008fd0000000011a */
[----:B------:R-:W-:Y:S02]  /*0800*/  DFMA R4, -R4, R16, R26 ;  /* 0x000000100404722b */ /* 0x000fe4000000011a */
[----:B------:R-:W-:Y:S01]  /*0810*/  DFMA R16, R16, UR10, R28 ;  /* 0x0000000a10107c2b */ /* 0x000fe2000800001c */
[----:B------:R-:W-:Y:S02]  /*0820*/  FSEL R6, R6, R20, P5 ;  /* 0x0000001406067208 */ /* 0x000fe40002800000 */
[----:B------:R-:W-:-:S07]  /*0830*/  FSEL R7, R7, R21, P5 ;  /* 0x0000001507077208 */ /* 0x000fce0002800000 */
[----:B------:R-:W-:Y:S02]  /*0840*/  FSEL R4, R4, R16, P5 ;  /* 0x0000001004047208 */ /* 0x000fe40002800000 */
[----:B------:R-:W-:Y:S01]  /*0850*/  FSEL R5, R5, R17, P5 ;  /* 0x0000001105057208 */ /* 0x000fe20002800000 */
[----:B------:R1:W-:Y:S04]  /*0860*/  @P2 STG.E.64 desc[UR14][R2.64], R6 ;  /* 0x0000000602002986 */ /* 0x0003e8000c101b0e */
[----:B------:R1:W-:Y:S01]  /*0870*/  @P3 STG.E.64 desc[UR14][R24.64], R4 ;  /* 0x0000000418003986 */ /* 0x0003e2000c101b0e */
[----:B------:R-:W-:Y:S05]  /*0880*/  @!P1 BRA P0, `(.L_x_45) ;  /* 0xfffffff800549947 */ /* 0x000fea000003ffff */
[----:B------:R-:W-:Y:S05]  /*0890*/  EXIT ;  /* 0x000000000000794d */ /* 0x000fea0003800000 */
.L_x_44:
        /* <DEDUP_REMOVED lines=11> */
[----:B------:R-:W-:Y:S01]  /*0950*/  DSETP.GEU.AND P2, PT, |R4|, 0.5, PT ;  /* 0x3fe000000400742a */ /* 0x000fe20003f4e200 */
[----:B------:R-:W-:-:S03]  /*0960*/  IMAD.MOV.U32 R0, RZ, RZ, RZ ;  /* 0x000000ffff007224 */ /* 0x000fc600078e00ff */
[----:B------:R-:W-:-:S11]  /*0970*/  DADD R2, -R2, 1 ;  /* 0x3ff0000002027429 */ /* 0x000fd60000000100 */
.L_x_46:
[C---:B------:R-:W-:Y:S01]  /*0980*/  IMAD.SHL.U32 R28, R27.reuse, 0x20, RZ ;  /* 0x000000201b1c7824 */ /* 0x040fe200078e00ff */
[----:B------:R-:W-:-:S04]  /*0990*/  SHF.L.U64.HI R4, R27, 0x5, R0 ;  /* 0x000000051b047819 */ /* 0x000fc80000010200 */
[C---:B------:R-:W-:Y:S02]  /*09a0*/  IADD3 R20, P0, R28.reuse, UR6, RZ ;  /* 0x000000061c147c10 */ /* 0x040fe4000ff1e0ff */
[----:B------:R-:W-:Y:S02]  /*09b0*/  IADD3 R28, P1, R28, UR8, RZ ;  /* 0x000000081c1c7c10 */ /* 0x000fe4000ff3e0ff */
[C---:B------:R-:W-:Y:S02]  /*09c0*/  IADD3.X R21, R4.reuse, UR7, RZ, P0, !PT ;  /* 0x0000000704157c10 */ /* 0x040fe400087fe4ff */
[----:B------:R-:W-:-:S03]  /*09d0*/  IADD3.X R29, R4, UR9, RZ, P1, !PT ;  /* 0x00000009041d7c10 */ /* 0x000fc60008ffe4ff */
[----:B------:R-:W2:Y:S04]  /*09e0*/  LDG.E.128 R16, desc[UR14][R20.64] ;  /* 0x0000000e14107981 */ /* 0x000ea8000c1e1d00 */
[----:B------:R-:W2:Y:S04]  /*09f0*/  LDG.E.128 R12, desc[UR14][R28.64] ;  /* 0x0000000e1c0c7981 */ /* 0x000ea8000c1e1d00 */
[----:B------:R-:W3:Y:S04]  /*0a00*/  LDG.E.128 R4, desc[UR14][R28.64+0x10] ;  /* 0x0000100e1c047981 */ /* 0x000ee8000c1e1d00 */
[----:B------:R-:W3:Y:S01]  /*0a10*/  LDG.E.128 R8, desc[UR14][R20.64+0x10] ;  /* 0x0000100e14087981 */ /* 0x000ee2000c1e1d00 */
[----:B------:R-:W-:-:S04]  /*0a20*/  IADD3 R27, P0, R27, UR4, RZ ;  /* 0x000000041b1b7c10 */ /* 0x000fc8000ff1e0ff */
[----:B------:R-:W-:Y:S01]  /*0a30*/  ISETP.LT.U32.AND P1, PT, R27, 0x4000, PT ;  /* 0x000040001b00780c */ /* 0x000fe20003f21070 */
[----:B------:R-:W-:-:S05]  /*0a40*/  IMAD.X R0, RZ, RZ, R0, P0 ;  /* 0x000000ffff007224 */ /* 0x000fca00000e0600 */
[----:B------:R-:W-:Y:S01]  /*0a50*/  ISETP.LT.U32.AND.EX P1, PT, R0, RZ, PT, P1 ;  /* 0x000000ff0000720c */ /* 0x000fe20003f21110 */
[----:B--2---:R-:W-:Y:S02]  /*0a60*/  DADD R24, -R18, R14 ;  /* 0x0000000012187229 */ /* 0x004fe4000000010e */
[----:B------:R-:W-:-:S06]  /*0a70*/  DADD R22, -R16, R12 ;  /* 0x0000000010167229 */ /* 0x000fcc000000010c */
[----:B------:R-:W-:Y:S02]  /*0a80*/  DFMA R18, R24, UR10, R18 ;  /* 0x0000000a18127c2b */ /* 0x000fe40008000012 */
[----:B------:R-:W-:Y:S02]  /*0a90*/  DFMA R14, -R2, R24, R14 ;  /* 0x00000018020e722b */ /* 0x000fe4000000010e */
[----:B------:R-:W-:Y:S02]  /*0aa0*/  DFMA R16, R22, UR10, R16 ;  /* 0x0000000a16107c2b */ /* 0x000fe40008000010 */
[----:B------:R-:W-:Y:S02]  /*0ab0*/  DFMA R12, -R2, R22, R12 ;  /* 0x00000016020c722b */ /* 0x000fe4000000010c */
[----:B---3--:R-:W-:Y:S02]  /*0ac0*/  DADD R24, -R8, R4 ;  /* 0x0000000008187229 */ /* 0x008fe40000000104 */
[----:B------:R-:W-:-:S02]  /*0ad0*/  DADD R22, -R10, R6 ;  /* 0x000000000a167229 */ /* 0x000fc40000000106 */
[----:B------:R-:W-:Y:S02]  /*0ae0*/  FSEL R14, R14, R18, P2 ;  /* 0x000000120e0e7208 */ /* 0x000fe40001000000 */
[----:B------:R-:W-:Y:S02]  /*0af0*/  FSEL R15, R15, R19, P2 ;  /* 0x000000130f0f7208 */ /* 0x000fe40001000000 */
[----:B------:R-:W-:Y:S01]  /*0b00*/  DFMA R8, R24, UR10, R8 ;  /* 0x0000000a18087c2b */ /* 0x000fe20008000008 */
[----:B------:R-:W-:Y:S01]  /*0b10*/  FSEL R12, R12, R16, P2 ;  /* 0x000000100c0c7208 */ /* 0x000fe20001000000 */
[----:B------:R-:W-:Y:S01]  /*0b20*/  DFMA R4, -R2, R24, R4 ;  /* 0x000000180204722b */ /* 0x000fe20000000104 */
[----:B------:R-:W-:Y:S01]  /*0b30*/  FSEL R13, R13, R17, P2 ;  /* 0x000000110d0d7208 */ /* 0x000fe20001000000 */
[----:B------:R-:W-:Y:S02]  /*0b40*/  DFMA R10, R22, UR10, R10 ;  /* 0x0000000a160a7c2b */ /* 0x000fe4000800000a */
[----:B------:R-:W-:-:S06]  /*0b50*/  DFMA R6, -R2, R22, R6 ;  /* 0x000000160206722b */ /* 0x000fcc0000000106 */
[----:B------:R-:W-:Y:S01]  /*0b60*/  FSEL R8, R4, R8, P2 ;  /* 0x0000000804087208 */ /* 0x000fe20001000000 */
[----:B------:R-:W-:Y:S01]  /*0b70*/  IMAD.MOV.U32 R4, RZ, RZ, R12 ;  /* 0x000000ffff047224 */ /* 0x000fe200078e000c */
[----:B------:R-:W-:Y:S01]  /*0b80*/  FSEL R9, R5, R9, P2 ;  /* 0x0000000905097208 */ /* 0x000fe20001000000 */
[----:B------:R-:W-:Y:S01]  /*0b90*/  IMAD.MOV.U32 R5, RZ, RZ, R13 ;  /* 0x000000ffff057224 */ /* 0x000fe200078e000d */
[----:B------:R-:W-:Y:S01]  /*0ba0*/  FSEL R10, R6, R10, P2 ;  /* 0x0000000a060a7208 */ /* 0x000fe20001000000 */
[----:B------:R-:W-:Y:S01]  /*0bb0*/  IMAD.MOV.U32 R6, RZ, RZ, R14 ;  /* 0x000000ffff067224 */ /* 0x000fe200078e000e */
[----:B------:R-:W-:Y:S01]  /*0bc0*/  FSEL R11, R7, R11, P2 ;  /* 0x0000000b070b7208 */ /* 0x000fe20001000000 */
[----:B------:R-:W-:-:S05]  /*0bd0*/  IMAD.MOV.U32 R7, RZ, RZ, R15 ;  /* 0x000000ffff077224 */ /* 0x000fca00078e000f */
[----:B------:R0:W-:Y:S02]  /*0be0*/  STG.E.128 desc[UR14][R20.64], R4 ;  /* 0x0000000414007986 */ /* 0x0001e4000c101d0e */
[----:B0-----:R-:W-:Y:S02]  /*0bf0*/  IMAD.MOV.U32 R4, RZ, RZ, R8 ;  /* 0x000000ffff047224 */ /* 0x001fe400078e0008 */
[----:B------:R-:W-:Y:S02]  /*0c00*/  IMAD.MOV.U32 R5, RZ, RZ, R9 ;  /* 0x000000ffff057224 */ /* 0x000fe400078e0009 */
[----:B------:R-:W-:Y:S02]  /*0c10*/  IMAD.MOV.U32 R6, RZ, RZ, R10 ;  /* 0x000000ffff067224 */ /* 0x000fe400078e000a */
[----:B------:R-:W-:Y:S02]  /*0c20*/  IMAD.MOV.U32 R7, RZ, RZ, R11 ;  /* 0x000000ffff077224 */ /* 0x000fe400078e000b */
[----:B------:R-:W-:-:S03]  /*0c30*/  IMAD.SHL.U32 R8, R27, 0x4, RZ ;  /* 0x000000041b087824 */ /* 0x000fc600078e00ff */
[----:B------:R0:W-:Y:S02]  /*0c40*/  STG.E.128 desc[UR14][R20.64+0x10], R4 ;  /* 0x0000100414007986 */ /* 0x0001e4000c101d0e */
[----:B------:R-:W-:Y:S02]  /*0c50*/  ISETP.GE.U32.AND P0, PT, R8, UR16, PT ;  /* 0x0000001008007c0c */ /* 0x000fe4000bf06070 */
[----:B------:R-:W-:-:S04]  /*0c60*/  SHF.L.U64.HI R8, R27, 0x2, R0 ;  /* 0x000000021b087819 */ /* 0x000fc80000010200 */
[----:B------:R-:W-:-:S13]  /*0c70*/  ISETP.GE.AND.EX P0, PT, R8, UR13, PT, P0 ;  /* 0x0000000d08007c0c */ /* 0x000fda000bf06300 */
[----:B0-----:R-:W-:Y:S05]  /*0c80*/  @!P0 BRA P1, `(.L_x_46) ;  /* 0xfffffffc003c8947 */ /* 0x001fea000083ffff */
[----:B------:R-:W-:Y:S05]  /*0c90*/  EXIT ;  /* 0x000000000000794d */ /* 0x000fea0003800000 */
.L_x_47:
        /* <DEDUP_REMOVED lines=14> */
.L_x_229:


//--------------------- .text._ZN2at6native52_GLOBAL__N__ff984223_19_ForeachTernaryOp_cu_5285c63625multi_tensor_apply_kernelINS1_28TensorListScalarListMetadataIfLi3EEENS1_26TernaryOpScalarListFunctorIN3c108BFloat16ELi3ELi2ELi2EEEJNS0_11LerpFunctorIfEEEEEvT_T0_DpT1_ --------------------------
	.section	.text._ZN2at6native52_GLOBAL__N__ff984223_19_ForeachTernaryOp_cu_5285c63625multi_tensor_apply_kernelINS1_28TensorListScalarListMetadataIfLi3EEENS1_26TernaryOpScalarListFunctorIN3c108BFloat16ELi3ELi2ELi2EEEJNS0_11LerpFunctorIfEEEEEvT_T0_DpT1_,"ax",@progbits
	.align	128
.text._ZN2at6native52_GLOBAL__N__ff984223_19_ForeachTernaryOp_cu_5285c63625multi_tensor_apply_kernelINS1_28TensorListScalarListMetadataIfLi3EEENS1_26TernaryOpScalarListFunctorIN3c108BFloat16ELi3ELi2ELi2EEEJNS0_11LerpFunctorIfEEEEEvT_T0_DpT1_:
        .type           _ZN2at6native52_GLOBAL__N__ff984223_19_ForeachTernaryOp_cu_5285c63625multi_tensor_apply_kernelINS1_28TensorListScalarListMetadataIfLi3EEENS1_26TernaryOpScalarListFunctorIN3c108BFloat16ELi3ELi2ELi2EEEJNS0_11LerpFunctorIfEEEEEvT_T0_DpT1_,@function
        .size           _ZN2at6native52_GLOBAL__N__ff984223_19_ForeachTernaryOp_cu_5285c63625multi_tensor_apply_kernelINS1_28TensorListScalarListMetadataIfLi3EEENS1_26TernaryOpScalarListFunctorIN3c108BFloat16ELi3ELi2ELi2EEEJNS0_11LerpFunctorIfEEEEEvT_T0_DpT1_,(.L_x_230 - _ZN2at6native52_GLOBAL__N__ff984223_19_ForeachTernaryOp_cu_5285c63625multi_tensor_apply_kernelINS1_28TensorListScalarListMetadataIfLi3EEENS1_26TernaryOpScalarListFunctorIN3c108BFloat16ELi3ELi2ELi2EEEJNS0_11LerpFunctorIfEEEEEvT_T0_DpT1_)
        .other          _ZN2at6native52_GLOBAL__N__ff984223_19_ForeachTernaryOp_cu_5285c63625multi_tensor_apply_kernelINS1_28TensorListScalarListMetadataIfLi3EEENS1_26TernaryOpScalarListFunctorIN3c108BFloat16ELi3ELi2ELi2EEEJNS0_11LerpFunctorIfEEEEEvT_T0_DpT1_,@"STO_CUDA_ENTRY STV_DEFAULT"
_ZN2at6native52_GLOBAL__N__ff984223_19_ForeachTernaryOp_cu_5285c63625multi_tensor_apply_kernelINS1_28TensorListScalarListMetadataIfLi3EEENS1_26TernaryOpScalarListFunctorIN3c108BFloat16ELi3ELi2ELi2EEEJNS0_11LerpFunctorIfEEEEEvT_T0_DpT1_:
[----:B------:R-:W-:Y:S08]  /*0000*/  LDC R1, c[0x0][0x28] ;  /* 0x00000a00ff017b82 */ /* 0x000ff00000000800 */
[----:B------:R-:W0:Y:S01]  /*0010*/  S2UR UR14, SR_CTAID.X ;  /* 0x00000000000e79c3 */ /* 0x000e220000002500 */
[----:B------:R-:W-:Y:S02]  /*0020*/  UMOV UR4, 0x800 ;  /* 0x0000080000047882 */ /* 0x000fe40000000000 */
[----:B0-----:R-:W-:-:S03]  /*0030*/  ULEA UR4, UR14, UR4, 0x2 ;  /* 0x000000040e047291 */ /* 0x001fc6000f8e103f */
[----:B------:R-:W-:Y:S02]  /*0040*/  ULDC.U8 UR14, c[0x0][UR14+0x8d0] ;  /* 0x000234000e0e7abb */ /* 0x000fe40008000000 */
[----:B------:R-:W-:-:S07]  /*0050*/  USHF.L.U32 UR12, UR14, 0x3, URZ ;  /* 0x000000030e0c7899 */ /* 0x000fce000800063f */
[----:B------:R-:W-:Y:S02]  /*0060*/  ULDC UR15, c[0x0][UR4+0x210] ;  /* 0x00008400040f7abb */ /* 0x000fe40008000800 */
[----:B------:R-:W-:-:S03]  /*0070*/  UIMAD.WIDE UR4, UR15, 0x10000, URZ ;  /* 0x000100000f0478a5 */ /* 0x000fc6000f8e023f */
[----:B------:R-:W-:Y:S01]  /*0080*/  ULDC.64 UR6, c[0x0][UR12+0x210] ;  /* 0x000084000c067abb */ /* 0x000fe20008000a00 */
[----:B------:R-:W-:Y:S01]  /*0090*/  ULDC.64 UR8, c[0x0][UR12+0x390] ;  /* 0x0000e4000c087abb */ /* 0x000fe20008000a00 */
[----:B------:R-:W-:Y:S01]  /*00a0*/  ULDC.64 UR10, c[0x0][UR12+0x510] ;  /* 0x000144000c0a7abb */ /* 0x000fe20008000a00 */
[----:B------:R-:W-:Y:S01]  /*00b0*/  ULDC.64 UR12, c[0x0][UR12+0x690] ;  /* 0x0001a4000c0c7abb */ /* 0x000fe20008000a00 */
[----:B------:R-:W-:Y:S02]  /*00c0*/  UIMAD.WIDE UR6, UR15, 0x20000, UR6 ;  /* 0x000200000f0678a5 */ /* 0x000fe4000f8e0206 */
[----:B------:R-:W-:Y:S02]  /*00d0*/  UIMAD.WIDE UR8, UR15, 0x20000, UR8 ;  /* 0x000200000f0878a5 */ /* 0x000fe4000f8e0208 */
[----:B------:R-:W-:Y:S02]  /*00e0*/  UIMAD.WIDE UR10, UR15, 0x20000, UR10 ;  /* 0x000200000f0a78a5 */ /* 0x000fe4000f8e020a */
[----:B------:R-:W-:-:S02]  /*00f0*/  UIADD3 UR15, UP1, -UR4, UR12, URZ ;  /* 0x0000000c040f7290 */ /* 0x000fc4000ff3e13f */
[----:B------:R-:W-:Y:S02]  /*0100*/  ULOP3.LUT UR12, UR10, UR8, UR6, 0xfe, !UPT ;  /* 0x000000080a0c7292 */ /* 0x000fe4000f8efe06 */
[----:B------:R-:W-:-:S04]  /*0110*/  ULOP3.LUT UR4, UR15, 0x3, URZ, 0xc0, !UPT ;  /* 0x000000030f047892 */ /* 0x000fc8000f8ec03f */
[----:B------:R-:W-:-:S03]  /*0120*/  ULOP3.LUT UP0, URZ, UR4, 0x7, UR12, 0xf8, !UPT ;  /* 0x00000007043f7892 */ /* 0x000fc6000f80f80c */
[----:B------:R-:W-:Y:S01]  /*0130*/  UMOV UR4, 0x600 ;  /* 0x0000060000047882 */ /* 0x000fe20000000000 */
[----:B------:R-:W-:Y:S02]  /*0140*/  ULOP3.LUT UP0, URZ, URZ, URZ, URZ, 0xfc, UP0 ;  /* 0x0000003f3f3f7292 */ /* 0x000fe4000800fc3f */
[----:B------:R-:W-:Y:S02]  /*0150*/  ULEA UR14, UR14, UR4, 0x2 ;  /* 0x000000040e0e7291 */ /* 0x000fe4000f8e103f */
[----:B------:R-:W-:Y:S02]  /*0160*/  UIADD3.X UR4, ~UR5, UR13, URZ, UP1, !UPT ;  /* 0x0000000d05047290 */ /* 0x000fe40008ffe53f */
[----:B------:R-:W-:Y:S01]  /*0170*/  PLOP3.LUT P0, PT, PT, PT, UP0, 0x80, 0x0 ;  /* 0x000000000000781c */ /* 0x000fe20003f0f008 */
[----:B------:R-:W-:-:S07]  /*0180*/  ULDC.64 UR12, c[0x0][0x208] ;  /* 0x00008200000c7ab9 */ /* 0x000fce0000000a00 */
[----:B------:R-:W-:-:S05]  /*0190*/  ULDC UR14, c[0x0][UR14+0x210] ;  /* 0x000084000e0e7abb */ /* 0x000fca0008000800 */
[----:B------:R-:W-:Y:S05]  /*01a0*/  @!P0 BRA `(.L_x_48) ;  /* 0x0000000400bc8947 */ /* 0x000fea0003800000 */
[----:B------:R-:W-:-:S04]  /*01b0*/  UISETP.GE.U32.AND UP0, UPT, UR15, 0x1, UPT ;  /* 0x000000010f00788c */ /* 0x000fc8000bf06070 */
[----:B------:R-:W-:-:S06]  /*01c0*/  UISETP.GE.AND.EX UP0, UPT, UR4, URZ, UPT, UP0 ;  /* 0x0000003f0400728c */ /* 0x000fcc000bf06300 */
[----:B------:R-:W-:-:S13]  /*01d0*/  PLOP3.LUT P0, PT, PT, PT, UP0, 0x80, 0x0 ;  /* 0x000000000000781c */ /* 0x000fda0003f0f008 */
[----:B------:R-:W-:Y:S05]  /*01e0*/  @!P0 EXIT ;  /* 0x000000000000894d */ /* 0x000fea0003800000 */
[----:B------:R-:W0:Y:S01]  /*01f0*/  S2R R0, SR_TID.X ;  /* 0x0000000000007919 */ /* 0x000e220000002100 */
[----:B------:R-:W1:Y:S01]  /*0200*/  LDC R2, c[0x0][RZ] ;  /* 0x00000000ff027b82 */ /* 0x000e620000000800 */
[----:B------:R-:W-:-:S07]  /*0210*/  CS2R R4, SRZ ;  /* 0x0000000000047805 */ /* 0x000fce000001ff00 */
.L_x_49:
[----:B0-----:R-:W-:Y:S01]  /*0220*/  IADD3 R8, P1, R0, R4, RZ ;  /* 0x0000000400087210 */ /* 0x001fe20007f3e0ff */
[----:B-1----:R-:W-:Y:S01]  /*0230*/  IMAD R3, R2, 0x3, RZ ;  /* 0x0000000302037824 */ /* 0x002fe200078e02ff */
[----:B------:R-:W-:Y:S02]  /*0240*/  PRMT R10, RZ, 0x7610, R10 ;  /* 0x00007610ff0a7816 */ /* 0x000fe4000000000a */
[C---:B------:R-:W-:Y:S01]  /*0250*/  ISETP.GE.U32.AND P0, PT, R8.reuse, 0x10000, PT ;  /* 0x000100000800780c */ /* 0x040fe20003f06070 */
[----:B------:R-:W-:Y:S01]  /*0260*/  IMAD.X R7, RZ, RZ, R5, P1 ;  /* 0x000000ffff077224 */ /* 0x000fe200008e0605 */
[----:B------:R-:W-:Y:S02]  /*0270*/  ISETP.LT.U32.AND P1, PT, R8, UR15, PT ;  /* 0x0000000f08007c0c */ /* 0x000fe4000bf21070 */
[----:B------:R-:W-:Y:S02]  /*0280*/  IADD3 R19, P2, R2, R8, RZ ;  /* 0x0000000802137210 */ /* 0x000fe40007f5e0ff */
[----:B------:R-:W-:-:S02]  /*0290*/  ISETP.GE.U32.AND.EX P0, PT, R7, RZ, PT, P0 ;  /* 0x000000ff0700720c */ /* 0x000fc40003f06100 */
[----:B------:R-:W-:Y:S01]  /*02a0*/  LEA R24, P4, R2, R8, 0x1 ;  /* 0x0000000802187211 */ /* 0x000fe200078808ff */
[--C-:B------:R-:W-:Y:S01]  /*02b0*/  IMAD.X R6, RZ, RZ, R7.reuse, P2 ;  /* 0x000000ffff067224 */ /* 0x100fe200010e0607 */
[----:B------:R-:W-:Y:S02]  /*02c0*/  ISETP.LT.AND.EX P0, PT, R7, UR4, !P0, P1 ;  /* 0x0000000407007c0c */ /* 0x000fe4000c701310 */
[C---:B------:R-:W-:Y:S01]  /*02d0*/  ISETP.GE.U32.AND P1, PT, R19.reuse, 0x10000, PT ;  /* 0x000100001300780c */ /* 0x040fe20003f26070 */
[----:B------:R-:W-:Y:S01]  /*02e0*/  IMAD.X R11, RZ, RZ, R7, P4 ;  /* 0x000000ffff0b7224 */ /* 0x000fe200020e0607 */
[----:B------:R-:W-:Y:S02]  /*02f0*/  ISETP.LT.U32.AND P3, PT, R19, UR15, PT ;  /* 0x0000000f13007c0c */ /* 0x000fe4000bf61070 */
[----:B------:R-:W-:Y:S02]  /*0300*/  ISETP.GE.U32.AND.EX P1, PT, R6, RZ, PT, P1 ;  /* 0x000000ff0600720c */ /* 0x000fe40003f26110 */
[----:B------:R-:W-:-:S02]  /*0310*/  ISETP.GE.U32.AND P2, PT, R24, 0x10000, PT ;  /* 0x000100001800780c */ /* 0x000fc40003f46070 */
[----:B------:R-:W-:Y:S02]  /*0320*/  ISETP.LT.AND.EX P1, PT, R6, UR4, !P1, P3 ;  /* 0x0000000406007c0c */ /* 0x000fe4000cf21330 */
[----:B------:R-:W-:Y:S02]  /*0330*/  ISETP.LT.U32.AND P3, PT, R24, UR15, PT ;  /* 0x0000000f18007c0c */ /* 0x000fe4000bf61070 */
[C---:B------:R-:W-:Y:S02]  /*0340*/  @P0 LEA R12, P5, R8.reuse, UR8, 0x1 ;  /* 0x00000008080c0c11 */ /* 0x040fe4000f8a08ff */
[----:B------:R-:W-:Y:S02]  /*0350*/  ISETP.GE.U32.AND.EX P2, PT, R11, RZ, PT, P2 ;  /* 0x000000ff0b00720c */ /* 0x000fe40003f46120 */
[C---:B------:R-:W-:Y:S02]  /*0360*/  @P0 LEA.HI.X R13, R8.reuse, UR9, R7, 0x1, P5 ;  /* 0x00000009080d0c11 */ /* 0x040fe4000a8f0c07 */
[----:B------:R-:W-:-:S02]  /*0370*/  @P0 LEA R16, P4, R8, UR6, 0x1 ;  /* 0x0000000608100c11 */ /* 0x000fc4000f8808ff */
[----:B------:R-:W-:Y:S01]  /*0380*/  IADD3 R18, P5, R3, R8, RZ ;  /* 0x0000000803127210 */ /* 0x000fe20007fbe0ff */
[----:B------:R0:W2:Y:S01]  /*0390*/  @P0 LDG.E.U16 R10, desc[UR12][R12.64] ;  /* 0x0000000c0c0a0981 */ /* 0x0000a2000c1e1500 */
[----:B------:R-:W-:Y:S02]  /*03a0*/  ISETP.LT.AND.EX P2, PT, R11, UR4, !P2, P3 ;  /* 0x000000040b007c0c */ /* 0x000fe4000d741330 */
[--C-:B------:R-:W-:Y:S01]  /*03b0*/  @P0 LEA.HI.X R17, R8, UR7, R7.reuse, 0x1, P4 ;  /* 0x0000000708110c11 */ /* 0x100fe2000a0f0c07 */
[----:B------:R-:W-:Y:S01]  /*03c0*/  IMAD.X R9, RZ, RZ, R7, P5 ;  /* 0x000000ffff097224 */ /* 0x000fe200028e0607 */
[C---:B------:R-:W-:Y:S02]  /*03d0*/  @P1 LEA R14, P4, R19.reuse, UR6, 0x1 ;  /* 0x00000006130e1c11 */ /* 0x040fe4000f8808ff */
[----:B------:R-:W-:Y:S02]  /*03e0*/  ISETP.GE.U32.AND P3, PT, R18, 0x10000, PT ;  /* 0x000100001200780c */ /* 0x000fe40003f66070 */
[----:B------:R-:W-:-:S02]  /*03f0*/  @P1 LEA.HI.X R15, R19, UR7, R6, 0x1, P4 ;  /* 0x00000007130f1c11 */ /* 0x000fc4000a0f0c06 */
[----:B------:R-:W-:Y:S02]  /*0400*/  ISETP.LT.U32.AND P4, PT, R18, UR15, PT ;  /* 0x0000000f12007c0c */ /* 0x000fe4000bf81070 */
[C---:B------:R-:W-:Y:S02]  /*0410*/  ISETP.GE.U32.AND.EX P3, PT, R9.reuse, RZ, PT, P3 ;  /* 0x000000ff0900720c */ /* 0x040fe40003f66130 */
[C---:B------:R-:W-:Y:S02]  /*0420*/  @P2 LEA R22, P5, R24.reuse, UR6, 0x1 ;  /* 0x0000000618162c11 */ /* 0x040fe4000f8a08ff */
[----:B------:R-:W-:Y:S02]  /*0430*/  ISETP.LT.AND.EX P3, PT, R9, UR4, !P3, P4 ;  /* 0x0000000409007c0c */ /* 0x000fe4000df61340 */
[----:B------:R-:W-:Y:S02]  /*0440*/  @P2 LEA.HI.X R23, R24, UR7, R11, 0x1, P5 ;  /* 0x0000000718172c11 */ /* 0x000fe4000a8f0c0b */
[----:B------:R-:W-:-:S02]  /*0450*/  PRMT R25, RZ, 0x7610, R25 ;  /* 0x00007610ff197816 */ /* 0x000fc40000000019 */
[----:B------:R-:W-:Y:S02]  /*0460*/  PRMT R3, RZ, 0x7610, R3 ;  /* 0x00007610ff037816 */ /* 0x000fe40000000003 */
[C---:B0-----:R-:W-:Y:S02]  /*0470*/  @P2 LEA R12, P5, R24.reuse, UR8, 0x1 ;  /* 0x00000008180c2c11 */ /* 0x041fe4000f8a08ff */
[C---:B------:R-:W-:Y:S01]  /*0480*/  @P1 LEA R20, P4, R19.reuse, UR8, 0x1 ;  /* 0x0000000813141c11 */ /* 0x040fe2000f8808ff */
[----:B------:R0:W3:Y:S01]  /*0490*/  @P0 LDG.E.U16 R25, desc[UR12][R16.64] ;  /* 0x0000000c10190981 */ /* 0x0000e2000c1e1500 */
[----:B------:R-:W-:Y:S02]  /*04a0*/  PRMT R28, RZ, 0x7610, R28 ;  /* 0x00007610ff1c7816 */ /* 0x000fe4000000001c */
[----:B------:R-:W-:Y:S01]  /*04b0*/  @P2 LEA.HI.X R13, R24, UR9, R11, 0x1, P5 ;  /* 0x00000009180d2c11 */ /* 0x000fe2000a8f0c0b */
[----:B------:R1:W4:Y:S01]  /*04c0*/  @P1 LDG.E.U16 R3, desc[UR12][R14.64] ;  /* 0x0000000c0e031981 */ /* 0x000322000c1e1500 */
[----:B------:R-:W-:-:S02]  /*04d0*/  @P1 LEA.HI.X R21, R19, UR9, R6, 0x1, P4 ;  /* 0x0000000913151c11 */ /* 0x000fc4000a0f0c06 */
[----:B------:R-:W-:Y:S01]  /*04e0*/  PRMT R27, RZ, 0x7610, R27 ;  /* 0x00007610ff1b7816 */ /* 0x000fe2000000001b */
[----:B------:R5:W4:Y:S01]  /*04f0*/  @P2 LDG.E.U16 R28, desc[UR12][R12.64] ;  /* 0x0000000c0c1c2981 */ /* 0x000b22000c1e1500 */
[C---:B0-----:R-:W-:Y:S02]  /*0500*/  @P3 LEA R16, P5, R18.reuse, UR8, 0x1 ;  /* 0x0000000812103c11 */ /* 0x041fe4000f8a08ff */
[----:B------:R-:W-:Y:S02]  /*0510*/  PRMT R26, RZ, 0x7610, R26 ;  /* 0x00007610ff1a7816 */ /* 0x000fe4000000001a */
[----:B------:R-:W4:Y:S01]  /*0520*/  @P1 LDG.E.U16 R27, desc[UR12][R20.64] ;  /* 0x0000000c141b1981 */ /* 0x000f22000c1e1500 */
[C---:B-1----:R-:W-:Y:S02]  /*0530*/  @P3 LEA R14, P4, R18.reuse, UR6, 0x1 ;  /* 0x00000006120e3c11 */ /* 0x042fe4000f8808ff */
[----:B------:R-:W-:Y:S02]  /*0540*/  PRMT R29, RZ, 0x7610, R29 ;  /* 0x00007610ff1d7816 */ /* 0x000fe4000000001d */
[----:B-----5:R-:W-:Y:S01]  /*0550*/  PRMT R12, RZ, 0x7610, R12 ;  /* 0x00007610ff0c7816 */ /* 0x020fe2000000000c */
[----:B------:R0:W5:Y:S01]  /*0560*/  @P2 LDG.E.U16 R26, desc[UR12][R22.64] ;  /* 0x0000000c161a2981 */ /* 0x000162000c1e1500 */
[----:B------:R-:W-:-:S02]  /*0570*/  @P3 LEA.HI.X R15, R18, UR7, R9, 0x1, P4 ;  /* 0x00000007120f3c11 */ /* 0x000fc4000a0f0c09 */
[----:B------:R-:W-:-:S03]  /*0580*/  @P3 LEA.HI.X R17, R18, UR9, R9, 0x1, P5 ;  /* 0x0000000912113c11 */ /* 0x000fc6000a8f0c09 */
[----:B------:R1:W5:Y:S04]  /*0590*/  @P3 LDG.E.U16 R29, desc[UR12][R14.64] ;  /* 0x0000000c0e1d3981 */ /* 0x000368000c1e1500 */
[----:B------:R-:W5:Y:S01]  /*05a0*/  @P3 LDG.E.U16 R12, desc[UR12][R16.64] ;  /* 0x0000000c100c3981 */ /* 0x000f62000c1e1500 */
[----:B0-----:R-:W-:Y:S01]  /*05b0*/  IMAD.U32 R23, RZ, RZ, UR14 ;  /* 0x0000000eff177e24 */ /* 0x001fe2000f8e00ff */
[----:B------:R-:W-:Y:S01]  /*05c0*/  @P0 LEA R20, P5, R8, UR10, 0x1 ;  /* 0x0000000a08140c11 */ /* 0x000fe2000f8a08ff */
[----:B------:R-:W-:-:S03]  /*05d0*/  IMAD.U32 R13, RZ, RZ, UR14 ;  /* 0x0000000eff0d7e24 */ /* 0x000fc6000f8e00ff */
[----:B------:R-:W-:Y:S02]  /*05e0*/  FSETP.GEU.FTZ.AND P4, PT, |R23|, 0.5, PT ;  /* 0x3f0000001700780b */ /* 0x000fe40003f9e200 */
[----:B------:R-:W-:Y:S01]  /*05f0*/  @P0 LEA.HI.X R21, R8, UR11, R7, 0x1, P5 ;  /* 0x0000000b08150c11 */ /* 0x000fe2000a8f0c07 */
[----:B------:R-:W-:Y:S01]  /*0600*/  FADD.FTZ R8, -R13, 1 ;  /* 0x3f8000000d087421 */ /* 0x000fe20000010100 */
[----:B------:R-:W-:-:S04]  /*0610*/  @P1 LEA R22, P6, R19, UR10, 0x1 ;  /* 0x0000000a13161c11 */ /* 0x000fc8000f8c08ff */
[----:B------:R-:W-:Y:S02]  /*0620*/  @P1 LEA.HI.X R23, R19, UR11, R6, 0x1, P6 ;  /* 0x0000000b13171c11 */ /* 0x000fe4000b0f0c06 */
[----:B------:R-:W-:-:S04]  /*0630*/  @P2 LEA R6, P5, R24, UR10, 0x1 ;  /* 0x0000000a18062c11 */ /* 0x000fc8000f8a08ff */
[----:B------:R-:W-:Y:S01]  /*0640*/  @P2 LEA.HI.X R7, R24, UR11, R11, 0x1, P5 ;  /* 0x0000000b18072c11 */ /* 0x000fe2000a8f0c0b */
[----:B------:R-:W-:-:S04]  /*0650*/  IMAD.WIDE.U32 R4, R2, 0x4, R4 ;  /* 0x0000000402047825 */ /* 0x000fc800078e0004 */
[----:B--2---:R-:W-:Y:S02]  /*0660*/  IMAD.U32 R10, R10, 0x10000, RZ ;  /* 0x000100000a0a7824 */ /* 0x004fe400078e00ff */
[----:B---3--:R-:W-:Y:S02]  /*0670*/  IMAD.U32 R25, R25, 0x10000, RZ ;  /* 0x0001000019197824 */ /* 0x008fe400078e00ff */
[----:B----4-:R-:W-:Y:S02]  /*0680*/  IMAD.U32 R3, R3, 0x10000, RZ ;  /* 0x0001000003037824 */ /* 0x010fe400078e00ff */
[----:B-1----:R-:W-:Y:S01]  /*0690*/  FADD.FTZ R15, -R25, R10 ;  /* 0x0000000a190f7221 */ /* 0x002fe20000010100 */
[----:B------:R-:W-:Y:S02]  /*06a0*/  IMAD.U32 R13, R28, 0x10000, RZ ;  /* 0x000100001c0d7824 */ /* 0x000fe400078e00ff */
[----:B------:R-:W-:Y:S02]  /*06b0*/  IMAD.U32 R27, R27, 0x10000, RZ ;  /* 0x000100001b1b7824 */ /* 0x000fe400078e00ff */
[----:B-----5:R-:W-:-:S02]  /*06c0*/  IMAD.U32 R26, R26, 0x10000, RZ ;  /* 0x000100001a1a7824 */ /* 0x020fc400078e00ff */
[----:B------:R-:W-:Y:S01]  /*06d0*/  FADD.FTZ R14, -R3, R27 ;  /* 0x0000001b030e7221 */ /* 0x000fe20000010100 */
[----:B------:R-:W-:Y:S02]  /*06e0*/  IMAD.U32 R29, R29, 0x10000, RZ ;  /* 0x000100001d1d7824 */ /* 0x000fe400078e00ff */
[----:B------:R-:W-:Y:S01]  /*06f0*/  FADD.FTZ R19, -R26, R13 ;  /* 0x0000000d1a137221 */ /* 0x000fe20000010100 */
[----:B------:R-:W-:Y:S02]  /*0700*/  IMAD.U32 R17, R12, 0x10000, RZ ;  /* 0x000100000c117824 */ /* 0x000fe400078e00ff */
[----:B------:R-:W-:Y:S01]  /*0710*/  FFMA.FTZ R25, R15, UR14, R25 ;  /* 0x0000000e0f197c23 */ /* 0x000fe20008010019 */
[----:B------:R-:W-:Y:S01]  /*0720*/  FFMA.FTZ R3, R14, UR14, R3 ;  /* 0x0000000e0e037c23 */ /* 0x000fe20008010003 */
[----:B------:R-:W-:Y:S01]  /*0730*/  FADD.FTZ R12, -R29, R17 ;  /* 0x000000111d0c7221 */ /* 0x000fe20000010100 */
[----:B------:R-:W-:Y:S01]  /*0740*/  @P4 FFMA.FTZ R25, R15, -R8, R10 ;  /* 0x800000080f194223 */ /* 0x000fe2000001000a */
[----:B------:R-:W-:Y:S01]  /*0750*/  FFMA.FTZ R26, R19, UR14, R26 ;  /* 0x0000000e131a7c23 */ /* 0x000fe2000801001a */
[C---:B------:R-:W-:Y:S01]  /*0760*/  @P4 FFMA.FTZ R3, -R8.reuse, R14, R27 ;  /* 0x0000000e08034223 */ /* 0x040fe2000001011b */
[----:B------:R-:W-:Y:S01]  /*0770*/  @P4 FFMA.FTZ R26, -R8, R19, R13 ;  /* 0x00000013081a4223 */ /* 0x000fe2000001010d */
[----:B------:R-:W-:Y:S01]  /*0780*/  FFMA.FTZ R29, R12, UR14, R29 ;  /* 0x0000000e0c1d7c23 */ /* 0x000fe2000801001d */
[----:B------:R-:W-:Y:S01]  /*0790*/  @P4 FFMA.FTZ R29, -R8, R12, R17 ;  /* 0x0000000c081d4223 */ /* 0x000fe20000010111 */
[----:B------:R-:W-:-:S02]  /*07a0*/  @P3 LEA R10, P5, R18, UR10, 0x1 ;  /* 0x0000000a120a3c11 */ /* 0x000fc4000f8a08ff */
[----:B------:R-:W-:Y:S02]  /*07b0*/  F2FP.BF16.F32.PACK_AB R25, RZ, R25 ;  /* 0x00000019ff19723e */ /* 0x000fe400000010ff */
[----:B------:R-:W-:Y:S02]  /*07c0*/  F2FP.BF16.F32.PACK_AB R3, RZ, R3 ;  /* 0x00000003ff03723e */ /* 0x000fe400000010ff */
[----:B------:R-:W-:Y:S02]  /*07d0*/  F2FP.BF16.F32.PACK_AB R26, RZ, R26 ;  /* 0x0000001aff1a723e */ /* 0x000fe400000010ff */
[----:B------:R-:W-:Y:S02]  /*07e0*/  @P3 LEA.HI.X R11, R18, UR11, R9, 0x1, P5 ;  /* 0x0000000b120b3c11 */ /* 0x000fe4000a8f0c09 */
[----:B------:R-:W-:Y:S01]  /*07f0*/  F2FP.BF16.F32.PACK_AB R29, RZ, R29 ;  /* 0x0000001dff1d723e */ /* 0x000fe200000010ff */
[----:B------:R2:W-:Y:S01]  /*0800*/  @P0 STG.E.U16 desc[UR12][R20.64], R25 ;  /* 0x0000001914000986 */ /* 0x0005e2000c10150c */
[----:B------:R-:W-:-:S03]  /*0810*/  ISETP.GE.U32.AND P0, PT, R4, 0x10000, PT ;  /* 0x000100000400780c */ /* 0x000fc60003f06070 */
[----:B------:R2:W-:Y:S01]  /*0820*/  @P1 STG.E.U16 desc[UR12][R22.64], R3 ;  /* 0x0000000316001986 */ /* 0x0005e2000c10150c */
[----:B------:R-:W-:-:S03]  /*0830*/  ISETP.LT.U32.AND P1, PT, R4, UR15, PT ;  /* 0x0000000f04007c0c */ /* 0x000fc6000bf21070 */
[----:B------:R2:W-:Y:S04]  /*0840*/  @P2 STG.E.U16 desc[UR12][R6.64], R26 ;  /* 0x0000001a06002986 */ /* 0x0005e8000c10150c */
[----:B------:R2:W-:Y:S01]  /*0850*/  @P3 STG.E.U16 desc[UR12][R10.64], R29 ;  /* 0x0000001d0a003986 */ /* 0x0005e2000c10150c */
[C---:B------:R-:W-:Y:S02]  /*0860*/  ISETP.GE.U32.AND.EX P0, PT, R5.reuse, RZ, PT, P0 ;  /* 0x000000ff0500720c */ /* 0x040fe40003f06100 */
[----:B------:R-:W-:-:S13]  /*0870*/  ISETP.LT.AND.EX P1, PT, R5, UR4, PT, P1 ;  /* 0x0000000405007c0c */ /* 0x000fda000bf21310 */
[----:B--2---:R-:W-:Y:S05]  /*0880*/  @!P0 BRA P1, `(.L_x_49) ;  /* 0xfffffff800648947 */ /* 0x004fea000083ffff */
[----:B------:R-:W-:Y:S05]  /*0890*/  EXIT ;  /* 0x000000000000794d */ /* 0x000fea0003800000 */
.L_x_48:
        /* <DEDUP_REMOVED lines=8> */
[----:B------:R-:W-:Y:S02]  /*0920*/  IMAD.MOV.U32 R0, RZ, RZ, RZ ;  /* 0x000000ffff007224 */ /* 0x000fe400078e00ff */
[----:B------:R-:W-:-:S07]  /*0930*/  FADD.FTZ R2, -R2, 1 ;  /* 0x3f80000002027421 */ /* 0x000fce0000010100 */
.L_x_50:
[C---:B------:R-:W-:Y:S01]  /*0940*/  IMAD.SHL.U32 R4, R3.reuse, 0x8, RZ ;  /* 0x0000000803047824 */ /* 0x040fe200078e00ff */
[----:B------:R-:W-:-:S04]  /*0950*/  SHF.L.U64.HI R16, R3, 0x3, R0 ;  /* 0x0000000303107819 */ /* 0x000fc80000010200 */
[C---:B------:R-:W-:Y:S02]  /*0960*/  IADD3 R8, P0, R4.reuse, UR6, RZ ;  /* 0x0000000604087c10 */ /* 0x040fe4000ff1e0ff */
[----:B------:R-:W-:Y:S02]  /*0970*/  IADD3 R6, P1, R4, UR8, RZ ;  /* 0x0000000804067c10 */ /* 0x000fe4000ff3e0ff */
[C---:B------:R-:W-:Y:S02]  /*0980*/  IADD3.X R9, R16.reuse, UR7, RZ, P0, !PT ;  /* 0x0000000710097c10 */ /* 0x040fe400087fe4ff */
[----:B------:R-:W-:-:S04]  /*0990*/  IADD3.X R7, R16, UR9, RZ, P1, !PT ;  /* 0x0000000910077c10 */ /* 0x000fc80008ffe4ff */
[----:B------:R-:W2:Y:S04]  /*09a0*/  LDG.E.64 R8, desc[UR12][R8.64] ;  /* 0x0000000c08087981 */ /* 0x000ea8000c1e1b00 */
[----:B------:R-:W3:Y:S01]  /*09b0*/  LDG.E.64 R6, desc[UR12][R6.64] ;  /* 0x0000000c06067981 */ /* 0x000ee2000c1e1b00 */
[----:B------:R-:W-:-:S05]  /*09c0*/  IMAD.U32 R5, RZ, RZ, UR14 ;  /* 0x0000000eff057e24 */ /* 0x000fca000f8e00ff */
[----:B------:R-:W-:Y:S02]  /*09d0*/  FSETP.GEU.FTZ.AND P0, PT, |R5|, 0.5, PT ;  /* 0x3f0000000500780b */ /* 0x000fe40003f1e200 */
[C---:B--2---:R-:W-:Y:S01]  /*09e0*/  PRMT R5, R8.reuse, 0x7632, R5 ;  /* 0x0000763208057816 */ /* 0x044fe20000000005 */
[C---:B------:R-:W-:Y:S01]  /*09f0*/  IMAD.U32 R14, R9.reuse, 0x10000, RZ ;  /* 0x00010000090e7824 */ /* 0x040fe200078e00ff */
[----:B------:R-:W-:Y:S01]  /*0a00*/  PRMT R10, R9, 0x7632, R10 ;  /* 0x00007632090a7816 */ /* 0x000fe2000000000a */
[----:B------:R-:W-:Y:S01]  /*0a10*/  IMAD.U32 R13, R8, 0x10000, RZ ;  /* 0x00010000080d7824 */ /* 0x000fe200078e00ff */
[C---:B---3--:R-:W-:Y:S01]  /*0a20*/  PRMT R11, R6.reuse, 0x7632, R11 ;  /* 0x00007632060b7816 */ /* 0x048fe2000000000b */
[----:B------:R-:W-:Y:S01]  /*0a30*/  IMAD.U32 R15, R6, 0x10000, RZ ;  /* 0x00010000060f7824 */ /* 0x000fe200078e00ff */
[C---:B------:R-:W-:Y:S01]  /*0a40*/  PRMT R12, R7.reuse, 0x7632, R12 ;  /* 0x00007632070c7816 */ /* 0x040fe2000000000c */
[----:B------:R-:W-:Y:S02]  /*0a50*/  IMAD.U32 R9, R7, 0x10000, RZ ;  /* 0x0001000007097824 */ /* 0x000fe400078e00ff */
[----:B------:R-:W-:-:S02]  /*0a60*/  IMAD.U32 R5, R5, 0x10000, RZ ;  /* 0x0001000005057824 */ /* 0x000fc400078e00ff */
[----:B------:R-:W-:Y:S01]  /*0a70*/  FADD.FTZ R6, -R13, R15 ;  /* 0x0000000f0d067221 */ /* 0x000fe20000010100 */
[----:B------:R-:W-:Y:S02]  /*0a80*/  IMAD.U32 R17, R10, 0x10000, RZ ;  /* 0x000100000a117824 */ /* 0x000fe400078e00ff */
[----:B------:R-:W-:Y:S01]  /*0a90*/  FADD.FTZ R7, -R14, R9 ;  /* 0x000000090e077221 */ /* 0x000fe20000010100 */
[----:B------:R-:W-:Y:S02]  /*0aa0*/  IMAD.U32 R11, R11, 0x10000, RZ ;  /* 0x000100000b0b7824 */ /* 0x000fe400078e00ff */
[----:B------:R-:W-:Y:S01]  /*0ab0*/  FFMA.FTZ R13, R6, UR14, R13 ;  /* 0x0000000e060d7c23 */ /* 0x000fe2000801000d */
[----:B------:R-:W-:Y:S02]  /*0ac0*/  IMAD.U32 R12, R12, 0x10000, RZ ;  /* 0x000100000c0c7824 */ /* 0x000fe400078e00ff */
[----:B------:R-:W-:Y:S01]  /*0ad0*/  FFMA.FTZ R14, R7, UR14, R14 ;  /* 0x0000000e070e7c23 */ /* 0x000fe2000801000e */
[----:B------:R-:W-:Y:S01]  /*0ae0*/  FADD.FTZ R8, -R5, R11 ;  /* 0x0000000b05087221 */ /* 0x000fe20000010100 */
[C---:B------:R-:W-:Y:S01]  /*0af0*/  @P0 FFMA.FTZ R13, -R2.reuse, R6, R15 ;  /* 0x00000006020d0223 */ /* 0x040fe2000001010f */
[--C-:B------:R-:W-:Y:S01]  /*0b00*/  FADD.FTZ R19, -R17, R12.reuse ;  /* 0x0000000c11137221 */ /* 0x100fe20000010100 */
[----:B------:R-:W-:Y:S01]  /*0b10*/  @P0 FFMA.FTZ R14, -R2, R7, R9 ;  /* 0x00000007020e0223 */ /* 0x000fe20000010109 */
[----:B------:R-:W-:Y:S01]  /*0b20*/  FFMA.FTZ R10, R8, UR14, R5 ;  /* 0x0000000e080a7c23 */ /* 0x000fe20008010005 */
[C---:B------:R-:W-:Y:S01]  /*0b30*/  @P0 FFMA.FTZ R10, -R2.reuse, R8, R11 ;  /* 0x00000008020a0223 */ /* 0x040fe2000001010b */
[----:B------:R-:W-:Y:S01]  /*0b40*/  FFMA.FTZ R17, R19, UR14, R17 ;  /* 0x0000000e13117c23 */ /* 0x000fe20008010011 */
[----:B------:R-:W-:Y:S01]  /*0b50*/  @P0 FFMA.FTZ R17, -R2, R19, R12 ;  /* 0x0000001302110223 */ /* 0x000fe2000001010c */
[----:B------:R-:W-:-:S02]  /*0b60*/  IADD3 R4, P0, R4, UR10, RZ ;  /* 0x0000000a04047c10 */ /* 0x000fc4000ff1e0ff */
[----:B------:R-:W-:Y:S02]  /*0b70*/  F2FP.BF16.F32.PACK_AB R10, R10, R13 ;  /* 0x0000000d0a0a723e */ /* 0x000fe400000010ff */
[----:B------:R-:W-:Y:S02]  /*0b80*/  IADD3.X R5, R16, UR11, RZ, P0, !PT ;  /* 0x0000000b10057c10 */ /* 0x000fe400087fe4ff */
[----:B------:R-:W-:Y:S02]  /*0b90*/  IADD3 R3, P0, R3, UR5, RZ ;  /* 0x0000000503037c10 */ /* 0x000fe4000ff1e0ff */
[----:B------:R-:W-:Y:S02]  /*0ba0*/  F2FP.BF16.F32.PACK_AB R11, R17, R14 ;  /* 0x0000000e110b723e */ /* 0x000fe400000010ff */
[C---:B------:R-:W-:Y:S01]  /*0bb0*/  ISETP.LT.U32.AND P1, PT, R3.reuse, 0x4000, PT ;  /* 0x000040000300780c */ /* 0x040fe20003f21070 */
[----:B------:R-:W-:Y:S02]  /*0bc0*/  IMAD.SHL.U32 R6, R3, 0x4, RZ ;  /* 0x0000000403067824 */ /* 0x000fe400078e00ff */
[----:B------:R-:W-:Y:S01]  /*0bd0*/  IMAD.X R0, RZ, RZ, R0, P0 ;  /* 0x000000ffff007224 */ /* 0x000fe200000e0600 */
[----:B------:R0:W-:Y:S02]  /*0be0*/  STG.E.64 desc[UR12][R4.64], R10 ;  /* 0x0000000a04007986 */ /* 0x0001e4000c101b0c */
[----:B------:R-:W-:-:S02]  /*0bf0*/  ISETP.GE.U32.AND P0, PT, R6, UR15, PT ;  /* 0x0000000f06007c0c */ /* 0x000fc4000bf06070 */
[----:B------:R-:W-:Y:S02]  /*0c00*/  SHF.L.U64.HI R6, R3, 0x2, R0 ;  /* 0x0000000203067819 */ /* 0x000fe40000010200 */
[----:B------:R-:W-:Y:S02]  /*0c10*/  ISETP.LT.U32.AND.EX P1, PT, R0, RZ, PT, P1 ;  /* 0x000000ff0000720c */ /* 0x000fe40003f21110 */
[----:B------:R-:W-:-:S13]  /*0c20*/  ISETP.GE.AND.EX P0, PT, R6, UR4, PT, P0 ;  /* 0x0000000406007c0c */ /* 0x000fda000bf06300 */
[----:B0-----:R-:W-:Y:S05]  /*0c30*/  @!P0 BRA P1, `(.L_x_50) ;  /* 0xfffffffc00408947 */ /* 0x001fea000083ffff */
[----:B------:R-:W-:Y:S05]  /*0c40*/  EXIT ;  /* 0x000000000000794d */ /* 0x000fea0003800000 */
.L_x_51:
        /* <DEDUP_REMOVED lines=11> */
.L_x_230:


//--------------------- .text._ZN2at6native52_GLOBAL__N__ff984223_19_ForeachTernaryOp_cu_5285c63625multi_tensor_apply_kernelINS1_28TensorListScalarListMetadataIfLi3EEENS1_26TernaryOpScalarListFunctorIN3c104HalfELi3ELi2ELi2EEEJNS0_11LerpFunctorIfEEEEEvT_T0_DpT1_ --------------------------
	.section	.text._ZN2at6native52_GLOBAL__N__ff984223_19_ForeachTernaryOp_cu_5285c63625multi_tensor_apply_kernelINS1_28TensorListScalarListMetadataIfLi3EEENS1_26TernaryOpScalarListFunctorIN3c104HalfELi3ELi2ELi2EEEJNS0_11LerpFunctorIfEEEEEvT_T0_DpT1_,"ax",@progbits
	.align	128
.text._ZN2at6native52_GLOBAL__N__ff984223_19_ForeachTernaryOp_cu_5285c63625multi_tensor_apply_kernelINS1_28TensorListScalarListMetadataIfLi3EEENS1_26TernaryOpScalarListFunctorIN3c104HalfELi3ELi2ELi2EEEJNS0_11LerpFunctorIfEEEEEvT_T0_DpT1_:
        .type           _ZN2at6native52_GLOBAL__N__ff984223_19_ForeachTernaryOp_cu_5285c63625multi_tensor_apply_kernelINS1_28TensorListScalarListMetadataIfLi3EEENS1_26TernaryOpScalarListFunctorIN3c104HalfELi3ELi2ELi2EEEJNS0_11LerpFunctorIfEEEEEvT_T0_DpT1_,@function
        .size           _ZN2at6native52_GLOBAL__N__ff984223_19_ForeachTernaryOp_cu_5285c63625multi_tensor_apply_kernelINS1_28TensorListScalarListMetadataIfLi3EEENS1_26TernaryOpScalarListFunctorIN3c104HalfELi3ELi2ELi2EEEJNS0_11LerpFunctorIfEEEEEvT_T0_DpT1_,(.L_x_231 - _ZN2at6native52_GLOBAL__N__ff984223_19_ForeachTernaryOp_cu_5285c63625multi_tensor_apply_kernelINS1_28TensorListScalarListMetadataIfLi3EEENS1_26TernaryOpScalarListFunctorIN3c104HalfELi3ELi2ELi2EEEJNS0_11LerpFunctorIfEEEEEvT_T0_DpT1_)
        .other          _ZN2at6native52_GLOBAL__N__ff984223_19_ForeachTernaryOp_cu_5285c63625multi_tensor_apply_kernelINS1_28TensorListScalarListMetadataIfLi3EEENS1_26TernaryOpScalarListFunctorIN3c104HalfELi3ELi2ELi2EEEJNS0_11LerpFunctorIfEEEEEvT_T0_DpT1_,@"STO_CUDA_ENTRY STV_DEFAULT"
_ZN2at6native52_GLOBAL__N__ff984223_19_ForeachTernaryOp_cu_5285c63625multi_tensor_apply_kernelINS1_28TensorListScalarListMetadataIfLi3EEENS1_26TernaryOpScalarListFunctorIN3c104HalfELi3ELi2ELi2EEEJNS0_11LerpFunctorIfEEEEEvT_T0_DpT1_:
        /* <DEDUP_REMOVED lines=34> */
.L_x_53:
        /* <DEDUP_REMOVED lines=68> */
[----:B--2---:R-:W-:Y:S02]  /*0660*/  HADD2.F32 R10, -RZ, R10.H0_H0 ;  /* 0x2000000aff0a7230 */ /* 0x004fe40000004100 */
[----:B---3--:R-:W-:Y:S02]  /*0670*/  HADD2.F32 R25, -RZ, R25.H0_H0 ;  /* 0x20000019ff197230 */ /* 0x008fe40000004100 */
[----:B----4-:R-:W-:-:S03]  /*0680*/  HADD2.F32 R3, -RZ, R3.H0_H0 ;  /* 0x20000003ff037230 */ /* 0x010fc60000004100 */
[----:B-1----:R-:W-:Y:S01]  /*0690*/  FADD.FTZ R15, -R25, R10 ;  /* 0x0000000a190f7221 */ /* 0x002fe20000010100 */
[----:B------:R-:W-:Y:S02]  /*06a0*/  HADD2.F32 R13, -RZ, R28.H0_H0 ;  /* 0x2000001cff0d7230 */ /* 0x000fe40000004100 */
[----:B------:R-:W-:Y:S02]  /*06b0*/  HADD2.F32 R27, -RZ, R27.H0_H0 ;  /* 0x2000001bff1b7230 */ /* 0x000fe40000004100 */
[----:B-----5:R-:W-:-:S03]  /*06c0*/  HADD2.F32 R26, -RZ, R26.H0_H0 ;  /* 0x2000001aff1a7230 */ /* 0x020fc60000004100 */
[----:B------:R-:W-:Y:S01]  /*06d0*/  FADD.FTZ R14, -R3, R27 ;  /* 0x0000001b030e7221 */ /* 0x000fe20000010100 */
[----:B------:R-:W-:Y:S02]  /*06e0*/  HADD2.F32 R29, -RZ, R29.H0_H0 ;  /* 0x2000001dff1d7230 */ /* 0x000fe40000004100 */
[----:B------:R-:W-:Y:S02]  /*06f0*/  HADD2.F32 R17, -RZ, R12.H0_H0 ;  /* 0x2000000cff117230 */ /* 0x000fe40000004100 */
[----:B------:R-:W-:Y:S01]  /*0700*/  FADD.FTZ R19, -R26, R13 ;  /* 0x0000000d1a137221 */ /* 0x000fe20000010100 */
        /* <DEDUP_REMOVED lines=10> */
[----:B------:R-:W-:Y:S02]  /*07b0*/  F2FP.F16.F32.PACK_AB R25, RZ, R25 ;  /* 0x00000019ff19723e */ /* 0x000fe400000000ff */
[----:B------:R-:W-:Y:S02]  /*07c0*/  F2FP.F16.F32.PACK_AB R3, RZ, R3 ;  /* 0x00000003ff03723e */ /* 0x000fe400000000ff */
[----:B------:R-:W-:Y:S02]  /*07d0*/  F2FP.F16.F32.PACK_AB R26, RZ, R26 ;  /* 0x0000001aff1a723e */ /* 0x000fe400000000ff */
[----:B------:R-:W-:Y:S02]  /*07e0*/  @P3 LEA.HI.X R11, R18, UR11, R9, 0x1, P5 ;  /* 0x0000000b120b3c11 */ /* 0x000fe4000a8f0c09 */
[----:B------:R-:W-:Y:S01]  /*07f0*/  F2FP.F16.F32.PACK_AB R29, RZ, R29 ;  /* 0x0000001dff1d723e */ /* 0x000fe200000000ff */
        /* <DEDUP_REMOVED lines=10> */
.L_x_52:
        /* <DEDUP_REMOVED lines=10> */
.L_x_54:
        /* <DEDUP_REMOVED lines=9> */
[----:B------:R-:W-:Y:S01]  /*09d0*/  FSETP.GEU.FTZ.AND P0, PT, |R7|, 0.5, PT ;  /* 0x3f0000000700780b */ /* 0x000fe20003f1e200 */
[--C-:B--2---:R-:W-:Y:S02]  /*09e0*/  HADD2.F32 R7, -RZ, R8.reuse.H0_H0 ;  /* 0x20000008ff077230 */ /* 0x104fe40000004100 */
[----:B------:R-:W-:Y:S02]  /*09f0*/  HADD2.F32 R10, -RZ, R8.H1_H1 ;  /* 0x30000008ff0a7230 */ /* 0x000fe40000004100 */
[--C-:B---3--:R-:W-:Y:S02]  /*0a00*/  HADD2.F32 R11, -RZ, R4.reuse.H0_H0 ;  /* 0x20000004ff0b7230 */ /* 0x108fe40000004100 */
[----:B------:R-:W-:Y:S02]  /*0a10*/  HADD2.F32 R13, -RZ, R4.H1_H1 ;  /* 0x30000004ff0d7230 */ /* 0x000fe40000004100 */
[--C-:B------:R-:W-:Y:S02]  /*0a20*/  HADD2.F32 R12, -RZ, R9.reuse.H0_H0 ;  /* 0x20000009ff0c7230 */ /* 0x100fe40000004100 */
[----:B------:R-:W-:Y:S01]  /*0a30*/  FADD.FTZ R4, -R7, R11 ;  /* 0x0000000b07047221 */ /* 0x000fe20000010100 */
[----:B------:R-:W-:-:S02]  /*0a40*/  HADD2.F32 R14, -RZ, R9.H1_H1 ;  /* 0x30000009ff0e7230 */ /* 0x000fc40000004100 */
[--C-:B------:R-:W-:Y:S02]  /*0a50*/  HADD2.F32 R15, -RZ, R5.reuse.H0_H0 ;  /* 0x20000005ff0f7230 */ /* 0x100fe40000004100 */
[----:B------:R-:W-:Y:S01]  /*0a60*/  FFMA.FTZ R7, R4, UR14, R7 ;  /* 0x0000000e04077c23 */ /* 0x000fe20008010007 */
[----:B------:R-:W-:Y:S02]  /*0a70*/  HADD2.F32 R17, -RZ, R5.H1_H1 ;  /* 0x30000005ff117230 */ /* 0x000fe40000004100 */
[----:B------:R-:W-:Y:S01]  /*0a80*/  FADD.FTZ R5, -R10, R13 ;  /* 0x0000000d0a057221 */ /* 0x000fe20000010100 */
[----:B------:R-:W-:Y:S01]  /*0a90*/  @P0 FFMA.FTZ R7, -R2, R4, R11 ;  /* 0x0000000402070223 */ /* 0x000fe2000001010b */
[----:B------:R-:W-:Y:S01]  /*0aa0*/  FADD.FTZ R9, -R12, R15 ;  /* 0x0000000f0c097221 */ /* 0x000fe20000010100 */
[----:B------:R-:W-:Y:S01]  /*0ab0*/  FADD.FTZ R19, -R14, R17 ;  /* 0x000000110e137221 */ /* 0x000fe20000010100 */
[----:B------:R-:W-:Y:S02]  /*0ac0*/  FFMA.FTZ R10, R5, UR14, R10 ;  /* 0x0000000e050a7c23 */ /* 0x000fe4000801000a */
[----:B------:R-:W-:Y:S01]  /*0ad0*/  FFMA.FTZ R12, R9, UR14, R12 ;  /* 0x0000000e090c7c23 */ /* 0x000fe2000801000c */
[C---:B------:R-:W-:Y:S01]  /*0ae0*/  @P0 FFMA.FTZ R10, -R2.reuse, R5, R13 ;  /* 0x00000005020a0223 */ /* 0x040fe2000001010d */
[----:B------:R-:W-:Y:S01]  /*0af0*/  FFMA.FTZ R21, R19, UR14, R14 ;  /* 0x0000000e13157c23 */ /* 0x000fe2000801000e */
[C---:B------:R-:W-:Y:S01]  /*0b00*/  @P0 FFMA.FTZ R12, -R2.reuse, R9, R15 ;  /* 0x00000009020c0223 */ /* 0x040fe2000001010f */
[----:B------:R-:W-:Y:S01]  /*0b10*/  @P0 FFMA.FTZ R21, -R2, R19, R17 ;  /* 0x0000001302150223 */ /* 0x000fe20000010111 */
[----:B------:R-:W-:-:S02]  /*0b20*/  IADD3 R6, P0, R6, UR10, RZ ;  /* 0x0000000a06067c10 */ /* 0x000fc4000ff1e0ff */
[----:B------:R-:W-:Y:S02]  /*0b30*/  F2FP.F16.F32.PACK_AB R10, R10, R7 ;  /* 0x000000070a0a723e */ /* 0x000fe400000000ff */
[----:B------:R-:W-:Y:S02]  /*0b40*/  IADD3.X R7, R16, UR11, RZ, P0, !PT ;  /* 0x0000000b10077c10 */ /* 0x000fe400087fe4ff */
[----:B------:R-:W-:Y:S02]  /*0b50*/  IADD3 R3, P0, R3, UR5, RZ ;  /* 0x0000000503037c10 */ /* 0x000fe4000ff1e0ff */
[----:B------:R-:W-:Y:S02]  /*0b60*/  F2FP.F16.F32.PACK_AB R11, R21, R12 ;  /* 0x0000000c150b723e */ /* 0x000fe400000000ff */
        /* <DEDUP_REMOVED lines=10> */
.L_x_55:
        /* <DEDUP_REMOVED lines=15> */
.L_x_231:


//--------------------- .text._ZN2at6native52_GLOBAL__N__ff984223_19_ForeachTernaryOp_cu_5285c63625multi_tensor_apply_kernelINS1_28TensorListScalarListMetadataIN3c107complexIfEELi3EEENS1_26TernaryOpScalarListFunctorIS6_Li3ELi2ELi2EEEJNS0_11LerpFunctorIS6_EEEEEvT_T0_DpT1_ --------------------------
	.section	.text._ZN2at6native52_GLOBAL__N__ff984223_19_ForeachTernaryOp_cu_5285c63625multi_tensor_apply_kernelINS1_28TensorListScalarListMetadataIN3c107complexIfEELi3EEENS1_26TernaryOpScalarListFunctorIS6_Li3ELi2ELi2EEEJNS0_11LerpFunctorIS6_EEEEEvT_T0_DpT1_,"ax",@progbits
	.align	128
.text._ZN2at6native52_GLOBAL__N__ff984223_19_ForeachTernaryOp_cu_5285c63625multi_tensor_apply_kernelINS1_28TensorListScalarListMetadataIN3c107complexIfEELi3EEENS1_26TernaryOpScalarListFunctorIS6_Li3ELi2ELi2EEEJNS0_11LerpFunctorIS6_EEEEEvT_T0_DpT1_:
        .type           _ZN2at6native52_GLOBAL__N__ff984223_19_ForeachTernaryOp_cu_5285c63625multi_tensor_apply_kernelINS1_28TensorListScalarListMetadataIN3c107complexIfEELi3EEENS1_26TernaryOpScalarListFunctorIS6_Li3ELi2ELi2EEEJNS0_11LerpFunctorIS6_EEEEEvT_T0_DpT1_,@function
        .size           _ZN2at6native52_GLOBAL__N__ff984223_19_ForeachTernaryOp_cu_5285c63625multi_tensor_apply_kernelINS1_28TensorListScalarListMetadataIN3c107complexIfEELi3EEENS1_26TernaryOpScalarListFunctorIS6_Li3ELi2ELi2EEEJNS0_11LerpFunctorIS6_EEEEEvT_T0_DpT1_,(.L_x_232 - _ZN2at6native52_GLOBAL__N__ff984223_19_ForeachTernaryOp_cu_5285c63625multi_tensor_apply_kernelINS1_28TensorListScalarListMetadataIN3c107complexIfEELi3EEENS1_26TernaryOpScalarListFunctorIS6_Li3ELi2ELi2EEEJNS0_11LerpFunctorIS6_EEEEEvT_T0_DpT1_)
        .other          _ZN2at6native52_GLOBAL__N__ff984223_19_ForeachTernaryOp_cu_5285c63625multi_tensor_apply_kernelINS1_28TensorListScalarListMetadataIN3c107complexIfEELi3EEENS1_26TernaryOpScalarListFunctorIS6_Li3ELi2ELi2EEEJNS0_11LerpFunctorIS6_EEEEEvT_T0_DpT1_,@"STO_CUDA_ENTRY STV_DEFAULT"
_ZN2at6native52_GLOBAL__N__ff984223_19_ForeachTernaryOp_cu_5285c63625multi_tensor_apply_kernelINS1_28TensorListScalarListMetadataIN3c107complexIfEELi3EEENS1_26TernaryOpScalarListFunctorIS6_Li3ELi2ELi2EEEJNS0_11LerpFunctorIS6_EEEEEvT_T0_DpT1_:
        /* <DEDUP_REMOVED lines=18> */
[----:B------:R-:W-:Y:S01]  /*0120*/  ULOP3.LUT UR4, UR18, 0x3, URZ, 0xc0, !UPT ;  /* 0x0000000312047892 */ /* 0x000fe2000f8ec03f */
[----:B------:R-:W-:-:S03]  /*0130*/  ULDC.64 UR14, c[0x0][UR14+0x810] ;  /* 0x000204000e0e7abb */ /* 0x000fc60008000a00 */
[----:B------:R-:W-:Y:S02]  /*0140*/  ULOP3.LUT UP0, URZ, UR4, 0x1f, UR12, 0xf8, !UPT ;  /* 0x0000001f043f7892 */ /* 0x000fe4000f80f80c */
[----:B------:R-:W-:Y:S02]  /*0150*/  UIADD3.X UR12, ~UR5, UR13, URZ, UP1, !UPT ;  /* 0x0000000d050c7290 */ /* 0x000fe40008ffe53f */
        /* <DEDUP_REMOVED lines=16> */
.L_x_63:
        /* <DEDUP_REMOVED lines=86> */
.L_x_57:
        /* <DEDUP_REMOVED lines=9> */
.L_x_58:
        /* <DEDUP_REMOVED lines=10> */
.L_x_59:
        /* <DEDUP_REMOVED lines=9> */
.L_x_60:
        /* <DEDUP_REMOVED lines=10> */
.L_x_61:
        /* <DEDUP_REMOVED lines=9> */
.L_x_62:
        /* <DEDUP_REMOVED lines=23> */
.L_x_56:
        /* <DEDUP_REMOVED lines=11> */
[C---:B------:R-:W-:Y:S01]  /*0cd0*/  FFMA.FTZ R0, R3.reuse, UR14, R0 ;  /* 0x0000000e03007c23 */ /* 0x040fe20008010000 */
[----:B------:R-:W-:-:S04]  /*0ce0*/  FADD.FTZ R3, -R3, 1 ;  /* 0x3f80000003037421 */ /* 0x000fc80000010100 */
[----:B------:R-:W-:Y:S01]  /*0cf0*/  FSETP.GEU.FTZ.AND P2, PT, R0, 0.25, PT ;  /* 0x3e8000000000780b */ /* 0x000fe20003f5e000 */
[----:B------:R-:W-:-:S12]  /*0d00*/  HFMA2.MMA R0, -RZ, RZ, 0, 0 ;  /* 0x00000000ff007435 */ /* 0x000fd800000001ff */
.L_x_70:
        /* <DEDUP_REMOVED lines=8> */
[----:B------:R0:W5:Y:S04]  /*0d90*/  LDG.E.128 R8, desc[UR16][R26.64+0x10] ;  /* 0x000010101a087981 */ /* 0x000168000c1e1d00 */
[----:B------:R1:W5:Y:S01]  /*0da0*/  LDG.E.128 R4, desc[UR16][R28.64+0x10] ;  /* 0x000010101c047981 */ /* 0x000362000c1e1d00 */
[----:B--2---:R-:W-:Y:S01]  /*0db0*/  FADD.FTZ R24, -R16, R12 ;  /* 0x0000000c10187221 */ /* 0x004fe20000010100 */
[----:B0-----:R-:W-:-:S03]  /*0dc0*/  FADD.FTZ R27, -R17, R13 ;  /* 0x0000000d111b7221 */ /* 0x001fc60000010100 */
[----:B------:R-:W-:Y:S01]  /*0dd0*/  @!P2 FMUL.FTZ R22, R24, UR15 ;  /* 0x0000000f1816ac20 */ /* 0x000fe20008410000 */
[C---:B-1----:R-:W-:Y:S01]  /*0de0*/  @!P2 FMUL.FTZ R29, R27.reuse, UR15 ;  /* 0x0000000f1b1dac20 */ /* 0x042fe20008410000 */
[-C--:B------:R-:W-:Y:S02]  /*0df0*/  @P2 FMUL.FTZ R25, R2, R27.reuse ;  /* 0x0000001b02192220 */ /* 0x080fe40000410000 */
[----:B------:R-:W-:Y:S01]  /*0e00*/  @!P2 FFMA.FTZ R22, R27, UR14, R22 ;  /* 0x0000000e1b16ac23 */ /* 0x000fe20008010016 */
[C---:B------:R-:W-:Y:S01]  /*0e10*/  @P2 FMUL.FTZ R27, R3.reuse, R27 ;  /* 0x0000001b031b2220 */ /* 0x040fe20000410000 */
[----:B------:R-:W-:Y:S01]  /*0e20*/  @!P2 FFMA.FTZ R26, R24, UR14, -R29 ;  /* 0x0000000e181aac23 */ /* 0x000fe2000801081d */
[-C--:B------:R-:W-:Y:S01]  /*0e30*/  @P2 FFMA.FTZ R25, R3, R24.reuse, -R25 ;  /* 0x0000001803192223 */ /* 0x080fe20000010819 */
[----:B------:R-:W-:Y:S01]  /*0e40*/  @!P2 FADD.FTZ R17, R17, R22 ;  /* 0x000000161111a221 */ /* 0x000fe20000010000 */
[----:B------:R-:W-:Y:S01]  /*0e50*/  @P2 FFMA.FTZ R24, R2, R24, R27 ;  /* 0x0000001802182223 */ /* 0x000fe2000001001b */
[----:B------:R-:W-:Y:S01]  /*0e60*/  @!P2 FADD.FTZ R16, R16, R26 ;  /* 0x0000001a1010a221 */ /* 0x000fe20000010000 */
[----:B------:R-:W-:Y:S01]  /*0e70*/  @P2 FADD.FTZ R16, R12, -R25 ;  /* 0x800000190c102221 */ /* 0x000fe20000010000 */
[----:B------:R-:W-:Y:S01]  /*0e80*/  FADD.FTZ R25, -R18, R14 ;  /* 0x0000000e12197221 */ /* 0x000fe20000010100 */
[----:B------:R-:W-:Y:S01]  /*0e90*/  @P2 FADD.FTZ R17, R13, -R24 ;  /* 0x800000180d112221 */ /* 0x000fe20000010000 */
        /* <DEDUP_REMOVED lines=9> */
.L_x_64:
[-C--:B------:R-:W-:Y:S01]  /*0f30*/  FMUL.FTZ R12, R2, R27.reuse ;  /* 0x0000001b020c7220 */ /* 0x080fe20000410000 */
[----:B------:R-:W-:-:S03]  /*0f40*/  FMUL.FTZ R19, R3, R27 ;  /* 0x0000001b03137220 */ /* 0x000fc60000410000 */
[-C--:B------:R-:W-:Y:S01]  /*0f50*/  FFMA.FTZ R13, R3, R25.reuse, -R12 ;  /* 0x00000019030d7223 */ /* 0x080fe2000001080c */
[----:B------:R-:W-:-:S03]  /*0f60*/  FFMA.FTZ R12, R2, R25, R19 ;  /* 0x00000019020c7223 */ /* 0x000fc60000010013 */
[----:B------:R-:W-:Y:S01]  /*0f70*/  FADD.FTZ R18, R14, -R13 ;  /* 0x8000000d0e127221 */ /* 0x000fe20000010000 */
[----:B------:R-:W-:-:S07]  /*0f80*/  FADD.FTZ R19, R15, -R12 ;  /* 0x8000000c0f137221 */ /* 0x000fce0000010000 */
.L_x_65:
        /* <DEDUP_REMOVED lines=10> */
.L_x_66:
[-C--:B------:R-:W-:Y:S01]  /*1030*/  FMUL.FTZ R8, R2, R13.reuse ;  /* 0x0000000d02087220 */ /* 0x080fe20000410000 */
[----:B------:R-:W-:-:S03]  /*1040*/  FMUL.FTZ R13, R3, R13 ;  /* 0x0000000d030d7220 */ /* 0x000fc60000410000 */
[-C--:B------:R-:W-:Y:S01]  /*1050*/  FFMA.FTZ R9, R3, R15.reuse, -R8 ;  /* 0x0000000f03097223 */ /* 0x080fe20000010808 */
[----:B------:R-:W-:-:S03]  /*1060*/  FFMA.FTZ R8, R2, R15, R13 ;  /* 0x0000000f02087223 */ /* 0x000fc6000001000d */
[----:B------:R-:W-:Y:S01]  /*1070*/  FADD.FTZ R4, R4, -R9 ;  /* 0x8000000904047221 */ /* 0x000fe20000010000 */
[----:B------:R-:W-:-:S07]  /*1080*/  FADD.FTZ R5, R5, -R8 ;  /* 0x8000000805057221 */ /* 0x000fce0000010000 */
.L_x_67:
        /* <DEDUP_REMOVED lines=10> */
.L_x_68:
[-C--:B------:R-:W-:Y:S01]  /*1130*/  FMUL.FTZ R8, R2, R9.reuse ;  /* 0x0000000902087220 */ /* 0x080fe20000410000 */
[----:B------:R-:W-:-:S03]  /*1140*/  FMUL.FTZ R11, R3, R9 ;  /* 0x00000009030b7220 */ /* 0x000fc60000410000 */
[-C--:B------:R-:W-:Y:S01]  /*1150*/  FFMA.FTZ R9, R3, R13.reuse, -R8 ;  /* 0x0000000d03097223 */ /* 0x080fe20000010808 */
[----:B------:R-:W-:-:S03]  /*1160*/  FFMA.FTZ R8, R2, R13, R11 ;  /* 0x0000000d02087223 */ /* 0x000fc6000001000b */
[----:B------:R-:W-:Y:S01]  /*1170*/  FADD.FTZ R6, R6, -R9 ;  /* 0x8000000906067221 */ /* 0x000fe20000010000 */
[----:B------:R-:W-:-:S07]  /*1180*/  FADD.FTZ R7, R7, -R8 ;  /* 0x8000000807077221 */ /* 0x000fce0000010000 */
.L_x_69:
[----:B------:R-:W-:-:S04]  /*1190*/  IADD3 R20, P0, R20, UR10, RZ ;  /* 0x0000000a14147c10 */ /* 0x000fc8000ff1e0ff */
[----:B------:R-:W-:Y:S02]  /*11a0*/  IADD3.X R21, R21, UR11, RZ, P0, !PT ;  /* 0x0000000b15157c10 */ /* 0x000fe400087fe4ff */
[----:B------:R-:W-:-:S03]  /*11b0*/  IADD3 R23, P0, R23, UR4, RZ ;  /* 0x0000000417177c10 */ /* 0x000fc6000ff1e0ff */
[----:B------:R0:W-:Y:S01]  /*11c0*/  STG.E.128 desc[UR16][R20.64], R16 ;  /* 0x0000001014007986 */ /* 0x0001e2000c101d10 */
[C---:B------:R-:W-:Y:S02]  /*11d0*/  SHF.L.U32 R8, R23.reuse, 0x2, RZ ;  /* 0x0000000217087819 */ /* 0x040fe400000006ff */
[----:B------:R-:W-:Y:S01]  /*11e0*/  IADD3.X R0, RZ, R0, RZ, P0, !PT ;  /* 0x00000000ff007210 */ /* 0x000fe200007fe4ff */
[----:B------:R0:W-:Y:S01]  /*11f0*/  STG.E.128 desc[UR16][R20.64+0x10], R4 ;  /* 0x0000100414007986 */ /* 0x0001e2000c101d10 */
[----:B------:R-:W-:Y:S02]  /*1200*/  ISETP.GE.U32.AND P0, PT, R8, UR18, PT ;  /* 0x0000001208007c0c */ /* 0x000fe4000bf06070 */
[C---:B------:R-:W-:Y:S02]  /*1210*/  SHF.L.U64.HI R8, R23.reuse, 0x2, R0 ;  /* 0x0000000217087819 */ /* 0x040fe40000010200 */
[----:B------:R-:W-:Y:S02]  /*1220*/  ISETP.LT.U32.AND P1, PT, R23, 0x4000, PT ;  /* 0x000040001700780c */ /* 0x000fe40003f21070 */
[----:B------:R-:W-:-:S02]  /*1230*/  ISETP.GE.AND.EX P0, PT, R8, UR12, PT, P0 ;  /* 0x0000000c08007c0c */ /* 0x000fc4000bf06300 */
[----:B------:R-:W-:-:S13]  /*1240*/  ISETP.LT.U32.AND.EX P1, PT, R0, RZ, PT, P1 ;  /* 0x000000ff0000720c */ /* 0x000fda0003f21110 */
[----:B0-----:R-:W-:Y:S05]  /*1250*/  @!P0 BRA P1, `(.L_x_70) ;  /* 0xfffffff800ac8947 */ /* 0x001fea000083ffff */
[----:B------:R-:W-:Y:S05]  /*1260*/  EXIT ;  /* 0x000000000000794d */ /* 0x000fea0003800000 */
.L_x_71:
        /* <DEDUP_REMOVED lines=9> */
.L_x_232:


//--------------------- .text._ZN2at6native52_GLOBAL__N__ff984223_19_ForeachTernaryOp_cu_5285c63625multi_tensor_apply_kernelINS1_28TensorListScalarListMetadataIN3c107complexIdEELi3EEENS1_26TernaryOpScalarListFunctorIS6_Li3ELi2ELi2EEEJNS0_11LerpFunctorIS6_EEEEEvT_T0_DpT1_ --------------------------
	.section	.text._ZN2at6native52_GLOBAL__N__ff984223_19_ForeachTernaryOp_cu_5285c63625multi_tensor_apply_kernelINS1_28TensorListScalarListMetadataIN3c107complexIdEELi3EEENS1_26TernaryOpScalarListFunctorIS6_Li3ELi2ELi2EEEJNS0_11LerpFunctorIS6_EEEEEvT_T0_DpT1_,"ax",@progbits
	.align	128
.text._ZN2at6native52_GLOBAL__N__ff984223_19_ForeachTernaryOp_cu_5285c63625multi_tensor_apply_kernelINS1_28TensorListScalarListMetadataIN3c107complexIdEELi3EEENS1_26TernaryOpScalarListFunctorIS6_Li3ELi2ELi2EEEJNS0_11LerpFunctorIS6_EEEEEvT_T0_DpT1_:
        .type           _ZN2at6native52_GLOBAL__N__ff984223_19_ForeachTernaryOp_cu_5285c63625multi_tensor_apply_kernelINS1_28TensorListScalarListMetadataIN3c107complexIdEELi3EEENS1_26TernaryOpScalarListFunctorIS6_Li3ELi2ELi2EEEJNS0_11LerpFunctorIS6_EEEEEvT_T0_DpT1_,@function
        .size           _ZN2at6native52_GLOBAL__N__ff984223_19_ForeachTernaryOp_cu_5285c63625multi_tensor_apply_kernelINS1_28TensorListScalarListMetadataIN3c107complexIdEELi3EEENS1_26TernaryOpScalarListFunctorIS6_Li3ELi2ELi2EEEJNS0_11LerpFunctorIS6_EEEEEvT_T0_DpT1_,(.L_x_233 - _ZN2at6native52_GLOBAL__N__ff984223_19_ForeachTernaryOp_cu_5285c63625multi_tensor_apply_kernelINS1_28TensorListScalarListMetadataIN3c107complexIdEELi3EEENS1_26TernaryOpScalarListFunctorIS6_Li3ELi2ELi2EEEJNS0_11LerpFunctorIS6_EEEEEvT_T0_DpT1_)
        .other          _ZN2at6native52_GLOBAL__N__ff984223_19_ForeachTernaryOp_cu_5285c63625multi_tensor_apply_kernelINS1_28TensorListScalarListMetadataIN3c107complexIdEELi3EEENS1_26TernaryOpScalarListFunctorIS6_Li3ELi2ELi2EEEJNS0_11LerpFunctorIS6_EEEEEvT_T0_DpT1_,@"STO_CUDA_ENTRY STV_DEFAULT"
_ZN2at6native52_GLOBAL__N__ff984223_19_ForeachTernaryOp_cu_5285c63625multi_tensor_apply_kernelINS1_28TensorListScalarListMetadataIN3c107complexIdEELi3EEENS1_26TernaryOpScalarListFunctorIS6_Li3ELi2ELi2EEEJNS0_11LerpFunctorIS6_EEEEEvT_T0_DpT1_:
        /* <DEDUP_REMOVED lines=24> */
[----:B------:R-:W-:-:S08]  /*0180*/  PLOP3.LUT P0, PT, PT, PT, UP0, 0x80, 0x0 ;  /* 0x000000000000781c */ /* 0x000fd00003f0f008 */
[----:B------:R-:W-:Y:S01]  /*0190*/  ULDC.64 UR16, c[0x0][UR12+0x210] ;  /* 0x000084000c107abb */ /* 0x000fe20008000a00 */
[----:B------:R-:W-:-:S04]  /*01a0*/  ULDC.64 UR12, c[0x0][UR12+0x218] ;  /* 0x000086000c0c7abb */ /* 0x000fc80008000a00 */
        /* <DEDUP_REMOVED lines=15> */
.L_x_79:
        /* <DEDUP_REMOVED lines=95> */
.L_x_73:
        /* <DEDUP_REMOVED lines=10> */
.L_x_74:
        /* <DEDUP_REMOVED lines=10> */
.L_x_75:
        /* <DEDUP_REMOVED lines=10> */
.L_x_76:
        /* <DEDUP_REMOVED lines=10> */
.L_x_77:
        /* <DEDUP_REMOVED lines=10> */
.L_x_78:
        /* <DEDUP_REMOVED lines=23> */
.L_x_72:
        /* <DEDUP_REMOVED lines=19> */
.L_x_86:
[C---:B------:R-:W-:Y:S01]  /*0e50*/  IMAD.SHL.U32 R40, R0.reuse, 0x40, RZ ;  /* 0x0000004000287824 */ /* 0x040fe200078e00ff */
[----:B0-----:R-:W-:-:S04]  /*0e60*/  SHF.L.U64.HI R4, R0, 0x6, R39 ;  /* 0x0000000600047819 */ /* 0x001fc80000010227 */
[C---:B------:R-:W-:Y:S02]  /*0e70*/  IADD3 R42, P0, R40.reuse, UR6, RZ ;  /* 0x00000006282a7c10 */ /* 0x040fe4000ff1e0ff */
[----:B------:R-:W-:Y:S02]  /*0e80*/  IADD3 R40, P1, R40, UR8, RZ ;  /* 0x0000000828287c10 */ /* 0x000fe4000ff3e0ff */
[C---:B------:R-:W-:Y:S02]  /*0e90*/  IADD3.X R43, R4.reuse, UR7, RZ, P0, !PT ;  /* 0x00000007042b7c10 */ /* 0x040fe400087fe4ff */
[----:B------:R-:W-:-:S03]  /*0ea0*/  IADD3.X R41, R4, UR9, RZ, P1, !PT ;  /* 0x0000000904297c10 */ /* 0x000fc60008ffe4ff */
[----:B------:R-:W2:Y:S04]  /*0eb0*/  LDG.E.128 R8, desc[UR18][R42.64] ;  /* 0x000000122a087981 */ /* 0x000ea8000c1e1d00 */
[----:B------:R-:W2:Y:S04]  /*0ec0*/  LDG.E.128 R24, desc[UR18][R40.64] ;  /* 0x0000001228187981 */ /* 0x000ea8000c1e1d00 */
[----:B------:R-:W3:Y:S04]  /*0ed0*/  LDG.E.128 R20, desc[UR18][R42.64+0x10] ;  /* 0x000010122a147981 */ /* 0x000ee8000c1e1d00 */
[----:B------:R0:W5:Y:S04]  /*0ee0*/  LDG.E.128 R32, desc[UR18][R40.64+0x20] ;  /* 0x0000201228207981 */ /* 0x000168000c1e1d00 */
[----:B------:R0:W5:Y:S01]  /*0ef0*/  LDG.E.128 R28, desc[UR18][R40.64+0x30] ;  /* 0x00003012281c7981 */ /* 0x000162000c1e1d00 */
[----:B--2---:R-:W-:-:S02]  /*0f00*/  DADD R46, -R8, R24 ;  /* 0x00000000082e7229 */ /* 0x004fc40000000118 */
[----:B------:R-:W-:-:S06]  /*0f10*/  DADD R16, -R10, R26 ;  /* 0x000000000a107229 */ /* 0x000fcc000000011a */
[----:B------:R-:W-:Y:S02]  /*0f20*/  @!P2 DMUL R6, R46, UR12 ;  /* 0x0000000c2e06ac28 */ /* 0x000fe40008000000 */
[----:B------:R-:W-:Y:S02]  /*0f30*/  @!P2 DMUL R12, R16, UR12 ;  /* 0x0000000c100cac28 */ /* 0x000fe40008000000 */
[----:B------:R-:W-:-:S04]  /*0f40*/  @P2 DMUL R4, R2, R16 ;  /* 0x0000001002042228 */ /* 0x000fc80000000000 */
[----:B------:R-:W-:Y:S02]  /*0f50*/  @!P2 DFMA R14, R16, UR16, R6 ;  /* 0x00000010100eac2b */ /* 0x000fe40008000006 */
[----:B------:R-:W-:Y:S02]  /*0f60*/  @P2 DMUL R6, R36, R16 ;  /* 0x0000001024062228 */ /* 0x000fe40000000000 */
[----:B------:R-:W-:Y:S01]  /*0f70*/  @!P2 DFMA R12, R46, UR16, -R12 ;  /* 0x000000102e0cac2b */ /* 0x000fe2000800080c */
[----:B------:R-:W3:Y:S01]  /*0f80*/  LDG.E.128 R16, desc[UR18][R40.64+0x10] ;  /* 0x0000101228107981 */ /* 0x000ee2000c1e1d00 */
[-C--:B------:R-:W-:Y:S02]  /*0f90*/  @P2 DFMA R44, R36, R46.reuse, -R4 ;  /* 0x0000002e242c222b */ /* 0x080fe40000000804 */
[----:B------:R-:W-:Y:S02]  /*0fa0*/  @!P2 DADD R10, R10, R14 ;  /* 0x000000000a0aa229 */ /* 0x000fe4000000000e */
[----:B------:R-:W-:-:S02]  /*0fb0*/  @P2 DFMA R46, R2, R46, R6 ;  /* 0x0000002e022e222b */ /* 0x000fc40000000006 */
[----:B------:R-:W-:Y:S01]  /*0fc0*/  @!P2 DADD R8, R8, R12 ;  /* 0x000000000808a229 */ /* 0x000fe2000000000c */
[----:B------:R0:W5:Y:S04]  /*0fd0*/  LDG.E.128 R4, desc[UR18][R42.64+0x30] ;  /* 0x000030122a047981 */ /* 0x000168000c1e1d00 */
[----:B------:R0:W5:Y:S01]  /*0fe0*/  LDG.E.128 R12, desc[UR18][R42.64+0x20] ;  /* 0x000020122a0c7981 */ /* 0x000162000c1e1d00 */
[----:B------:R-:W-:Y:S02]  /*0ff0*/  @P2 DADD R8, R24, -R44 ;  /* 0x0000000018082229 */ /* 0x000fe4000000082c */
[----:B------:R-:W-:Y:S02]  /*1000*/  @P2 DADD R10, R26, -R46 ;  /* 0x000000001a0a2229 */ /* 0x000fe4000000082e */
[----:B---3--:R-:W-:-:S02]  /*1010*/  DADD R24, -R20, R16 ;  /* 0x0000000014187229 */ /* 0x008fc40000000110 */
[----:B------:R-:W-:Y:S01]  /*1020*/  DADD R26, -R22, R18 ;  /* 0x00000000161a7229 */ /* 0x000fe20000000112 */
[----:B0-----:R-:W-:Y:S10]  /*1030*/  @P2 BRA `(.L_x_80) ;  /* 0x00000000001c2947 */ /* 0x001ff40003800000 */
[----:B------:R-:W-:Y:S02]  /*1040*/  DMUL R16, R26, UR12 ;  /* 0x0000000c1a107c28 */ /* 0x000fe40008000000 */
[----:B------:R-:W-:-:S06]  /*1050*/  DMUL R18, R24, UR12 ;  /* 0x0000000c18127c28 */ /* 0x000fcc0008000000 */
[----:B------:R-:W-:Y:S02]  /*1060*/  DFMA R16, R24, UR16, -R16 ;  /* 0x0000001018107c2b */ /* 0x000fe40008000810 */
[----:B------:R-:W-:-:S06]  /*1070*/  DFMA R18, R26, UR16, R18 ;  /* 0x000000101a127c2b */ /* 0x000fcc0008000012 */
[----:B------:R-:W-:Y:S02]  /*1080*/  DADD R16, R20, R16 ;  /* 0x0000000014107229 */ /* 0x000fe40000000010 */
[----:B------:R-:W-:Y:S01]  /*1090*/  DADD R18, R22, R18 ;  /* 0x0000000016127229 */ /* 0x000fe20000000012 */
[----:B------:R-:W-:Y:S10]  /*10a0*/  BRA `(.L_x_81) ;  /* 0x0000000000187947 */ /* 0x000ff40003800000 */
.L_x_80:
[-C--:B------:R-:W-:Y:S02]  /*10b0*/  DMUL R20, R2, R26.reuse ;  /* 0x0000001a02147228 */ /* 0x080fe40000000000 */
[----:B------:R-:W-:-:S06]  /*10c0*/  DMUL R22, R36, R26 ;  /* 0x0000001a24167228 */ /* 0x000fcc0000000000 */
[-C--:B------:R-:W-:Y:S02]  /*10d0*/  DFMA R20, R36, R24.reuse, -R20 ;  /* 0x000000182414722b */ /* 0x080fe40000000814 */
[----:B------:R-:W-:-:S06]  /*10e0*/  DFMA R22, R2, R24, R22 ;  /* 0x000000180216722b */ /* 0x000fcc0000000016 */
[----:B------:R-:W-:Y:S02]  /*10f0*/  DADD R16, R16, -R20 ;  /* 0x0000000010107229 */ /* 0x000fe40000000814 */
[----:B------:R-:W-:-:S11]  /*1100*/  DADD R18, R18, -R22 ;  /* 0x0000000012127229 */ /* 0x000fd60000000816 */
.L_x_81:
        /* <DEDUP_REMOVED lines=10> */
.L_x_82:
[-C--:B------:R-:W-:Y:S02]  /*11b0*/  DMUL R12, R2, R26.reuse ;  /* 0x0000001a020c7228 */ /* 0x080fe40000000000 */
[----:B------:R-:W-:-:S06]  /*11c0*/  DMUL R14, R36, R26 ;  /* 0x0000001a240e7228 */ /* 0x000fcc0000000000 */
[-C--:B------:R-:W-:Y:S02]  /*11d0*/  DFMA R12, R36, R24.reuse, -R12 ;  /* 0x00000018240c722b */ /* 0x080fe4000000080c */
[----:B------:R-:W-:-:S06]  /*11e0*/  DFMA R14, R2, R24, R14 ;  /* 0x00000018020e722b */ /* 0x000fcc000000000e */
[----:B------:R-:W-:Y:S02]  /*11f0*/  DADD R12, R32, -R12 ;  /* 0x00000000200c7229 */ /* 0x000fe4000000080c */
[----:B------:R-:W-:-:S11]  /*1200*/  DADD R14, R34, -R14 ;  /* 0x00000000220e7229 */ /* 0x000fd6000000080e */
.L_x_83:
        /* <DEDUP_REMOVED lines=10> */
.L_x_84:
[-C--:B------:R-:W-:Y:S02]  /*12b0*/  DMUL R4, R2, R26.reuse ;  /* 0x0000001a02047228 */ /* 0x080fe40000000000 */
[----:B------:R-:W-:-:S06]  /*12c0*/  DMUL R6, R36, R26 ;  /* 0x0000001a24067228 */ /* 0x000fcc0000000000 */
[-C--:B------:R-:W-:Y:S02]  /*12d0*/  DFMA R4, R36, R24.reuse, -R4 ;  /* 0x000000182404722b */ /* 0x080fe40000000804 */
[----:B------:R-:W-:-:S06]  /*12e0*/  DFMA R6, R2, R24, R6 ;  /* 0x000000180206722b */ /* 0x000fcc0000000006 */
[----:B------:R-:W-:Y:S02]  /*12f0*/  DADD R4, R28, -R4 ;  /* 0x000000001c047229 */ /* 0x000fe40000000804 */
[----:B------:R-:W-:-:S11]  /*1300*/  DADD R6, R30, -R6 ;  /* 0x000000001e067229 */ /* 0x000fd60000000806 */
.L_x_85:
[----:B------:R-:W-:-:S04]  /*1310*/  LEA R20, P0, R0, UR10, 0x6 ;  /* 0x0000000a00147c11 */ /* 0x000fc8000f8030ff */
[C---:B------:R-:W-:Y:S02]  /*1320*/  LEA.HI.X R21, R0.reuse, UR11, R39, 0x6, P0 ;  /* 0x0000000b00157c11 */ /* 0x040fe400080f3427 */
[----:B------:R-:W-:-:S03]  /*1330*/  IADD3 R0, P0, R0, UR4, RZ ;  /* 0x0000000400007c10 */ /* 0x000fc6000ff1e0ff */
[----:B------:R0:W-:Y:S01]  /*1340*/  STG.E.128 desc[UR18][R20.64], R8 ;  /* 0x0000000814007986 */ /* 0x0001e2000c101d12 */
[C---:B------:R-:W-:Y:S01]  /*1350*/  ISETP.LT.U32.AND P1, PT, R0.reuse, 0x4000, PT ;  /* 0x000040000000780c */ /* 0x040fe20003f21070 */
[----:B------:R-:W-:Y:S02]  /*1360*/  IMAD.SHL.U32 R22, R0, 0x4, RZ ;  /* 0x0000000400167824 */ /* 0x000fe400078e00ff */
[----:B------:R-:W-:Y:S01]  /*1370*/  IMAD.X R39, RZ, RZ, R39, P0 ;  /* 0x000000ffff277224 */ /* 0x000fe200000e0627 */
[----:B------:R0:W-:Y:S02]  /*1380*/  STG.E.128 desc[UR18][R20.64+0x10], R16 ;  /* 0x0000101014007986 */ /* 0x0001e4000c101d12 */
[----:B------:R-:W-:Y:S02]  /*1390*/  ISETP.GE.U32.AND P0, PT, R22, UR20, PT ;  /* 0x0000001416007c0c */ /* 0x000fe4000bf06070 */
[----:B------:R0:W-:Y:S01]  /*13a0*/  STG.E.128 desc[UR18][R20.64+0x20], R12 ;  /* 0x0000200c14007986 */ /* 0x0001e2000c101d12 */
[----:B------:R-:W-:-:S02]  /*13b0*/  SHF.L.U64.HI R22, R0, 0x2, R39 ;  /* 0x0000000200167819 */ /* 0x000fc40000010227 */
[----:B------:R-:W-:Y:S01]  /*13c0*/  ISETP.LT.U32.AND.EX P1, PT, R39, RZ, PT, P1 ;  /* 0x000000ff2700720c */ /* 0x000fe20003f21110 */
[----:B------:R0:W-:Y:S01]  /*13d0*/  STG.E.128 desc[UR18][R20.64+0x30], R4 ;  /* 0x0000300414007986 */ /* 0x0001e2000c101d12 */
[----:B------:R-:W-:-:S13]  /*13e0*/  ISETP.GE.AND.EX P0, PT, R22, UR14, PT, P0 ;  /* 0x0000000e16007c0c */ /* 0x000fda000bf06300 */
[----:B------:R-:W-:Y:S05]  /*13f0*/  @!P0 BRA P1, `(.L_x_86) ;  /* 0xfffffff800948947 */ /* 0x000fea000083ffff */
[----:B------:R-:W-:Y:S05]  /*1400*/  EXIT ;  /* 0x000000000000794d */ /* 0x000fea0003800000 */
.L_x_87:
        /* <DEDUP_REMOVED lines=15> */
.L_x_233:


//--------------------- .text._ZN2at6native52_GLOBAL__N__ff984223_19_ForeachTernaryOp_cu_5285c63625multi_tensor_apply_kernelINS1_28TensorListScalarListMetadataIfLi3EEENS1_26TernaryOpScalarListFunctorIfLi3ELi2ELi2EEEJNS0_11LerpFunctorIfEEEEEvT_T0_DpT1_ --------------------------
	.section	.text._ZN2at6native52_GLOBAL__N__ff984223_19_ForeachTernaryOp_cu_5285c63625multi_tensor_apply_kernelINS1_28TensorListScalarListMetadataIfLi3EEENS1_26TernaryOpScalarListFunctorIfLi3ELi2ELi2EEEJNS0_11LerpFunctorIfEEEEEvT_T0_DpT1_,"ax",@progbits
	.align	128
.text._ZN2at6native52_GLOBAL__N__ff984223_19_ForeachTernaryOp_cu_5285c63625multi_tensor_apply_kernelINS1_28TensorListScalarListMetadataIfLi3EEENS1_26TernaryOpScalarListFunctorIfLi3ELi2ELi2EEEJNS0_11LerpFunctorIfEEEEEvT_T0_DpT1_:
        .type           _ZN2at6native52_GLOBAL__N__ff984223_19_ForeachTernaryOp_cu_5285c63625multi_tensor_apply_kernelINS1_28TensorListScalarListMetadataIfLi3EEENS1_26TernaryOpScalarListFunctorIfLi3ELi2ELi2EEEJNS0_11LerpFunctorIfEEEEEvT_T0_DpT1_,@function
        .size           _ZN2at6native52_GLOBAL__N__ff984223_19_ForeachTernaryOp_cu_5285c63625multi_tensor_apply_kernelINS1_28TensorListScalarListMetadataIfLi3EEENS1_26TernaryOpScalarListFunctorIfLi3ELi2ELi2EEEJNS0_11LerpFunctorIfEEEEEvT_T0_DpT1_,(.L_x_234 - _ZN2at6native52_GLOBAL__N__ff984223_19_ForeachTernaryOp_cu_5285c63625multi_tensor_apply_kernelINS1_28TensorListScalarListMetadataIfLi3EEENS1_26TernaryOpScalarListFunctorIfLi3ELi2ELi2EEEJNS0_11LerpFunctorIfEEEEEvT_T0_DpT1_)
        .other          _ZN2at6native52_GLOBAL__N__ff984223_19_ForeachTernaryOp_cu_5285c63625multi_tensor_apply_kernelINS1_28TensorListScalarListMetadataIfLi3EEENS1_26TernaryOpScalarListFunctorIfLi3ELi2ELi2EEEJNS0_11LerpFunctorIfEEEEEvT_T0_DpT1_,@"STO_CUDA_ENTRY STV_DEFAULT"
_ZN2at6native52_GLOBAL__N__ff984223_19_ForeachTernaryOp_cu_5285c63625multi_tensor_apply_kernelINS1_28TensorListScalarListMetadataIfLi3EEENS1_26TernaryOpScalarListFunctorIfLi3ELi2ELi2EEEJNS0_11LerpFunctorIfEEEEEvT_T0_DpT1_:
        /* <DEDUP_REMOVED lines=34> */
.L_x_89:
[----:B0-----:R-:W-:Y:S02]  /*0220*/  IADD3 R20, P1, R0, R6, RZ ;  /* 0x0000000600147210 */ /* 0x001fe40007f3e0ff */
[----:B------:R-:W-:Y:S02]  /*0230*/  CS2R R10, SRZ ;  /* 0x00000000000a7805 */ /* 0x000fe4000001ff00 */
[C---:B------:R-:W-:Y:S01]  /*0240*/  ISETP.GE.U32.AND P0, PT, R20.reuse, 0x10000, PT ;  /* 0x000100001400780c */ /* 0x040fe20003f06070 */
[----:B------:R-:W-:Y:S01]  /*0250*/  IMAD.X R19, RZ, RZ, R7, P1 ;  /* 0x000000ffff137224 */ /* 0x000fe200008e0607 */
[----:B------:R-:W-:Y:S02]  /*0260*/  ISETP.LT.U32.AND P1, PT, R20, UR15, PT ;  /* 0x0000000f14007c0c */ /* 0x000fe4000bf21070 */
[----:B-1----:R-:W-:Y:S02]  /*0270*/  IADD3 R9, P2, R2, R20, RZ ;  /* 0x0000001402097210 */ /* 0x002fe40007f5e0ff */
[----:B------:R-:W-:-:S02]  /*0280*/  ISETP.GE.U32.AND.EX P0, PT, R19, RZ, PT, P0 ;  /* 0x000000ff1300720c */ /* 0x000fc40003f06100 */
[----:B------:R-:W-:Y:S01]  /*0290*/  LEA R26, P3, R2, R20, 0x1 ;  /* 0x00000014021a7211 */ /* 0x000fe200078608ff */
[--C-:B------:R-:W-:Y:S01]  /*02a0*/  IMAD.X R22, RZ, RZ, R19.reuse, P2 ;  /* 0x000000ffff167224 */ /* 0x100fe200010e0613 */
[----:B------:R-:W-:Y:S02]  /*02b0*/  ISETP.LT.AND.EX P0, PT, R19, UR4, !P0, P1 ;  /* 0x0000000413007c0c */ /* 0x000fe4000c701310 */
[C---:B------:R-:W-:Y:S02]  /*02c0*/  ISETP.GE.U32.AND P1, PT, R9.reuse, 0x10000, PT ;  /* 0x000100000900780c */ /* 0x040fe40003f26070 */
[----:B------:R-:W-:Y:S02]  /*02d0*/  ISETP.LT.U32.AND P2, PT, R9, UR15, PT ;  /* 0x0000000f09007c0c */ /* 0x000fe4000bf41070 */
[----:B------:R-:W-:Y:S01]  /*02e0*/  ISETP.GE.U32.AND.EX P1, PT, R22, RZ, PT, P1 ;  /* 0x000000ff1600720c */ /* 0x000fe20003f26110 */
[----:B------:R-:W-:Y:S02]  /*02f0*/  IMAD.X R21, RZ, RZ, R19, P3 ;  /* 0x000000ffff157224 */ /* 0x000fe400018e0613 */
[----:B------:R-:W-:Y:S01]  /*0300*/  IMAD R3, R2, 0x3, RZ ;  /* 0x0000000302037824 */ /* 0x000fe200078e02ff */
[----:B------:R-:W-:-:S02]  /*0310*/  ISETP.LT.AND.EX P1, PT, R22, UR4, !P1, P2 ;  /* 0x0000000416007c0c */ /* 0x000fc4000cf21320 */
[----:B------:R-:W-:Y:S02]  /*0320*/  ISETP.GE.U32.AND P2, PT, R26, 0x10000, PT ;  /* 0x000100001a00780c */ /* 0x000fe40003f46070 */
[----:B------:R-:W-:-:S04]  /*0330*/  @P0 LEA R4, P4, R20, UR6, 0x2 ;  /* 0x0000000614040c11 */ /* 0x000fc8000f8810ff */
[C-C-:B------:R-:W-:Y:S02]  /*0340*/  @P0 LEA.HI.X R5, R20.reuse, UR7, R19.reuse, 0x2, P4 ;  /* 0x0000000714050c11 */ /* 0x140fe4000a0f1413 */
[----:B------:R-:W-:Y:S02]  /*0350*/  @P0 LEA R12, P4, R20, UR8, 0x2 ;  /* 0x00000008140c0c11 */ /* 0x000fe4000f8810ff */
[----:B------:R-:W-:Y:S01]  /*0360*/  ISETP.LT.U32.AND P3, PT, R26, UR15, PT ;  /* 0x0000000f1a007c0c */ /* 0x000fe2000bf61070 */
[----:B------:R0:W2:Y:S01]  /*0370*/  @P0 LDG.E R10, desc[UR12][R4.64] ;  /* 0x0000000c040a0981 */ /* 0x0000a2000c1e1900 */
[----:B------:R-:W-:Y:S01]  /*0380*/  @P0 LEA.HI.X R13, R20, UR9, R19, 0x2, P4 ;  /* 0x00000009140d0c11 */ /* 0x000fe2000a0f1413 */
[----:B------:R-:W-:Y:S01]  /*0390*/  IMAD.MOV.U32 R23, RZ, RZ, RZ ;  /* 0x000000ffff177224 */ /* 0x000fe200078e00ff */
[----:B------:R-:W-:Y:S02]  /*03a0*/  ISETP.GE.U32.AND.EX P2, PT, R21, RZ, PT, P2 ;  /* 0x000000ff1500720c */ /* 0x000fe40003f46120 */
[----:B------:R-:W-:-:S02]  /*03b0*/  IADD3 R8, P4, R3, R20, RZ ;  /* 0x0000001403087210 */ /* 0x000fc40007f9e0ff */
[----:B------:R-:W-:Y:S01]  /*03c0*/  ISETP.LT.AND.EX P2, PT, R21, UR4, !P2, P3 ;  /* 0x0000000415007c0c */ /* 0x000fe2000d741330 */
[----:B------:R1:W2:Y:S01]  /*03d0*/  @P0 LDG.E R23, desc[UR12][R12.64] ;  /* 0x0000000c0c170981 */ /* 0x0002a2000c1e1900 */
[C---:B------:R-:W-:Y:S01]  /*03e0*/  ISETP.GE.U32.AND P3, PT, R8.reuse, 0x10000, PT ;  /* 0x000100000800780c */ /* 0x040fe20003f66070 */
[----:B0-----:R-:W-:Y:S01]  /*03f0*/  IMAD.X R5, RZ, RZ, R19, P4 ;  /* 0x000000ffff057224 */ /* 0x001fe200020e0613 */
[----:B------:R-:W-:Y:S02]  /*0400*/  ISETP.LT.U32.AND P4, PT, R8, UR15, PT ;  /* 0x0000000f08007c0c */ /* 0x000fe4000bf81070 */
[----:B------:R-:W-:Y:S02]  /*0410*/  @P1 LEA R16, P5, R9, UR6, 0x2 ;  /* 0x0000000609101c11 */ /* 0x000fe4000f8a10ff */
[----:B------:R-:W-:Y:S02]  /*0420*/  ISETP.GE.U32.AND.EX P3, PT, R5, RZ, PT, P3 ;  /* 0x000000ff0500720c */ /* 0x000fe40003f66130 */
[----:B------:R-:W-:-:S02]  /*0430*/  @P1 LEA.HI.X R17, R9, UR7, R22, 0x2, P5 ;  /* 0x0000000709111c11 */ /* 0x000fc4000a8f1416 */
[----:B------:R-:W-:Y:S02]  /*0440*/  ISETP.LT.AND.EX P3, PT, R5, UR4, !P3, P4 ;  /* 0x0000000405007c0c */ /* 0x000fe4000df61340 */
[C---:B------:R-:W-:Y:S02]  /*0450*/  @P1 LEA R28, P5, R9.reuse, UR8, 0x2 ;  /* 0x00000008091c1c11 */ /* 0x040fe4000f8a10ff */
[C---:B------:R-:W-:Y:S01]  /*0460*/  @P2 LEA R14, P4, R26.reuse, UR6, 0x2 ;  /* 0x000000061a0e2c11 */ /* 0x040fe2000f8810ff */
[----:B------:R-:W-:Y:S01]  /*0470*/  IMAD.MOV.U32 R3, RZ, RZ, RZ ;  /* 0x000000ffff037224 */ /* 0x000fe200078e00ff */
[----:B------:R-:W-:Y:S02]  /*0480*/  @P1 LEA.HI.X R29, R9, UR9, R22, 0x2, P5 ;  /* 0x00000009091d1c11 */ /* 0x000fe4000a8f1416 */
[----:B------:R-:W-:Y:S02]  /*0490*/  @P2 LEA.HI.X R15, R26, UR7, R21, 0x2, P4 ;  /* 0x000000071a0f2c11 */ /* 0x000fe4000a0f1415 */
[----:B------:R-:W-:-:S02]  /*04a0*/  CS2R R24, SRZ ;  /* 0x0000000000187805 */ /* 0x000fc4000001ff00 */
[C---:B-1----:R-:W-:Y:S01]  /*04b0*/  @P2 LEA R12, P5, R26.reuse, UR8, 0x2 ;  /* 0x000000081a0c2c11 */ /* 0x042fe2000f8a10ff */
[----:B------:R0:W3:Y:S03]  /*04c0*/  @P1 LDG.E R3, desc[UR12][R16.64] ;  /* 0x0000000c10031981 */ /* 0x0000e6000c1e1900 */
[----:B------:R-:W-:Y:S01]  /*04d0*/  @P2 LEA.HI.X R13, R26, UR9, R21, 0x2, P5 ;  /* 0x000000091a0d2c11 */ /* 0x000fe2000a8f1415 */
[----:B------:R1:W4:Y:S01]  /*04e0*/  @P2 LDG.E R11, desc[UR12][R14.64] ;  /* 0x0000000c0e0b2981 */ /* 0x000322000c1e1900 */
[----:B------:R-:W-:-:S03]  /*04f0*/  IMAD.MOV.U32 R4, RZ, RZ, RZ ;  /* 0x000000ffff047224 */ /* 0x000fc600078e00ff */
[----:B------:R5:W3:Y:S01]  /*0500*/  @P1 LDG.E R24, desc[UR12][R28.64] ;  /* 0x0000000c1c181981 */ /* 0x000ae2000c1e1900 */
[----:B0-----:R-:W-:-:S03]  /*0510*/  @P3 LEA R16, P5, R8, UR8, 0x2 ;  /* 0x0000000808103c11 */ /* 0x001fc6000f8a10ff */
[----:B------:R0:W4:Y:S01]  /*0520*/  @P2 LDG.E R4, desc[UR12][R12.64] ;  /* 0x0000000c0c042981 */ /* 0x000122000c1e1900 */
[C---:B-1----:R-:W-:Y:S02]  /*0530*/  @P3 LEA R14, P4, R8.reuse, UR6, 0x2 ;  /* 0x00000006080e3c11 */ /* 0x042fe4000f8810ff */
[C-C-:B------:R-:W-:Y:S01]  /*0540*/  @P3 LEA.HI.X R17, R8.reuse, UR9, R5.reuse, 0x2, P5 ;  /* 0x0000000908113c11 */ /* 0x140fe2000a8f1405 */
[----:B-----5:R-:W-:Y:S01]  /*0550*/  IMAD.MOV.U32 R28, RZ, RZ, RZ ;  /* 0x000000ffff1c7224 */ /* 0x020fe200078e00ff */
[----:B------:R-:W-:-:S05]  /*0560*/  @P3 LEA.HI.X R15, R8, UR7, R5, 0x2, P4 ;  /* 0x00000007080f3c11 */ /* 0x000fca000a0f1405 */
[----:B------:R1:W5:Y:S04]  /*0570*/  @P3 LDG.E R25, desc[UR12][R14.64] ;  /* 0x0000000c0e193981 */ /* 0x000368000c1e1900 */
[----:B------:R4:W5:Y:S01]  /*0580*/  @P3 LDG.E R28, desc[UR12][R16.64] ;  /* 0x0000000c101c3981 */ /* 0x000962000c1e1900 */
[----:B------:R-:W-:-:S05]  /*0590*/  IMAD.U32 R18, RZ, RZ, UR14 ;  /* 0x0000000eff127e24 */ /* 0x000fca000f8e00ff */
[----:B------:R-:W-:Y:S02]  /*05a0*/  FSETP.GEU.FTZ.AND P4, PT, |R18|, 0.5, PT ;  /* 0x3f0000001200780b */ /* 0x000fe40003f9e200 */
[----:B------:R-:W-:Y:S01]  /*05b0*/  @P0 LEA R18, P5, R20, UR10, 0x2 ;  /* 0x0000000a14120c11 */ /* 0x000fe2000f8a10ff */
[----:B------:R-:W-:-:S03]  /*05c0*/  IMAD.U32 R27, RZ, RZ, UR14 ;  /* 0x0000000eff1b7e24 */ /* 0x000fc6000f8e00ff */
[----:B------:R-:W-:Y:S02]  /*05d0*/  @P0 LEA.HI.X R19, R20, UR11, R19, 0x2, P5 ;  /* 0x0000000b14130c11 */ /* 0x000fe4000a8f1413 */
[----:B0-----:R-:W-:Y:S01]  /*05e0*/  @P1 LEA R12, P5, R9, UR10, 0x2 ;  /* 0x0000000a090c1c11 */ /* 0x001fe2000f8a10ff */
[----:B------:R-:W-:Y:S01]  /*05f0*/  FADD.FTZ R27, -R27, 1 ;  /* 0x3f8000001b1b7421 */ /* 0x000fe20000010100 */
[C---:B------:R-:W-:Y:S02]  /*0600*/  @P2 LEA R20, P6, R26.reuse, UR10, 0x2 ;  /* 0x0000000a1a142c11 */ /* 0x040fe4000f8c10ff */
[----:B------:R-:W-:Y:S02]  /*0610*/  @P1 LEA.HI.X R13, R9, UR11, R22, 0x2, P5 ;  /* 0x0000000b090d1c11 */ /* 0x000fe4000a8f1416 */
[----:B------:R-:W-:Y:S01]  /*0620*/  @P2 LEA.HI.X R21, R26, UR11, R21, 0x2, P6 ;  /* 0x0000000b1a152c11 */ /* 0x000fe2000b0f1415 */
[----:B------:R-:W-:-:S04]  /*0630*/  IMAD.WIDE.U32 R6, R2, 0x4, R6 ;  /* 0x0000000402067825 */ /* 0x000fc800078e0006 */
[----:B--2---:R-:W-:-:S04]  /*0640*/  FADD.FTZ R29, -R10, R23 ;  /* 0x000000170a1d7221 */ /* 0x004fc80000010100 */
[C---:B-1----:R-:W-:Y:S01]  /*0650*/  FFMA.FTZ R15, R29.reuse, UR14, R10 ;  /* 0x0000000e1d0f7c23 */ /* 0x042fe2000801000a */
[----:B------:R-:W-:Y:S01]  /*0660*/  @P3 LEA R10, P5, R8, UR10, 0x2 ;  /* 0x0000000a080a3c11 */ /* 0x000fe2000f8a10ff */
[----:B------:R-:W-:-:S05]  /*0670*/  @P4 FFMA.FTZ R15, R29, -R27, R23 ;  /* 0x8000001b1d0f4223 */ /* 0x000fca0000010017 */
[----:B------:R2:W-:Y:S01]  /*0680*/  @P0 STG.E desc[UR12][R18.64], R15 ;  /* 0x0000000f12000986 */ /* 0x0005e2000c10190c */
[----:B------:R-:W-:Y:S01]  /*0690*/  ISETP.GE.U32.AND P0, PT, R6, 0x10000, PT ;  /* 0x000100000600780c */ /* 0x000fe20003f06070 */
[----:B---3--:R-:W-:Y:S01]  /*06a0*/  FADD.FTZ R14, -R3, R24 ;  /* 0x00000018030e7221 */ /* 0x008fe20000010100 */
[----:B----4-:R-:W-:-:S03]  /*06b0*/  FADD.FTZ R16, -R11, R4 ;  /* 0x000000040b107221 */ /* 0x010fc60000010100 */
[----:B------:R-:W-:Y:S01]  /*06c0*/  FFMA.FTZ R3, R14, UR14, R3 ;  /* 0x0000000e0e037c23 */ /* 0x000fe20008010003 */
[C---:B------:R-:W-:Y:S01]  /*06d0*/  @P4 FFMA.FTZ R3, -R27.reuse, R14, R24 ;  /* 0x0000000e1b034223 */ /* 0x040fe20000010118 */
[----:B------:R-:W-:Y:S01]  /*06e0*/  FFMA.FTZ R9, R16, UR14, R11 ;  /* 0x0000000e10097c23 */ /* 0x000fe2000801000b */
[----:B------:R-:W-:Y:S01]  /*06f0*/  @P4 FFMA.FTZ R9, -R27, R16, R4 ;  /* 0x000000101b094223 */ /* 0x000fe20000010104 */
[----:B------:R-:W-:Y:S02]  /*0700*/  @P3 LEA.HI.X R11, R8, UR11, R5, 0x2, P5 ;  /* 0x0000000b080b3c11 */ /* 0x000fe4000a8f1405 */
[----:B------:R2:W-:Y:S01]  /*0710*/  @P1 STG.E desc[UR12][R12.64], R3 ;  /* 0x000000030c001986 */ /* 0x0005e2000c10190c */
[----:B-----5:R-:W-:-:S04]  /*0720*/  FADD.FTZ R22, -R25, R28 ;  /* 0x0000001c19167221 */ /* 0x020fc80000010100 */
[----:B------:R-:W-:Y:S01]  /*0730*/  FFMA.FTZ R25, R22, UR14, R25 ;  /* 0x0000000e16197c23 */ /* 0x000fe20008010019 */
[----:B------:R-:W-:Y:S01]  /*0740*/  @P4 FFMA.FTZ R25, -R27, R22, R28 ;  /* 0x000000161b194223 */ /* 0x000fe2000001011c */
[----:B------:R2:W-:Y:S01]  /*0750*/  @P2 STG.E desc[UR12][R20.64], R9 ;  /* 0x0000000914002986 */ /* 0x0005e2000c10190c */
[----:B------:R-:W-:-:S03]  /*0760*/  ISETP.LT.U32.AND P1, PT, R6, UR15, PT ;  /* 0x0000000f06007c0c */ /* 0x000fc6000bf21070 */
[----:B------:R2:W-:Y:S01]  /*0770*/  @P3 STG.E desc[UR12][R10.64], R25 ;  /* 0x000000190a003986 */ /* 0x0005e2000c10190c */
[C---:B------:R-:W-:Y:S02]  /*0780*/  ISETP.GE.U32.AND.EX P0, PT, R7.reuse, RZ, PT, P0 ;  /* 0x000000ff0700720c */ /* 0x040fe40003f06100 */
[----:B------:R-:W-:-:S13]  /*0790*/  ISETP.LT.AND.EX P1, PT, R7, UR4, PT, P1 ;  /* 0x0000000407007c0c */ /* 0x000fda000bf21310 */
[----:B--2---:R-:W-:Y:S05]  /*07a0*/  @!P0 BRA P1, `(.L_x_89) ;  /* 0xfffffff8009c8947 */ /* 0x004fea000083ffff */
[----:B------:R-:W-:Y:S05]  /*07b0*/  EXIT ;  /* 0x000000000000794d */ /* 0x000fea0003800000 */
.L_x_88:
        /* <DEDUP_REMOVED lines=8> */
[----:B------:R-:W-:-:S03]  /*0840*/  IMAD.U32 R18, RZ, RZ, UR14 ;  /* 0x0000000eff127e24 */ /* 0x000fc6000f8e00ff */
[----:B------:R-:W-:Y:S01]  /*0850*/  FSETP.GEU.FTZ.AND P2, PT, |R0|, 0.5, PT ;  /* 0x3f0000000000780b */ /* 0x000fe20003f5e200 */
[----:B------:R-:W-:Y:S02]  /*0860*/  IMAD.MOV.U32 R0, RZ, RZ, RZ ;  /* 0x000000ffff007224 */ /* 0x000fe400078e00ff */
[----:B------:R-:W-:-:S10]  /*0870*/  FADD.FTZ R18, -R18, 1 ;  /* 0x3f80000012127421 */ /* 0x000fd40000010100 */
.L_x_90:
[C---:B------:R-:W-:Y:S01]  /*0880*/  IMAD.SHL.U32 R14, R3.reuse, 0x10, RZ ;  /* 0x00000010030e7824 */ /* 0x040fe200078e00ff */
[----:B------:R-:W-:-:S04]  /*0890*/  SHF.L.U64.HI R19, R3, 0x4, R0 ;  /* 0x0000000403137819 */ /* 0x000fc80000010200 */
[C---:B------:R-:W-:Y:S02]  /*08a0*/  IADD3 R4, P1, R14.reuse, UR8, RZ ;  /* 0x000000080e047c10 */ /* 0x040fe4000ff3e0ff */
[----:B------:R-:W-:Y:S02]  /*08b0*/  IADD3 R12, P0, R14, UR6, RZ ;  /* 0x000000060e0c7c10 */ /* 0x000fe4000ff1e0ff */
[C---:B------:R-:W-:Y:S02]  /*08c0*/  IADD3.X R5, R19.reuse, UR9, RZ, P1, !PT ;  /* 0x0000000913057c10 */ /* 0x040fe40008ffe4ff */
[----:B------:R-:W-:-:S04]  /*08d0*/  IADD3.X R13, R19, UR7, RZ, P0, !PT ;  /* 0x00000007130d7c10 */ /* 0x000fc800087fe4ff */
[----:B------:R-:W2:Y:S04]  /*08e0*/  LDG.E.128 R4, desc[UR12][R4.64] ;  /* 0x0000000c04047981 */ /* 0x000ea8000c1e1d00 */
[----:B------:R-:W2:Y:S01]  /*08f0*/  LDG.E.128 R8, desc[UR12][R12.64] ;  /* 0x0000000c0c087981 */ /* 0x000ea2000c1e1d00 */
[----:B------:R-:W-:Y:S01]  /*0900*/  IADD3 R14, P0, R14, UR10, RZ ;  /* 0x0000000a0e0e7c10 */ /* 0x000fe2000ff1e0ff */
[----:B--2---:R-:W-:Y:S01]  /*0910*/  FADD.FTZ R15, -R8, R4 ;  /* 0x00000004080f7221 */ /* 0x004fe20000010100 */
[----:B------:R-:W-:-:S03]  /*0920*/  FADD.FTZ R2, -R9, R5 ;  /* 0x0000000509027221 */ /* 0x000fc60000010100 */
[----:B------:R-:W-:Y:S01]  /*0930*/  FFMA.FTZ R8, R15, UR14, R8 ;  /* 0x0000000e0f087c23 */ /* 0x000fe20008010008 */
[----:B------:R-:W-:Y:S01]  /*0940*/  @P2 FFMA.FTZ R8, -R18, R15, R4 ;  /* 0x0000000f12082223 */ /* 0x000fe20000010104 */
[----:B------:R-:W-:Y:S01]  /*0950*/  IADD3.X R15, R19, UR11, RZ, P0, !PT ;  /* 0x0000000b130f7c10 */ /* 0x000fe200087fe4ff */
[----:B------:R-:W-:Y:S01]  /*0960*/  FADD.FTZ R17, -R10, R6 ;  /* 0x000000060a117221 */ /* 0x000fe20000010100 */
[----:B------:R-:W-:Y:S01]  /*0970*/  FADD.FTZ R16, -R11, R7 ;  /* 0x000000070b107221 */ /* 0x000fe20000010100 */
[----:B------:R-:W-:Y:S01]  /*0980*/  IADD3 R3, P0, R3, UR5, RZ ;  /* 0x0000000503037c10 */ /* 0x000fe2000ff1e0ff */
[----:B------:R-:W-:Y:S01]  /*0990*/  FFMA.FTZ R9, R2, UR14, R9 ;  /* 0x0000000e02097c23 */ /* 0x000fe20008010009 */
[----:B------:R-:W-:Y:S01]  /*09a0*/  FFMA.FTZ R10, R17, UR14, R10 ;  /* 0x0000000e110a7c23 */ /* 0x000fe2000801000a */
[----:B------:R-:W-:Y:S01]  /*09b0*/  FFMA.FTZ R11, R16, UR14, R11 ;  /* 0x0000000e100b7c23 */ /* 0x000fe2000801000b */
[C---:B------:R-:W-:Y:S01]  /*09c0*/  @P2 FFMA.FTZ R9, -R18.reuse, R2, R5 ;  /* 0x0000000212092223 */ /* 0x040fe20000010105 */
[C---:B------:R-:W-:Y:S01]  /*09d0*/  @P2 FFMA.FTZ R10, -R18.reuse, R17, R6 ;  /* 0x00000011120a2223 */ /* 0x040fe20000010106 */
[----:B------:R-:W-:Y:S01]  /*09e0*/  @P2 FFMA.FTZ R11, -R18, R16, R7 ;  /* 0x00000010120b2223 */ /* 0x000fe20000010107 */
[----:B------:R-:W-:-:S02]  /*09f0*/  IMAD.SHL.U32 R2, R3, 0x4, RZ ;  /* 0x0000000403027824 */ /* 0x000fc400078e00ff */
[----:B------:R-:W-:Y:S01]  /*0a00*/  IMAD.X R0, RZ, RZ, R0, P0 ;  /* 0x000000ffff007224 */ /* 0x000fe200000e0600 */
[C---:B------:R-:W-:Y:S01]  /*0a10*/  ISETP.LT.U32.AND P1, PT, R3.reuse, 0x4000, PT ;  /* 0x000040000300780c */ /* 0x040fe20003f21070 */
[----:B------:R0:W-:Y:S01]  /*0a20*/  STG.E.128 desc[UR12][R14.64], R8 ;  /* 0x000000080e007986 */ /* 0x0001e2000c101d0c */
[----:B------:R-:W-:Y:S02]  /*0a30*/  ISETP.GE.U32.AND P0, PT, R2, UR15, PT ;  /* 0x0000000f02007c0c */ /* 0x000fe4000bf06070 */
[----:B------:R-:W-:Y:S02]  /*0a40*/  SHF.L.U64.HI R2, R3, 0x2, R0 ;  /* 0x0000000203027819 */ /* 0x000fe40000010200 */
[----:B------:R-:W-:Y:S02]  /*0a50*/  ISETP.LT.U32.AND.EX P1, PT, R0, RZ, PT, P1 ;  /* 0x000000ff0000720c */ /* 0x000fe40003f21110 */
[----:B------:R-:W-:-:S13]  /*0a60*/  ISETP.GE.AND.EX P0, PT, R2, UR4, PT, P0 ;  /* 0x0000000402007c0c */ /* 0x000fda000bf06300 */
[----:B0-----:R-:W-:Y:S05]  /*0a70*/  @!P0 BRA P1, `(.L_x_90) ;  /* 0xfffffffc00808947 */ /* 0x001fea000083ffff */
[----:B------:R-:W-:Y:S05]  /*0a80*/  EXIT ;  /* 0x000000000000794d */ /* 0x000fea0003800000 */
.L_x_91:
        /* <DEDUP_REMOVED lines=15> */
.L_x_234:


//--------------------- .text._ZN2at6native52_GLOBAL__N__ff984223_19_ForeachTernaryOp_cu_5285c63625multi_tensor_apply_kernelINS1_28TensorListScalarListMetadataIdLi3EEENS1_26TernaryOpScalarListFunctorIdLi3ELi2ELi2EEEJNS0_11LerpFunctorIdEEEEEvT_T0_DpT1_ --------------------------
	.section	.text._ZN2at6native52_GLOBAL__N__ff984223_19_ForeachTernaryOp_cu_5285c63625multi_tensor_apply_kernelINS1_28TensorListScalarListMetadataIdLi3EEENS1_26TernaryOpScalarListFunctorIdLi3ELi2ELi2EEEJNS0_11LerpFunctorIdEEEEEvT_T0_DpT1_,"ax",@progbits
	.align	128
.text._ZN2at6native52_GLOBAL__N__ff984223_19_ForeachTernaryOp_cu_5285c63625multi_tensor_apply_kernelINS1_28TensorListScalarListMetadataIdLi3EEENS1_26TernaryOpScalarListFunctorIdLi3ELi2ELi2EEEJNS0_11LerpFunctorIdEEEEEvT_T0_DpT1_:
        .type           _ZN2at6native52_GLOBAL__N__ff984223_19_ForeachTernaryOp_cu_5285c63625multi_tensor_apply_kernelINS1_28TensorListScalarListMetadataIdLi3EEENS1_26TernaryOpScalarListFunctorIdLi3ELi2ELi2EEEJNS0_11LerpFunctorIdEEEEEvT_T0_DpT1_,@function
        .size           _ZN2at6native52_GLOBAL__N__ff984223_19_ForeachTernaryOp_cu_5285c63625multi_tensor_apply_kernelINS1_28TensorListScalarListMetadataIdLi3EEENS1_26TernaryOpScalarListFunctorIdLi3ELi2ELi2EEEJNS0_11LerpFunctorIdEEEEEvT_T0_DpT1_,(.L_x_235 - _ZN2at6native52_GLOBAL__N__ff984223_19_ForeachTernaryOp_cu_5285c63625multi_tensor_apply_kernelINS1_28TensorListScalarListMetadataIdLi3EEENS1_26TernaryOpScalarListFunctorIdLi3ELi2ELi2EEEJNS0_11LerpFunctorIdEEEEEvT_T0_DpT1_)
        .other          _ZN2at6native52_GLOBAL__N__ff984223_19_ForeachTernaryOp_cu_5285c63625multi_tensor_apply_kernelINS1_28TensorListScalarListMetadataIdLi3EEENS1_26TernaryOpScalarListFunctorIdLi3ELi2ELi2EEEJNS0_11LerpFunctorIdEEEEEvT_T0_DpT1_,@"STO_CUDA_ENTRY STV_DEFAULT"
_ZN2at6native52_GLOBAL__N__ff984223_19_ForeachTernaryOp_cu_5285c63625multi_tensor_apply_kernelINS1_28TensorListScalarListMetadataIdLi3EEENS1_26TernaryOpScalarListFunctorIdLi3ELi2ELi2EEEJNS0_11LerpFunctorIdEEEEEvT_T0_DpT1_:
        /* <DEDUP_REMOVED lines=18> */
[----:B------:R-:W-:Y:S02]  /*0120*/  ULOP3.LUT UR4, UR18, 0x3, URZ, 0xc0, !UPT ;  /* 0x0000000312047892 */ /* 0x000fe4000f8ec03f */
[----:B------:R-:W-:Y:S02]  /*0130*/  UIADD3.X UR15, ~UR5, UR13, URZ, UP1, !UPT ;  /* 0x0000000d050f7290 */ /* 0x000fe40008ffe53f */
[----:B------:R-:W-:-:S03]  /*0140*/  ULOP3.LUT UP0, URZ, UR4, 0x1f, UR12, 0xf8, !UPT ;  /* 0x0000001f043f7892 */ /* 0x000fc6000f80f80c */
[----:B------:R-:W-:Y:S01]  /*0150*/  ULDC.64 UR12, c[0x0][UR14+0x810] ;  /* 0x000204000e0c7abb */ /* 0x000fe20008000a00 */
        /* <DEDUP_REMOVED lines=11> */
.L_x_93:
[----:B0-----:R-:W-:Y:S02]  /*0210*/  IADD3 R24, P1, R0, UR4, RZ ;  /* 0x0000000400187c10 */ /* 0x001fe4000ff3e0ff */
[----:B------:R-:W-:Y:S02]  /*0220*/  CS2R R20, SRZ ;  /* 0x0000000000147805 */ /* 0x000fe4000001ff00 */
[----:B------:R-:W-:Y:S02]  /*0230*/  CS2R R8, SRZ ;  /* 0x0000000000087805 */ /* 0x000fe4000001ff00 */
[C---:B------:R-:W-:Y:S01]  /*0240*/  ISETP.GE.U32.AND P0, PT, R24.reuse, 0x10000, PT ;  /* 0x000100001800780c */ /* 0x040fe20003f06070 */
[----:B------:R-:W-:Y:S01]  /*0250*/  IMAD.X R5, RZ, RZ, UR5, P1 ;  /* 0x00000005ff057e24 */ /* 0x000fe200088e06ff */
[C---:B------:R-:W-:Y:S02]  /*0260*/  ISETP.LT.U32.AND P1, PT, R24.reuse, UR18, PT ;  /* 0x0000001218007c0c */ /* 0x040fe4000bf21070 */
[----:B------:R-:W-:-:S02]  /*0270*/  IADD3 R26, P2, R24, UR14, RZ ;  /* 0x0000000e181a7c10 */ /* 0x000fc4000ff5e0ff */
[----:B------:R-:W-:-:S03]  /*0280*/  ISETP.GE.U32.AND.EX P0, PT, R5, RZ, PT, P0 ;  /* 0x000000ff0500720c */ /* 0x000fc60003f06100 */
[----:B------:R-:W-:Y:S01]  /*0290*/  IMAD.X R23, RZ, RZ, R5, P2 ;  /* 0x000000ffff177224 */ /* 0x000fe200010e0605 */
[----:B------:R-:W-:Y:S02]  /*02a0*/  ISETP.LT.AND.EX P0, PT, R5, UR15, !P0, P1 ;  /* 0x0000000f05007c0c */ /* 0x000fe4000c701310 */
[C---:B------:R-:W-:Y:S02]  /*02b0*/  ISETP.GE.U32.AND P1, PT, R26.reuse, 0x10000, PT ;  /* 0x000100001a00780c */ /* 0x040fe40003f26070 */
[----:B------:R-:W-:Y:S02]  /*02c0*/  ISETP.LT.U32.AND P2, PT, R26, UR18, PT ;  /* 0x000000121a007c0c */ /* 0x000fe4000bf41070 */
[----:B------:R-:W-:-:S04]  /*02d0*/  ISETP.GE.U32.AND.EX P1, PT, R23, RZ, PT, P1 ;  /* 0x000000ff1700720c */ /* 0x000fc80003f26110 */
[----:B------:R-:W-:-:S03]  /*02e0*/  ISETP.LT.AND.EX P1, PT, R23, UR15, !P1, P2 ;  /* 0x0000000f17007c0c */ /* 0x000fc6000cf21320 */
[C---:B------:R-:W-:Y:S02]  /*02f0*/  @P0 LEA R2, P2, R24.reuse, UR6, 0x3 ;  /* 0x0000000618020c11 */ /* 0x040fe4000f8418ff */
[C---:B------:R-:W-:Y:S02]  /*0300*/  @P0 LEA R12, P3, R24.reuse, UR8, 0x3 ;  /* 0x00000008180c0c11 */ /* 0x040fe4000f8618ff */
[C-C-:B------:R-:W-:Y:S02]  /*0310*/  @P0 LEA.HI.X R3, R24.reuse, UR7, R5.reuse, 0x3, P2 ;  /* 0x0000000718030c11 */ /* 0x140fe400090f1c05 */
[----:B------:R-:W-:-:S03]  /*0320*/  @P0 LEA.HI.X R13, R24, UR9, R5, 0x3, P3 ;  /* 0x00000009180d0c11 */ /* 0x000fc600098f1c05 */
[----:B------:R0:W2:Y:S01]  /*0330*/  @P0 LDG.E.64 R20, desc[UR16][R2.64] ;  /* 0x0000001002140981 */ /* 0x0000a2000c1e1b00 */
[C---:B------:R-:W-:Y:S02]  /*0340*/  @P1 LEA R16, P2, R26.reuse, UR6, 0x3 ;  /* 0x000000061a101c11 */ /* 0x040fe4000f8418ff */
[C---:B------:R-:W-:Y:S01]  /*0350*/  @P1 LEA R18, P3, R26.reuse, UR8, 0x3 ;  /* 0x000000081a121c11 */ /* 0x040fe2000f8618ff */
[----:B------:R1:W2:Y:S01]  /*0360*/  @P0 LDG.E.64 R8, desc[UR16][R12.64] ;  /* 0x000000100c080981 */ /* 0x0002a2000c1e1b00 */
[----:B------:R-:W-:Y:S02]  /*0370*/  CS2R R10, SRZ ;  /* 0x00000000000a7805 */ /* 0x000fe4000001ff00 */
[----:B------:R-:W-:Y:S02]  /*0380*/  CS2R R6, SRZ ;  /* 0x0000000000067805 */ /* 0x000fe4000001ff00 */
[C-C-:B------:R-:W-:Y:S01]  /*0390*/  @P1 LEA.HI.X R17, R26.reuse, UR7, R23.reuse, 0x3, P2 ;  /* 0x000000071a111c11 */ /* 0x140fe200090f1c17 */
[----:B------:R-:W-:Y:S01]  /*03a0*/  IMAD.U32 R15, RZ, RZ, UR14 ;  /* 0x0000000eff0f7e24 */ /* 0x000fe2000f8e00ff */
[----:B------:R-:W-:-:S03]  /*03b0*/  @P1 LEA.HI.X R19, R26, UR9, R23, 0x3, P3 ;  /* 0x000000091a131c11 */ /* 0x000fc600098f1c17 */
[----:B------:R-:W3:Y:S01]  /*03c0*/  @P1 LDG.E.64 R10, desc[UR16][R16.64] ;  /* 0x00000010100a1981 */ /* 0x000ee2000c1e1b00 */
[----:B------:R-:W-:-:S03]  /*03d0*/  LEA R4, P4, R15, R24, 0x1 ;  /* 0x000000180f047211 */ /* 0x000fc600078808ff */
[----:B------:R4:W3:Y:S01]  /*03e0*/  @P1 LDG.E.64 R6, desc[UR16][R18.64] ;  /* 0x0000001012061981 */ /* 0x0008e2000c1e1b00 */
[C---:B------:R-:W-:Y:S01]  /*03f0*/  ISETP.GE.U32.AND P2, PT, R4.reuse, 0x10000, PT ;  /* 0x000100000400780c */ /* 0x040fe20003f46070 */
[----:B0-----:R-:W-:Y:S01]  /*0400*/  IMAD.X R3, RZ, RZ, R5, P4 ;  /* 0x000000ffff037224 */ /* 0x001fe200020e0605 */
[----:B------:R-:W-:-:S04]  /*0410*/  ISETP.LT.U32.AND P3, PT, R4, UR18, PT ;  /* 0x0000001204007c0c */ /* 0x000fc8000bf61070 */
[----:B------:R-:W-:-:S04]  /*0420*/  ISETP.GE.U32.AND.EX P2, PT, R3, RZ, PT, P2 ;  /* 0x000000ff0300720c */ /* 0x000fc80003f46120 */
[----:B------:R-:W-:Y:S02]  /*0430*/  ISETP.LT.AND.EX P2, PT, R3, UR15, !P2, P3 ;  /* 0x0000000f03007c0c */ /* 0x000fe4000d741330 */
[----:B-1----:R-:W-:Y:S01]  /*0440*/  CS2R R12, SRZ ;  /* 0x00000000000c7805 */ /* 0x002fe2000001ff00 */
[----:B------:R-:W-:Y:S02]  /*0450*/  IMAD.U32 R25, RZ, RZ, UR14 ;  /* 0x0000000eff197e24 */ /* 0x000fe4000f8e00ff */
[----:B----4-:R-:W-:Y:S02]  /*0460*/  IMAD.U32 R18, RZ, RZ, UR12 ;  /* 0x0000000cff127e24 */ /* 0x010fe4000f8e00ff */
[----:B------:R-:W-:-:S06]  /*0470*/  IMAD.U32 R19, RZ, RZ, UR13 ;  /* 0x0000000dff137e24 */ /* 0x000fcc000f8e00ff */
[----:B------:R-:W-:-:S04]  /*0480*/  @P2 LEA R14, P3, R4, UR6, 0x3 ;  /* 0x00000006040e2c11 */ /* 0x000fc8000f8618ff */
[C-C-:B------:R-:W-:Y:S01]  /*0490*/  @P2 LEA.HI.X R15, R4.reuse, UR7, R3.reuse, 0x3, P3 ;  /* 0x00000007040f2c11 */ /* 0x140fe200098f1c03 */
[----:B------:R-:W-:Y:S01]  /*04a0*/  IMAD R25, R25, 0x3, RZ ;  /* 0x0000000319197824 */ /* 0x000fe200078e02ff */
[C---:B------:R-:W-:Y:S01]  /*04b0*/  @P2 LEA R28, P4, R4.reuse, UR8, 0x3 ;  /* 0x00000008041c2c11 */ /* 0x040fe2000f8818ff */
[----:B------:R-:W-:Y:S02]  /*04c0*/  DADD R18, -R18, 1 ;  /* 0x3ff0000012127429 */ /* 0x000fe40000000100 */
[----:B------:R-:W4:Y:S01]  /*04d0*/  @P2 LDG.E.64 R12, desc[UR16][R14.64] ;  /* 0x000000100e0c2981 */ /* 0x000f22000c1e1b00 */
[----:B------:R-:W-:Y:S02]  /*04e0*/  @P2 LEA.HI.X R29, R4, UR9, R3, 0x3, P4 ;  /* 0x00000009041d2c11 */ /* 0x000fe4000a0f1c03 */
[----:B------:R-:W-:-:S04]  /*04f0*/  IADD3 R25, P4, R25, R24, RZ ;  /* 0x0000001819197210 */ /* 0x000fc80007f9e0ff */
[C---:B------:R-:W-:Y:S01]  /*0500*/  ISETP.GE.U32.AND P3, PT, R25.reuse, 0x10000, PT ;  /* 0x000100001900780c */ /* 0x040fe20003f66070 */
[----:B------:R-:W-:Y:S01]  /*0510*/  IMAD.X R2, RZ, RZ, R5, P4 ;  /* 0x000000ffff027224 */ /* 0x000fe200020e0605 */
[----:B------:R-:W-:-:S04]  /*0520*/  ISETP.LT.U32.AND P4, PT, R25, UR18, PT ;  /* 0x0000001219007c0c */ /* 0x000fc8000bf81070 */
[----:B------:R-:W-:-:S04]  /*0530*/  ISETP.GE.U32.AND.EX P3, PT, R2, RZ, PT, P3 ;  /* 0x000000ff0200720c */ /* 0x000fc80003f66130 */
[----:B------:R-:W-:Y:S02]  /*0540*/  ISETP.LT.AND.EX P3, PT, R2, UR15, !P3, P4 ;  /* 0x0000000f02007c0c */ /* 0x000fe4000df61340 */
[----:B------:R-:W-:-:S06]  /*0550*/  CS2R R16, SRZ ;  /* 0x0000000000107805 */ /* 0x000fcc000001ff00 */
[----:B------:R0:W4:Y:S05]  /*0560*/  @P2 LDG.E.64 R16, desc[UR16][R28.64] ;  /* 0x000000101c102981 */ /* 0x00012a000c1e1b00 */
[----:B0-----:R-:W-:-:S04]  /*0570*/  @P3 LEA R28, P5, R25, UR6, 0x3 ;  /* 0x00000006191c3c11 */ /* 0x001fc8000f8a18ff */
[----:B------:R-:W-:Y:S01]  /*0580*/  @P3 LEA.HI.X R29, R25, UR7, R2, 0x3, P5 ;  /* 0x00000007191d3c11 */ /* 0x000fe2000a8f1c02 */
[----:B--2---:R-:W-:-:S08]  /*0590*/  DADD R14, -R20, R8 ;  /* 0x00000000140e7229 */ /* 0x004fd00000000108 */
[C---:B------:R-:W-:Y:S02]  /*05a0*/  DFMA R20, R14.reuse, UR12, R20 ;  /* 0x0000000c0e147c2b */ /* 0x040fe40008000014 */
[----:B------:R-:W-:Y:S02]  /*05b0*/  DFMA R14, R14, -R18, R8 ;  /* 0x800000120e0e722b */ /* 0x000fe40000000008 */
[----:B---3--:R-:W-:-:S08]  /*05c0*/  DADD R8, -R10, R6 ;  /* 0x000000000a087229 */ /* 0x008fd00000000106 */
[----:B------:R-:W-:Y:S02]  /*05d0*/  DFMA R10, R8, UR12, R10 ;  /* 0x0000000c080a7c2b */ /* 0x000fe4000800000a */
[----:B------:R-:W-:Y:S01]  /*05e0*/  DFMA R8, -R18, R8, R6 ;  /* 0x000000081208722b */ /* 0x000fe20000000106 */
[----:B------:R-:W-:Y:S02]  /*05f0*/  IMAD.U32 R6, RZ, RZ, UR12 ;  /* 0x0000000cff067e24 */ /* 0x000fe4000f8e00ff */
[----:B------:R-:W-:-:S06]  /*0600*/  IMAD.U32 R7, RZ, RZ, UR13 ;  /* 0x0000000dff077e24 */ /* 0x000fcc000f8e00ff */
[----:B------:R-:W-:-:S06]  /*0610*/  DSETP.GEU.AND P4, PT, |R6|, 0.5, PT ;  /* 0x3fe000000600742a */ /* 0x000fcc0003f8e200 */
[----:B------:R-:W-:Y:S02]  /*0620*/  FSEL R8, R8, R10, P4 ;  /* 0x0000000a08087208 */ /* 0x000fe40002000000 */
[----:B------:R-:W-:Y:S02]  /*0630*/  FSEL R9, R9, R11, P4 ;  /* 0x0000000b09097208 */ /* 0x000fe40002000000 */
[----:B------:R-:W-:Y:S02]  /*0640*/  CS2R R10, SRZ ;  /* 0x00000000000a7805 */ /* 0x000fe4000001ff00 */
[----:B------:R-:W-:Y:S02]  /*0650*/  FSEL R6, R14, R20, P4 ;  /* 0x000000140e067208 */ /* 0x000fe40002000000 */
[----:B------:R-:W-:Y:S02]  /*0660*/  FSEL R7, R15, R21, P4 ;  /* 0x000000150f077208 */ /* 0x000fe40002000000 */
[----:B------:R0:W2:Y:S01]  /*0670*/  @P3 LDG.E.64 R10, desc[UR16][R28.64] ;  /* 0x000000101c0a3981 */ /* 0x0000a2000c1e1b00 */
[----:B------:R-:W-:-:S02]  /*0680*/  CS2R R20, SRZ ;  /* 0x0000000000147805 */ /* 0x000fc4000001ff00 */
[----:B0-----:R-:W-:-:S04]  /*0690*/  @P3 LEA R28, P5, R25, UR8, 0x3 ;  /* 0x00000008191c3c11 */ /* 0x001fc8000f8a18ff */
[----:B------:R-:W-:-:S05]  /*06a0*/  @P3 LEA.HI.X R29, R25, UR9, R2, 0x3, P5 ;  /* 0x00000009191d3c11 */ /* 0x000fca000a8f1c02 */
[----:B------:R-:W2:Y:S01]  /*06b0*/  @P3 LDG.E.64 R20, desc[UR16][R28.64] ;  /* 0x000000101c143981 */ /* 0x000ea2000c1e1b00 */
[----:B----4-:R-:W-:Y:S01]  /*06c0*/  DADD R14, -R12, R16 ;  /* 0x000000000c0e7229 */ /* 0x010fe20000000110 */
[----:B------:R-:W-:-:S07]  /*06d0*/  @P1 LEA R22, P6, R26, UR10, 0x3 ;  /* 0x0000000a1a161c11 */ /* 0x000fce000f8c18ff */
[----:B------:R-:W-:Y:S02]  /*06e0*/  DFMA R12, R14, UR12, R12 ;  /* 0x0000000c0e0c7c2b */ /* 0x000fe4000800000c */
[----:B------:R-:W-:Y:S01]  /*06f0*/  DFMA R14, -R18, R14, R16 ;  /* 0x0000000e120e722b */ /* 0x000fe20000000110 */
[----:B------:R-:W-:Y:S01]  /*0700*/  @P1 LEA.HI.X R23, R26, UR11, R23, 0x3, P6 ;  /* 0x0000000b1a171c11 */ /* 0x000fe2000b0f1c17 */
[----:B------:R-:W-:-:S04]  /*0710*/  UIMAD.WIDE.U32 UR4, UR14, 0x4, UR4 ;  /* 0x000000040e0478a5 */ /* 0x000fc8000f8e0004 */
[----:B------:R-:W-:Y:S02]  /*0720*/  UISETP.LT.U32.AND UP1, UPT, UR4, UR18, UPT ;  /* 0x000000120400728c */ /* 0x000fe4000bf21070 */
[----:B------:R-:W-:-:S04]  /*0730*/  UISETP.GE.U32.AND UP0, UPT, UR4, 0x10000, UPT ;  /* 0x000100000400788c */ /* 0x000fc8000bf06070 */
[----:B------:R-:W-:Y:S01]  /*0740*/  UISETP.GE.U32.AND.EX UP0, UPT, UR5, URZ, UPT, UP0 ;  /* 0x0000003f0500728c */ /* 0x000fe2000bf06100 */
[----:B--2---:R-:W-:-:S08]  /*0750*/  DADD R16, -R10, R20 ;  /* 0x000000000a107229 */ /* 0x004fd00000000114 */
[----:B------:R-:W-:Y:S01]  /*0760*/  DFMA R18, -R18, R16, R20 ;  /* 0x000000101212722b */ /* 0x000fe20000000114 */
[C---:B------:R-:W-:Y:S01]  /*0770*/  @P0 LEA R20, P5, R24.reuse, UR10, 0x3 ;  /* 0x0000000a18140c11 */ /* 0x040fe2000f8a18ff */
[----:B------:R-:W-:Y:S01]  /*0780*/  DFMA R26, R16, UR12, R10 ;  /* 0x0000000c101a7c2b */ /* 0x000fe2000800000a */
[C---:B------:R-:W-:Y:S02]  /*0790*/  @P3 LEA R16, P6, R25.reuse, UR10, 0x3 ;  /* 0x0000000a19103c11 */ /* 0x040fe4000f8c18ff */
[----:B------:R-:W-:Y:S02]  /*07a0*/  @P0 LEA.HI.X R21, R24, UR11, R5, 0x3, P5 ;  /* 0x0000000b18150c11 */ /* 0x000fe4000a8f1c05 */
[C---:B------:R-:W-:Y:S02]  /*07b0*/  @P2 LEA R10, P5, R4.reuse, UR10, 0x3 ;  /* 0x0000000a040a2c11 */ /* 0x040fe4000f8a18ff */
[----:B------:R-:W-:Y:S02]  /*07c0*/  @P3 LEA.HI.X R17, R25, UR11, R2, 0x3, P6 ;  /* 0x0000000b19113c11 */ /* 0x000fe4000b0f1c02 */
[----:B------:R-:W-:-:S02]  /*07d0*/  @P2 LEA.HI.X R11, R4, UR11, R3, 0x3, P5 ;  /* 0x0000000b040b2c11 */ /* 0x000fc4000a8f1c03 */
[----:B------:R-:W-:Y:S02]  /*07e0*/  FSEL R2, R14, R12, P4 ;  /* 0x0000000c0e027208 */ /* 0x000fe40002000000 */
[----:B------:R-:W-:Y:S02]  /*07f0*/  FSEL R3, R15, R13, P4 ;  /* 0x0000000d0f037208 */ /* 0x000fe40002000000 */
[----:B------:R-:W-:Y:S02]  /*0800*/  FSEL R4, R18, R26, P4 ;  /* 0x0000001a12047208 */ /* 0x000fe40002000000 */
[----:B------:R-:W-:Y:S01]  /*0810*/  FSEL R5, R19, R27, P4 ;  /* 0x0000001b13057208 */ /* 0x000fe20002000000 */
[----:B------:R1:W-:Y:S01]  /*0820*/  @P0 STG.E.64 desc[UR16][R20.64], R6 ;  /* 0x0000000614000986 */ /* 0x0003e2000c101b10 */
[----:B------:R-:W-:-:S03]  /*0830*/  IMAD.U32 R13, RZ, RZ, UR5 ;  /* 0x00000005ff0d7e24 */ /* 0x000fc6000f8e00ff */
[----:B------:R1:W-:Y:S01]  /*0840*/  @P1 STG.E.64 desc[UR16][R22.64], R8 ;  /* 0x0000000816001986 */ /* 0x0003e2000c101b10 */
[----:B------:R-:W-:-:S03]  /*0850*/  PLOP3.LUT P0, PT, PT, PT, UP1, 0x80, 0x0 ;  /* 0x000000000000781c */ /* 0x000fc60003f0f018 */
[----:B------:R1:W-:Y:S04]  /*0860*/  @P2 STG.E.64 desc[UR16][R10.64], R2 ;  /* 0x000000020a002986 */ /* 0x0003e8000c101b10 */
[----:B------:R1:W-:Y:S01]  /*0870*/  @P3 STG.E.64 desc[UR16][R16.64], R4 ;  /* 0x0000000410003986 */ /* 0x0003e2000c101b10 */
[----:B------:R-:W-:Y:S02]  /*0880*/  ISETP.LT.AND.EX P0, PT, R13, UR15, PT, P0 ;  /* 0x0000000f0d007c0c */ /* 0x000fe4000bf01300 */
[----:B------:R-:W-:Y:S01]  /*0890*/  PLOP3.LUT P1, PT, PT, PT, UP0, 0x80, 0x0 ;  /* 0x000000000000781c */ /* 0x000fe20003f2f008 */
[----:B------:R-:W-:-:S12]  /*08a0*/  IMAD.U32 R12, RZ, RZ, UR4 ;  /* 0x00000004ff0c7e24 */ /* 0x000fd8000f8e00ff */
[----:B-1----:R-:W-:Y:S05]  /*08b0*/  @!P1 BRA P0, `(.L_x_93) ;  /* 0xfffffff800549947 */ /* 0x002fea000003ffff */
[----:B------:R-:W-:Y:S05]  /*08c0*/  EXIT ;  /* 0x000000000000794d */ /* 0x000fea0003800000 */
.L_x_92:
        /* <DEDUP_REMOVED lines=14> */
.L_x_94:
        /* <DEDUP_REMOVED lines=10> */
[----:B--2---:R-:W-:-:S02]  /*0a50*/  DADD R24, -R6, R10 ;  /* 0x0000000006187229 */ /* 0x004fc4000000010a */
[----:B------:R-:W-:-:S06]  /*0a60*/  DADD R22, -R4, R8 ;  /* 0x0000000004167229 */ /* 0x000fcc0000000108 */
[----:B------:R-:W-:Y:S02]  /*0a70*/  DFMA R6, R24, UR12, R6 ;  /* 0x0000000c18067c2b */ /* 0x000fe40008000006 */
[C---:B------:R-:W-:Y:S02]  /*0a80*/  DFMA R10, -R20.reuse, R24, R10 ;  /* 0x00000018140a722b */ /* 0x040fe4000000010a */
[----:B------:R-:W-:Y:S02]  /*0a90*/  DFMA R24, -R20, R22, R8 ;  /* 0x000000161418722b */ /* 0x000fe40000000108 */
[----:B---3--:R-:W-:Y:S02]  /*0aa0*/  DADD R8, -R12, R16 ;  /* 0x000000000c087229 */ /* 0x008fe40000000110 */
[----:B------:R-:W-:Y:S02]  /*0ab0*/  DFMA R4, R22, UR12, R4 ;  /* 0x0000000c16047c2b */ /* 0x000fe40008000004 */
[----:B------:R-:W-:-:S02]  /*0ac0*/  DADD R22, -R14, R18 ;  /* 0x000000000e167229 */ /* 0x000fc40000000112 */
[----:B------:R-:W-:Y:S02]  /*0ad0*/  FSEL R6, R10, R6, P2 ;  /* 0x000000060a067208 */ /* 0x000fe40001000000 */
[----:B------:R-:W-:Y:S01]  /*0ae0*/  DFMA R12, R8, UR12, R12 ;  /* 0x0000000c080c7c2b */ /* 0x000fe2000800000c */
[----:B------:R-:W-:Y:S01]  /*0af0*/  FSEL R7, R11, R7, P2 ;  /* 0x000000070b077208 */ /* 0x000fe20001000000 */
[----:B------:R-:W-:Y:S02]  /*0b00*/  DFMA R8, -R20, R8, R16 ;  /* 0x000000081408722b */ /* 0x000fe40000000110 */
[----:B------:R-:W-:Y:S01]  /*0b10*/  DFMA R14, R22, UR12, R14 ;  /* 0x0000000c160e7c2b */ /* 0x000fe2000800000e */
[----:B------:R-:W-:Y:S01]  /*0b20*/  IADD3 R16, P0, R0, UR10, RZ ;  /* 0x0000000a00107c10 */ /* 0x000fe2000ff1e0ff */
[----:B------:R-:W-:Y:S01]  /*0b30*/  DFMA R18, -R20, R22, R18 ;  /* 0x000000161412722b */ /* 0x000fe20000000112 */
[----:B------:R-:W-:Y:S02]  /*0b40*/  FSEL R4, R24, R4, P2 ;  /* 0x0000000418047208 */ /* 0x000fe40001000000 */
[----:B------:R-:W-:-:S02]  /*0b50*/  FSEL R5, R25, R5, P2 ;  /* 0x0000000519057208 */ /* 0x000fc40001000000 */
[----:B------:R-:W-:Y:S02]  /*0b60*/  IADD3.X R17, R26, UR11, RZ, P0, !PT ;  /* 0x0000000b1a117c10 */ /* 0x000fe400087fe4ff */
[----:B------:R-:W-:Y:S02]  /*0b70*/  FSEL R0, R8, R12, P2 ;  /* 0x0000000c08007208 */ /* 0x000fe40001000000 */
[----:B------:R-:W-:Y:S01]  /*0b80*/  FSEL R9, R9, R13, P2 ;  /* 0x0000000d09097208 */ /* 0x000fe20001000000 */
[----:B------:R0:W-:Y:S01]  /*0b90*/  STG.E.128 desc[UR16][R16.64], R4 ;  /* 0x0000000410007986 */ /* 0x0001e2000c101d10 */
[----:B------:R-:W-:Y:S02]  /*0ba0*/  FSEL R8, R18, R14, P2 ;  /* 0x0000000e12087208 */ /* 0x000fe40001000000 */
[----:B------:R-:W-:Y:S02]  /*0bb0*/  FSEL R15, R19, R15, P2 ;  /* 0x0000000f130f7208 */ /* 0x000fe40001000000 */
[----:B------:R-:W-:-:S04]  /*0bc0*/  IADD3 R3, P0, R3, UR4, RZ ;  /* 0x0000000403037c10 */ /* 0x000fc8000ff1e0ff */
[----:B------:R-:W-:Y:S01]  /*0bd0*/  ISETP.LT.U32.AND P1, PT, R3, 0x4000, PT ;  /* 0x000040000300780c */ /* 0x000fe20003f21070 */
[----:B------:R-:W-:-:S05]  /*0be0*/  IMAD.X R2, RZ, RZ, R2, P0 ;  /* 0x000000ffff027224 */ /* 0x000fca00000e0602 */
[----:B------:R-:W-:Y:S01]  /*0bf0*/  ISETP.LT.U32.AND.EX P1, PT, R2, RZ, PT, P1 ;  /* 0x000000ff0200720c */ /* 0x000fe20003f21110 */
        /* <DEDUP_REMOVED lines=11> */
.L_x_95:
        /* <DEDUP_REMOVED lines=13> */
.L_x_235:


//--------------------- .text._ZN2at6native52_GLOBAL__N__ff984223_19_ForeachTernaryOp_cu_5285c63625multi_tensor_apply_kernelINS1_18TensorListMetadataILi2EEENS1_22TernaryOpScalarFunctorIN3c108BFloat16ELi2ELi2ELi0EEEJNS0_11LerpFunctorIfEEfEEEvT_T0_DpT1_ --------------------------
	.section	.text._ZN2at6native52_GLOBAL__N__ff984223_19_ForeachTernaryOp_cu_5285c63625multi_tensor_apply_kernelINS1_18TensorListMetadataILi2EEENS1_22TernaryOpScalarFunctorIN3c108BFloat16ELi2ELi2ELi0EEEJNS0_11LerpFunctorIfEEfEEEvT_T0_DpT1_,"ax",@progbits
	.align	128
.text._ZN2at6native52_GLOBAL__N__ff984223_19_ForeachTernaryOp_cu_5285c63625multi_tensor_apply_kernelINS1_18TensorListMetadataILi2EEENS1_22TernaryOpScalarFunctorIN3c108BFloat16ELi2ELi2ELi0EEEJNS0_11LerpFunctorIfEEfEEEvT_T0_DpT1_:
        .type           _ZN2at6native52_GLOBAL__N__ff984223_19_ForeachTernaryOp_cu_5285c63625multi_tensor_apply_kernelINS1_18TensorListMetadataILi2EEENS1_22TernaryOpScalarFunctorIN3c108BFloat16ELi2ELi2ELi0EEEJNS0_11LerpFunctorIfEEfEEEvT_T0_DpT1_,@function
        .size           _ZN2at6native52_GLOBAL__N__ff984223_19_ForeachTernaryOp_cu_5285c63625multi_tensor_apply_kernelINS1_18TensorListMetadataILi2EEENS1_22TernaryOpScalarFunctorIN3c108BFloat16ELi2ELi2ELi0EEEJNS0_11LerpFunctorIfEEfEEEvT_T0_DpT1_,(.L_x_236 - _ZN2at6native52_GLOBAL__N__ff984223_19_ForeachTernaryOp_cu_5285c63625multi_tensor_apply_kernelINS1_18TensorListMetadataILi2EEENS1_22TernaryOpScalarFunctorIN3c108BFloat16ELi2ELi2ELi0EEEJNS0_11LerpFunctorIfEEfEEEvT_T0_DpT1_)
        .other          _ZN2at6native52_GLOBAL__N__ff984223_19_ForeachTernaryOp_cu_5285c63625multi_tensor_apply_kernelINS1_18TensorListMetadataILi2EEENS1_22TernaryOpScalarFunctorIN3c108BFloat16ELi2ELi2ELi0EEEJNS0_11LerpFunctorIfEEfEEEvT_T0_DpT1_,@"STO_CUDA_ENTRY STV_DEFAULT"
_ZN2at6native52_GLOBAL__N__ff984223_19_ForeachTernaryOp_cu_5285c63625multi_tensor_apply_kernelINS1_18TensorListMetadataILi2EEENS1_22TernaryOpScalarFunctorIN3c108BFloat16ELi2ELi2ELi0EEEJNS0_11LerpFunctorIfEEfEEEvT_T0_DpT1_:
[----:B------:R-:W-:Y:S01]  /*0000*/  LDC R1, c[0x0][0x28] ;  /* 0x00000a00ff017b82 */ /* 0x000fe20000000800 */
[----:B------:R-:W0:Y:S01]  /*0010*/  S2R R12, SR_CTAID.X ;  /* 0x00000000000c7919 */ /* 0x000e220000002500 */
[----:B------:R-:W-:Y:S01]  /*0020*/  IMAD.MOV.U32 R3, RZ, RZ, 0x740 ;  /* 0x00000740ff037424 */ /* 0x000fe200078e00ff */
[----:B------:R-:W-:-:S05]  /*0030*/  ULDC.64 UR4, c[0x0][0x208] ;  /* 0x0000820000047ab9 */ /* 0x000fca0000000a00 */
[----:B0-----:R-:W0:Y:S01]  /*0040*/  LDC.U8 R0, c[0x0][R12+0x810] ;  /* 0x000204000c007b82 */ /* 0x001e220000000000 */
[----:B------:R-:W-:-:S07]  /*0050*/  IMAD R10, R12, 0x4, R3 ;  /* 0x000000040c0a7824 */ /* 0x000fce00078e0203 */
[----:B------:R-:W1:Y:S01]  /*0060*/  LDC R11, c[0x0][R10+0x210] ;  /* 0x000084000a0b7b82 */ /* 0x000e620000000800 */
[----:B0-----:R-:W-:-:S07]  /*0070*/  IMAD.SHL.U32 R0, R0, 0x8, RZ ;  /* 0x0000000800007824 */ /* 0x001fce00078e00ff */
[----:B------:R-:W0:Y:S01]  /*0080*/  LDC.64 R4, c[0x0][R0+0x210] ;  /* 0x0000840000047b82 */ /* 0x000e220000000a00 */
[----:B-1----:R-:W-:-:S07]  /*0090*/  IMAD.WIDE R2, R11, 0x10000, RZ ;  /* 0x000100000b027825 */ /* 0x002fce00078e02ff */
[----:B------:R-:W1:Y:S08]  /*00a0*/  LDC.64 R6, c[0x0][R0+0x410] ;  /* 0x0001040000067b82 */ /* 0x000e700000000a00 */
[----:B------:R-:W2:Y:S01]  /*00b0*/  LDC.64 R8, c[0x0][R0+0x610] ;  /* 0x0001840000087b82 */ /* 0x000ea20000000a00 */
[----:B0-----:R-:W-:-:S04]  /*00c0*/  IMAD.WIDE R4, R11, 0x20000, R4 ;  /* 0x000200000b047825 */ /* 0x001fc800078e0204 */
        /* <DEDUP_REMOVED lines=10> */
[----:B------:R-:W0:Y:S01]  /*0170*/  S2R R16, SR_TID.X ;  /* 0x0000000000107919 */ /* 0x000e220000002100 */
[----:B------:R-:W1:Y:S01]  /*0180*/  LDC R17, c[0x0][RZ] ;  /* 0x00000000ff117b82 */ /* 0x000e620000000800 */
[----:B------:R-:W-:-:S07]  /*0190*/  CS2R R20, SRZ ;  /* 0x0000000000147805 */ /* 0x000fce000001ff00 */
.L_x_97:
[----:B0-----:R-:W-:Y:S01]  /*01a0*/  IADD3 R25, P1, R16, R20, RZ ;  /* 0x0000001410197210 */ /* 0x001fe20007f3e0ff */
[----:B------:R-:W0:Y:S01]  /*01b0*/  LDC R23, c[0x0][0xe5c] ;  /* 0x00039700ff177b82 */ /* 0x000e220000000800 */
        /* <DEDUP_REMOVED lines=12> */
[----:B------:R-:W2:Y:S04]  /*0280*/  @P0 LDG.E.U16 R2, desc[UR4][R8.64] ;  /* 0x0000000408020981 */ /* 0x000ea8000c1e1500 */
[----:B------:R-:W-:-:S05]  /*0290*/  @P0 IMAD.X R13, R7, 0x1, R3, P2 ;  /* 0x00000001070d0824 */ /* 0x000fca00010e0603 */
[----:B------:R3:W4:Y:S01]  /*02a0*/  @P0 LDG.E.U16 R0, desc[UR4][R12.64] ;  /* 0x000000040c000981 */ /* 0x000722000c1e1500 */
[----:B-1----:R-:W-:-:S04]  /*02b0*/  IADD3 R3, P2, R17, R25, RZ ;  /* 0x0000001911037210 */ /* 0x002fc80007f5e0ff */
[C---:B------:R-:W-:Y:S01]  /*02c0*/  ISETP.GE.U32.AND P1, PT, R3.reuse, 0x10000, PT ;  /* 0x000100000300780c */ /* 0x040fe20003f26070 */
[----:B------:R-:W-:Y:S01]  /*02d0*/  IMAD.X R22, RZ, RZ, R10, P2 ;  /* 0x000000ffff167224 */ /* 0x000fe200010e060a */
[----:B------:R-:W-:Y:S02]  /*02e0*/  ISETP.LT.U32.AND P2, PT, R3, R14, PT ;  /* 0x0000000e0300720c */ /* 0x000fe40003f41070 */
[----:B------:R-:W-:Y:S02]  /*02f0*/  LEA R27, P4, R17, R25, 0x1 ;  /* 0x00000019111b7211 */ /* 0x000fe400078808ff */
[----:B------:R-:W-:-:S04]  /*0300*/  ISETP.GE.U32.AND.EX P1, PT, R22, RZ, PT, P1 ;  /* 0x000000ff1600720c */ /* 0x000fc80003f26110 */
[----:B------:R-:W-:Y:S01]  /*0310*/  ISETP.LT.AND.EX P1, PT, R22, R15, !P1, P2 ;  /* 0x0000000f1600720c */ /* 0x000fe20004f21320 */
[----:B------:R-:W-:Y:S01]  /*0320*/  IMAD.X R18, RZ, RZ, R10, P4 ;  /* 0x000000ffff127224 */ /* 0x000fe200020e060a */
[----:B------:R-:W-:Y:S01]  /*0330*/  ISETP.GE.U32.AND P3, PT, R27, 0x10000, PT ;  /* 0x000100001b00780c */ /* 0x000fe20003f66070 */
[----:B---3--:R-:W-:Y:S01]  /*0340*/  IMAD R12, R17, 0x3, RZ ;  /* 0x00000003110c7824 */ /* 0x008fe200078e02ff */
[----:B------:R-:W-:Y:S01]  /*0350*/  ISETP.LT.U32.AND P4, PT, R27, R14, PT ;  /* 0x0000000e1b00720c */ /* 0x000fe20003f81070 */
[----:B------:R-:W-:Y:S01]  /*0360*/  IMAD.SHL.U32 R26, R3, 0x2, RZ ;  /* 0x00000002031a7824 */ /* 0x000fe200078e00ff */
[----:B------:R-:W-:Y:S02]  /*0370*/  ISETP.GE.U32.AND.EX P2, PT, R18, RZ, PT, P3 ;  /* 0x000000ff1200720c */ /* 0x000fe40003f46130 */
[----:B------:R-:W-:Y:S02]  /*0380*/  IADD3 R25, P3, R12, R25, RZ ;  /* 0x000000190c197210 */ /* 0x000fe40007f7e0ff */
[----:B------:R-:W-:-:S02]  /*0390*/  ISETP.LT.AND.EX P2, PT, R18, R15, !P2, P4 ;  /* 0x0000000f1200720c */ /* 0x000fc40005741340 */
[----:B------:R-:W-:Y:S01]  /*03a0*/  SHF.L.U64.HI R3, R3, 0x1, R22 ;  /* 0x0000000103037819 */ /* 0x000fe20000010216 */
[----:B------:R-:W-:Y:S01]  /*03b0*/  IMAD.X R12, RZ, RZ, R10, P3 ;  /* 0x000000ffff0c7224 */ /* 0x000fe200018e060a */
[----:B------:R-:W-:Y:S02]  /*03c0*/  @P1 IADD3 R28, P4, R6, R26, RZ ;  /* 0x0000001a061c1210 */ /* 0x000fe40007f9e0ff */
[----:B------:R-:W-:-:S03]  /*03d0*/  ISETP.GE.U32.AND P3, PT, R25, 0x10000, PT ;  /* 0x000100001900780c */ /* 0x000fc60003f66070 */
[----:B------:R-:W-:Y:S01]  /*03e0*/  @P1 IMAD.X R29, R7, 0x1, R3, P4 ;  /* 0x00000001071d1824 */ /* 0x000fe200020e0603 */
[----:B------:R-:W-:Y:S02]  /*03f0*/  ISETP.LT.U32.AND P4, PT, R25, R14, PT ;  /* 0x0000000e1900720c */ /* 0x000fe40003f81070 */
[C---:B------:R-:W-:Y:S02]  /*0400*/  ISETP.GE.U32.AND.EX P3, PT, R12.reuse, RZ, PT, P3 ;  /* 0x000000ff0c00720c */ /* 0x040fe40003f66130 */
[----:B------:R-:W-:Y:S02]  /*0410*/  PRMT R22, RZ, 0x7610, R22 ;  /* 0x00007610ff167816 */ /* 0x000fe40000000016 */
[----:B------:R-:W-:-:S04]  /*0420*/  ISETP.LT.AND.EX P3, PT, R12, R15, !P3, P4 ;  /* 0x0000000f0c00720c */ /* 0x000fc80005f61340 */
[----:B------:R1:W3:Y:S01]  /*0430*/  @P1 LDG.E.U16 R22, desc[UR4][R28.64] ;  /* 0x000000041c161981 */ /* 0x0002e2000c1e1500 */
[C---:B------:R-:W-:Y:S01]  /*0440*/  SHF.L.U64.HI R19, R27.reuse, 0x1, R18 ;  /* 0x000000011b137819 */ /* 0x040fe20000010212 */
[----:B------:R-:W-:Y:S02]  /*0450*/  IMAD.SHL.U32 R27, R27, 0x2, RZ ;  /* 0x000000021b1b7824 */ /* 0x000fe400078e00ff */
[C---:B-1----:R-:W-:Y:S01]  /*0460*/  IMAD.SHL.U32 R29, R25.reuse, 0x2, RZ ;  /* 0x00000002191d7824 */ /* 0x042fe200078e00ff */
[----:B------:R-:W-:-:S04]  /*0470*/  SHF.L.U64.HI R25, R25, 0x1, R12 ;  /* 0x0000000119197819 */ /* 0x000fc8000001020c */
[C---:B------:R-:W-:Y:S02]  /*0480*/  @P3 IADD3 R12, P4, R6.reuse, R29, RZ ;  /* 0x0000001d060c3210 */ /* 0x040fe40007f9e0ff */
[----:B------:R-:W-:-:S03]  /*0490*/  @P2 IADD3 R10, P5, R6, R27, RZ ;  /* 0x0000001b060a2210 */ /* 0x000fc60007fbe0ff */
[----:B------:R-:W-:Y:S01]  /*04a0*/  @P3 IMAD.X R13, R7, 0x1, R25, P4 ;  /* 0x00000001070d3824 */ /* 0x000fe200020e0619 */
[----:B0-----:R-:W-:Y:S01]  /*04b0*/  FSETP.GEU.FTZ.AND P4, PT, |R23|, 0.5, PT ;  /* 0x3f0000001700780b */ /* 0x001fe20003f9e200 */
[----:B------:R-:W-:Y:S01]  /*04c0*/  @P2 IMAD.X R11, R7, 0x1, R19, P5 ;  /* 0x00000001070b2824 */ /* 0x000fe200028e0613 */
[----:B------:R-:W-:-:S06]  /*04d0*/  PRMT R18, RZ, 0x7610, R18 ;  /* 0x00007610ff127816 */ /* 0x000fcc0000000012 */
[----:B------:R0:W5:Y:S01]  /*04e0*/  @P2 LDG.E.U16 R18, desc[UR4][R10.64] ;  /* 0x000000040a122981 */ /* 0x000162000c1e1500 */
[----:B------:R-:W-:-:S06]  /*04f0*/  PRMT R24, RZ, 0x7610, R24 ;  /* 0x00007610ff187816 */ /* 0x000fcc0000000018 */
[----:B------:R1:W5:Y:S01]  /*0500*/  @P3 LDG.E.U16 R24, desc[UR4][R12.64] ;  /* 0x000000040c183981 */ /* 0x000362000c1e1500 */
[----:B--2---:R-:W-:Y:S02]  /*0510*/  IMAD.U32 R2, R2, 0x10000, RZ ;  /* 0x0001000002027824 */ /* 0x004fe400078e00ff */
[----:B----4-:R-:W-:Y:S02]  /*0520*/  IMAD.U32 R28, R0, 0x10000, RZ ;  /* 0x00010000001c7824 */ /* 0x010fe400078e00ff */
[----:B------:R-:W-:Y:S02]  /*0530*/  FADD.FTZ R0, -R23, 1 ;  /* 0x3f80000017007421 */ /* 0x000fe40000010100 */
[----:B0-----:R-:W-:-:S04]  /*0540*/  FADD.FTZ R11, -R2, R28 ;  /* 0x0000001c020b7221 */ /* 0x001fc80000010100 */
[C---:B------:R-:W-:Y:S01]  /*0550*/  FFMA.FTZ R10, R11.reuse, R23, R2 ;  /* 0x000000170b0a7223 */ /* 0x040fe20000010002 */
[----:B------:R-:W-:Y:S01]  /*0560*/  @P4 FFMA.FTZ R10, R11, -R0, R28 ;  /* 0x800000000b0a4223 */ /* 0x000fe2000001001c */
[----:B------:R-:W-:-:S04]  /*0570*/  IADD3 R2, P6, R4, R26, RZ ;  /* 0x0000001a04027210 */ /* 0x000fc80007fde0ff */
[----:B------:R-:W-:Y:S01]  /*0580*/  F2FP.BF16.F32.PACK_AB R26, RZ, R10 ;  /* 0x0000000aff1a723e */ /* 0x000fe200000010ff */
[C---:B------:R-:W-:Y:S01]  /*0590*/  IMAD.X R3, R5.reuse, 0x1, R3, P6 ;  /* 0x0000000105037824 */ /* 0x040fe200030e0603 */
[C---:B------:R-:W-:Y:S02]  /*05a0*/  IADD3 R10, P5, R4.reuse, R27, RZ ;  /* 0x0000001b040a7210 */ /* 0x040fe40007fbe0ff */
[----:B-1----:R-:W-:Y:S02]  /*05b0*/  IADD3 R12, P6, R4, R29, RZ ;  /* 0x0000001d040c7210 */ /* 0x002fe40007fde0ff */
[----:B------:R-:W-:Y:S01]  /*05c0*/  PRMT R27, RZ, 0x7610, R27 ;  /* 0x00007610ff1b7816 */ /* 0x000fe2000000001b */
[C-C-:B------:R-:W-:Y:S01]  /*05d0*/  IMAD.X R11, R5.reuse, 0x1, R19.reuse, P5 ;  /* 0x00000001050b7824 */ /* 0x140fe200028e0613 */
[----:B------:R-:W-:Y:S01]  /*05e0*/  PRMT R19, RZ, 0x7610, R19 ;  /* 0x00007610ff137816 */ /* 0x000fe20000000013 */
[--C-:B------:R-:W-:Y:S01]  /*05f0*/  IMAD.X R13, R5, 0x1, R25.reuse, P6 ;  /* 0x00000001050d7824 */ /* 0x100fe200030e0619 */
[----:B------:R-:W-:-:S02]  /*0600*/  PRMT R25, RZ, 0x7610, R25 ;  /* 0x00007610ff197816 */ /* 0x000fc40000000019 */
[----:B------:R-:W2:Y:S04]  /*0610*/  @P1 LDG.E.U16 R27, desc[UR4][R2.64] ;  /* 0x00000004021b1981 */ /* 0x000ea8000c1e1500 */
[----:B------:R-:W4:Y:S04]  /*0620*/  @P3 LDG.E.U16 R19, desc[UR4][R12.64] ;  /* 0x000000040c133981 */ /* 0x000f28000c1e1500 */
[----:B------:R-:W4:Y:S04]  /*0630*/  @P2 LDG.E.U16 R25, desc[UR4][R10.64] ;  /* 0x000000040a192981 */ /* 0x000f28000c1e1500 */
[----:B------:R0:W-:Y:S01]  /*0640*/  @P0 STG.E.U16 desc[UR4][R8.64], R26 ;  /* 0x0000001a08000986 */ /* 0x0001e2000c101504 */
[----:B---3--:R-:W-:-:S02]  /*0650*/  IMAD.U32 R29, R22, 0x10000, RZ ;  /* 0x00010000161d7824 */ /* 0x008fc400078e00ff */
[----:B------:R-:W-:-:S03]  /*0660*/  IMAD.WIDE.U32 R20, R17, 0x4, R20 ;  /* 0x0000000411147825 */ /* 0x000fc600078e0014 */
[----:B------:R-:W-:-:S04]  /*0670*/  ISETP.GE.U32.AND P0, PT, R20, 0x10000, PT ;  /* 0x000100001400780c */ /* 0x000fc80003f06070 */
[----:B------:R-:W-:Y:S01]  /*0680*/  ISETP.GE.U32.AND.EX P0, PT, R21, RZ, PT, P0 ;  /* 0x000000ff1500720c */ /* 0x000fe20003f06100 */
[----:B-----5:R-:W-:Y:S02]  /*0690*/  IMAD.U32 R24, R24, 0x10000, RZ ;  /* 0x0001000018187824 */ /* 0x020fe400078e00ff */
[----:B--2---:R-:W-:Y:S02]  /*06a0*/  IMAD.U32 R28, R27, 0x10000, RZ ;  /* 0x000100001b1c7824 */ /* 0x004fe400078e00ff */
[----:B----4-:R-:W-:Y:S02]  /*06b0*/  IMAD.U32 R22, R19, 0x10000, RZ ;  /* 0x0001000013167824 */ /* 0x010fe400078e00ff */
[----:B------:R-:W-:Y:S02]  /*06c0*/  IMAD.U32 R19, R18, 0x10000, RZ ;  /* 0x0001000012137824 */ /* 0x000fe400078e00ff */
[----:B0-----:R-:W-:Y:S02]  /*06d0*/  IMAD.U32 R26, R25, 0x10000, RZ ;  /* 0x00010000191a7824 */ /* 0x001fe400078e00ff */
[----:B------:R-:W-:Y:S01]  /*06e0*/  FADD.FTZ R27, -R28, R29 ;  /* 0x0000001d1c1b7221 */ /* 0x000fe20000010100 */
[----:B------:R-:W-:Y:S01]  /*06f0*/  FADD.FTZ R9, -R22, R24 ;  /* 0x0000001816097221 */ /* 0x000fe20000010100 */
[----:B------:R-:W-:-:S02]  /*0700*/  FADD.FTZ R25, -R26, R19 ;  /* 0x000000131a197221 */ /* 0x000fc40000010100 */
[----:B------:R-:W-:Y:S01]  /*0710*/  FFMA.FTZ R18, R27, R23, R28 ;  /* 0x000000171b127223 */ /* 0x000fe2000001001c */
[C---:B------:R-:W-:Y:S01]  /*0720*/  @P4 FFMA.FTZ R18, -R0.reuse, R27, R29 ;  /* 0x0000001b00124223 */ /* 0x040fe2000001011d */
[-C--:B------:R-:W-:Y:S01]  /*0730*/  FFMA.FTZ R22, R9, R23.reuse, R22 ;  /* 0x0000001709167223 */ /* 0x080fe20000010016 */
[----:B------:R-:W-:Y:S01]  /*0740*/  FFMA.FTZ R26, R25, R23, R26 ;  /* 0x00000017191a7223 */ /* 0x000fe2000001001a */
[C---:B------:R-:W-:Y:S01]  /*0750*/  @P4 FFMA.FTZ R26, -R0.reuse, R25, R19 ;  /* 0x00000019001a4223 */ /* 0x040fe20000010113 */
[----:B------:R-:W-:Y:S01]  /*0760*/  @P4 FFMA.FTZ R22, -R0, R9, R24 ;  /* 0x0000000900164223 */ /* 0x000fe20000010118 */
[----:B------:R-:W-:-:S03]  /*0770*/  F2FP.BF16.F32.PACK_AB R18, RZ, R18 ;  /* 0x00000012ff12723e */ /* 0x000fc600000010ff */
[----:B------:R-:W-:Y:S02]  /*0780*/  F2FP.BF16.F32.PACK_AB R26, RZ, R26 ;  /* 0x0000001aff1a723e */ /* 0x000fe400000010ff */
[----:B------:R-:W-:Y:S01]  /*0790*/  F2FP.BF16.F32.PACK_AB R22, RZ, R22 ;  /* 0x00000016ff16723e */ /* 0x000fe200000010ff */
[----:B------:R2:W-:Y:S01]  /*07a0*/  @P1 STG.E.U16 desc[UR4][R2.64], R18 ;  /* 0x0000001202001986 */ /* 0x0005e2000c101504 */
[----:B------:R-:W-:-:S03]  /*07b0*/  ISETP.LT.U32.AND P1, PT, R20, R14, PT ;  /* 0x0000000e1400720c */ /* 0x000fc60003f21070 */
[----:B------:R2:W-:Y:S04]  /*07c0*/  @P2 STG.E.U16 desc[UR4][R10.64], R26 ;  /* 0x0000001a0a002986 */ /* 0x0005e8000c101504 */
[----:B------:R2:W-:Y:S01]  /*07d0*/  @P3 STG.E.U16 desc[UR4][R12.64], R22 ;  /* 0x000000160c003986 */ /* 0x0005e2000c101504 */
[----:B------:R-:W-:-:S13]  /*07e0*/  ISETP.LT.AND.EX P1, PT, R21, R15, PT, P1 ;  /* 0x0000000f1500720c */ /* 0x000fda0003f21310 */
[----:B--2---:R-:W-:Y:S05]  /*07f0*/  @!P0 BRA P1, `(.L_x_97) ;  /* 0xfffffff800688947 */ /* 0x004fea000083ffff */
[----:B------:R-:W-:Y:S05]  /*0800*/  EXIT ;  /* 0x000000000000794d */ /* 0x000fea0003800000 */
.L_x_96:
[----:B------:R-:W0:Y:S02]  /*0810*/  S2R R13, SR_TID.X ;  /* 0x00000000000d7919 */ /* 0x000e240000002100 */
[----:B0-----:R-:W-:-:S03]  /*0820*/  IMAD.WIDE.U32 R2, R13, 0x4, RZ ;  /* 0x000000040d027825 */ /* 0x001fc600078e00ff */
[----:B------:R-:W-:-:S04]  /*0830*/  ISETP.GE.U32.AND P0, PT, R2, R14, PT ;  /* 0x0000000e0200720c */ /* 0x000fc80003f06070 */
[----:B------:R-:W-:-:S04]  /*0840*/  ISETP.GE.AND.EX P0, PT, R3, R15, PT, P0 ;  /* 0x0000000f0300720c */ /* 0x000fc80003f06300 */
[----:B------:R-:W-:-:S13]  /*0850*/  ISETP.GT.U32.OR P0, PT, R13, 0x3fff, P0 ;  /* 0x00003fff0d00780c */ /* 0x000fda0000704470 */
[----:B------:R-:W-:Y:S05]  /*0860*/  @P0 EXIT ;  /* 0x000000000000094d */ /* 0x000fea0003800000 */
[----:B------:R-:W0:Y:S01]  /*0870*/  LDC R0, c[0x0][0xe5c] ;  /* 0x00039700ff007b82 */ /* 0x000e220000000800 */
[----:B------:R-:W-:Y:S01]  /*0880*/  IMAD.MOV.U32 R10, RZ, RZ, RZ ;  /* 0x000000ffff0a7224 */ /* 0x000fe200078e00ff */
[----:B------:R-:W-:Y:S01]  /*0890*/  ULDC UR6, c[0x0][0x0] ;  /* 0x0000000000067ab9 */ /* 0x000fe20000000800 */
[----:B0-----:R-:W-:-:S07]  /*08a0*/  FADD.FTZ R11, -R0, 1 ;  /* 0x3f800000000b7421 */ /* 0x001fce0000010100 */
.L_x_98:
        /* <DEDUP_REMOVED lines=9> */
[C---:B--2---:R-:W-:Y:S01]  /*0940*/  PRMT R21, R18.reuse, 0x7632, R21 ;  /* 0x0000763212157816 */ /* 0x044fe20000000015 */
[----:B------:R-:W-:Y:S01]  /*0950*/  IMAD.U32 R12, R18, 0x10000, RZ ;  /* 0x00010000120c7824 */ /* 0x000fe200078e00ff */
[C---:B------:R-:W-:Y:S01]  /*0960*/  PRMT R22, R19.reuse, 0x7632, R22 ;  /* 0x0000763213167816 */ /* 0x040fe20000000016 */
[----:B------:R-:W-:Y:S01]  /*0970*/  IMAD.U32 R16, R19, 0x10000, RZ ;  /* 0x0001000013107824 */ /* 0x000fe200078e00ff */
[C---:B---3--:R-:W-:Y:S01]  /*0980*/  PRMT R17, R8.reuse, 0x7632, R17 ;  /* 0x0000763208117816 */ /* 0x048fe20000000011 */
[----:B------:R-:W-:Y:S01]  /*0990*/  IMAD.U32 R23, R8, 0x10000, RZ ;  /* 0x0001000008177824 */ /* 0x000fe200078e00ff */
[----:B------:R-:W-:Y:S01]  /*09a0*/  PRMT R20, R9, 0x7632, R20 ;  /* 0x0000763209147816 */ /* 0x000fe20000000014 */
[----:B------:R-:W-:-:S02]  /*09b0*/  IMAD.U32 R8, R21, 0x10000, RZ ;  /* 0x0001000015087824 */ /* 0x000fc400078e00ff */
[----:B------:R-:W-:Y:S02]  /*09c0*/  IMAD.U32 R17, R17, 0x10000, RZ ;  /* 0x0001000011117824 */ /* 0x000fe400078e00ff */
[----:B------:R-:W-:Y:S02]  /*09d0*/  IMAD.U32 R25, R9, 0x10000, RZ ;  /* 0x0001000009197824 */ /* 0x000fe400078e00ff */
[----:B------:R-:W-:Y:S02]  /*09e0*/  IMAD.U32 R18, R22, 0x10000, RZ ;  /* 0x0001000016127824 */ /* 0x000fe400078e00ff */
[----:B------:R-:W-:Y:S01]  /*09f0*/  FADD.FTZ R9, -R17, R8 ;  /* 0x0000000811097221 */ /* 0x000fe20000010100 */
[----:B------:R-:W-:Y:S02]  /*0a00*/  IMAD.U32 R21, R20, 0x10000, RZ ;  /* 0x0001000014157824 */ /* 0x000fe400078e00ff */
[----:B------:R-:W-:Y:S01]  /*0a10*/  FADD.FTZ R20, -R23, R12 ;  /* 0x0000000c17147221 */ /* 0x000fe20000010100 */
[----:B------:R-:W-:Y:S01]  /*0a20*/  FADD.FTZ R19, -R25, R16 ;  /* 0x0000001019137221 */ /* 0x000fe20000010100 */
[-C--:B------:R-:W-:Y:S01]  /*0a30*/  FFMA.FTZ R22, R9, R0.reuse, R17 ;  /* 0x0000000009167223 */ /* 0x080fe20000010011 */
[----:B------:R-:W-:Y:S01]  /*0a40*/  FADD.FTZ R24, -R21, R18 ;  /* 0x0000001215187221 */ /* 0x000fe20000010100 */
[-C--:B------:R-:W-:Y:S01]  /*0a50*/  FFMA.FTZ R23, R20, R0.reuse, R23 ;  /* 0x0000000014177223 */ /* 0x080fe20000010017 */
[----:B------:R-:W-:Y:S01]  /*0a60*/  FFMA.FTZ R25, R19, R0, R25 ;  /* 0x0000000013197223 */ /* 0x000fe20000010019 */
[C---:B------:R-:W-:Y:S01]  /*0a70*/  @P0 FFMA.FTZ R23, -R11.reuse, R20, R12 ;  /* 0x000000140b170223 */ /* 0x040fe2000001010c */
[----:B------:R-:W-:Y:S01]  /*0a80*/  FFMA.FTZ R26, R24, R0, R21 ;  /* 0x00000000181a7223 */ /* 0x000fe20000010015 */
[C---:B------:R-:W-:Y:S01]  /*0a90*/  @P0 FFMA.FTZ R22, -R11.reuse, R9, R8 ;  /* 0x000000090b160223 */ /* 0x040fe20000010108 */
[C---:B------:R-:W-:Y:S01]  /*0aa0*/  @P0 FFMA.FTZ R25, -R11.reuse, R19, R16 ;  /* 0x000000130b190223 */ /* 0x040fe20000010110 */
[----:B------:R-:W-:Y:S01]  /*0ab0*/  @P0 FFMA.FTZ R26, -R11, R24, R18 ;  /* 0x000000180b1a0223 */ /* 0x000fe20000010112 */
[----:B------:R-:W-:-:S02]  /*0ac0*/  IADD3 R13, P0, R13, UR6, RZ ;  /* 0x000000060d0d7c10 */ /* 0x000fc4000ff1e0ff */
        /* <DEDUP_REMOVED lines=12> */
.L_x_99:
        /* <DEDUP_REMOVED lines=15> */
.L_x_236:


//--------------------- .text._ZN2at6native52_GLOBAL__N__ff984223_19_ForeachTernaryOp_cu_5285c63625multi_tensor_apply_kernelINS1_18TensorListMetadataILi2EEENS1_22TernaryOpScalarFunctorIN3c104HalfELi2ELi2ELi0EEEJNS0_11LerpFunctorIfEEfEEEvT_T0_DpT1_ --------------------------
	.section	.text._ZN2at6native52_GLOBAL__N__ff984223_19_ForeachTernaryOp_cu_5285c63625multi_tensor_apply_kernelINS1_18TensorListMetadataILi2EEENS1_22TernaryOpScalarFunctorIN3c104HalfELi2ELi2ELi0EEEJNS0_11LerpFunctorIfEEfEEEvT_T0_DpT1_,"ax",@progbits
	.align	128
.text._ZN2at6native52_GLOBAL__N__ff984223_19_ForeachTernaryOp_cu_5285c63625multi_tensor_apply_kernelINS1_18TensorListMetadataILi2EEENS1_22TernaryOpScalarFunctorIN3c104HalfELi2ELi2ELi0EEEJNS0_11LerpFunctorIfEEfEEEvT_T0_DpT1_:
        .type           _ZN2at6native52_GLOBAL__N__ff984223_19_ForeachTernaryOp_cu_5285c63625multi_tensor_apply_kernelINS1_18TensorListMetadataILi2EEENS1_22TernaryOpScalarFunctorIN3c104HalfELi2ELi2ELi0EEEJNS0_11LerpFunctorIfEEfEEEvT_T0_DpT1_,@function
        .size           _ZN2at6native52_GLOBAL__N__ff984223_19_ForeachTernaryOp_cu_5285c63625multi_tensor_apply_kernelINS1_18TensorListMetadataILi2EEENS1_22TernaryOpScalarFunctorIN3c104HalfELi2ELi2ELi0EEEJNS0_11LerpFunctorIfEEfEEEvT_T0_DpT1_,(.L_x_237 - _ZN2at6native52_GLOBAL__N__ff984223_19_ForeachTernaryOp_cu_5285c63625multi_tensor_apply_kernelINS1_18TensorListMetadataILi2EEENS1_22TernaryOpScalarFunctorIN3c104HalfELi2ELi2ELi0EEEJNS0_11LerpFunctorIfEEfEEEvT_T0_DpT1_)
        .other          _ZN2at6native52_GLOBAL__N__ff984223_19_ForeachTernaryOp_cu_5285c63625multi_tensor_apply_kernelINS1_18TensorListMetadataILi2EEENS1_22TernaryOpScalarFunctorIN3c104HalfELi2ELi2ELi0EEEJNS0_11LerpFunctorIfEEfEEEvT_T0_DpT1_,@"STO_CUDA_ENTRY STV_DEFAULT"
_ZN2at6native52_GLOBAL__N__ff984223_19_ForeachTernaryOp_cu_5285c63625multi_tensor_apply_kernelINS1_18TensorListMetadataILi2EEENS1_22TernaryOpScalarFunctorIN3c104HalfELi2ELi2ELi0EEEJNS0_11LerpFunctorIfEEfEEEvT_T0_DpT1_:
        /* <DEDUP_REMOVED lines=26> */
.L_x_101:
        /* <DEDUP_REMOVED lines=18> */
[C---:B------:R-:W-:Y:S02]  /*02c0*/  ISETP.GE.U32.AND P1, PT, R3.reuse, 0x10000, PT ;  /* 0x000100000300780c */ /* 0x040fe40003f26070 */
[----:B------:R-:W-:Y:S02]  /*02d0*/  IADD3.X R22, RZ, R10, RZ, P2, !PT ;  /* 0x0000000aff167210 */ /* 0x000fe400017fe4ff */
[-C--:B------:R-:W-:Y:S02]  /*02e0*/  ISETP.LT.U32.AND P2, PT, R3, R14.reuse, PT ;  /* 0x0000000e0300720c */ /* 0x080fe40003f41070 */
[C---:B------:R-:W-:Y:S02]  /*02f0*/  ISETP.GE.U32.AND.EX P1, PT, R22.reuse, RZ, PT, P1 ;  /* 0x000000ff1600720c */ /* 0x040fe40003f26110 */
[C---:B------:R-:W-:Y:S02]  /*0300*/  LEA R27, P4, R17.reuse, R25, 0x1 ;  /* 0x00000019111b7211 */ /* 0x040fe400078808ff */
[----:B------:R-:W-:Y:S01]  /*0310*/  ISETP.LT.AND.EX P1, PT, R22, R15, !P1, P2 ;  /* 0x0000000f1600720c */ /* 0x000fe20004f21320 */
[----:B---3--:R-:W-:Y:S01]  /*0320*/  IMAD R12, R17, 0x3, RZ ;  /* 0x00000003110c7824 */ /* 0x008fe200078e02ff */
[C---:B------:R-:W-:Y:S01]  /*0330*/  ISETP.GE.U32.AND P3, PT, R27.reuse, 0x10000, PT ;  /* 0x000100001b00780c */ /* 0x040fe20003f66070 */
[----:B------:R-:W-:Y:S01]  /*0340*/  IMAD.X R18, RZ, RZ, R10, P4 ;  /* 0x000000ffff127224 */ /* 0x000fe200020e060a */
[----:B------:R-:W-:Y:S01]  /*0350*/  ISETP.LT.U32.AND P4, PT, R27, R14, PT ;  /* 0x0000000e1b00720c */ /* 0x000fe20003f81070 */
[----:B------:R-:W-:-:S03]  /*0360*/  IMAD.SHL.U32 R26, R3, 0x2, RZ ;  /* 0x00000002031a7824 */ /* 0x000fc600078e00ff */
[----:B------:R-:W-:Y:S02]  /*0370*/  ISETP.GE.U32.AND.EX P2, PT, R18, RZ, PT, P3 ;  /* 0x000000ff1200720c */ /* 0x000fe40003f46130 */
[----:B------:R-:W-:Y:S02]  /*0380*/  IADD3 R25, P3, R12, R25, RZ ;  /* 0x000000190c197210 */ /* 0x000fe40007f7e0ff */
[----:B------:R-:W-:Y:S02]  /*0390*/  ISETP.LT.AND.EX P2, PT, R18, R15, !P2, P4 ;  /* 0x0000000f1200720c */ /* 0x000fe40005741340 */
        /* <DEDUP_REMOVED lines=8> */
[----:B------:R-:W-:Y:S02]  /*0420*/  ISETP.LT.AND.EX P3, PT, R12, R15, !P3, P4 ;  /* 0x0000000f0c00720c */ /* 0x000fe40005f61340 */
[C---:B------:R-:W-:Y:S02]  /*0430*/  SHF.L.U64.HI R19, R27.reuse, 0x1, R18 ;  /* 0x000000011b137819 */ /* 0x040fe40000010212 */
[----:B------:R1:W3:Y:S01]  /*0440*/  @P1 LDG.E.U16 R22, desc[UR4][R28.64] ;  /* 0x000000041c161981 */ /* 0x0002e2000c1e1500 */
[----:B------:R-:W-:Y:S01]  /*0450*/  IMAD.SHL.U32 R27, R27, 0x2, RZ ;  /* 0x000000021b1b7824 */ /* 0x000fe200078e00ff */
[----:B-1----:R-:W-:-:S02]  /*0460*/  SHF.L.U32 R29, R25, 0x1, RZ ;  /* 0x00000001191d7819 */ /* 0x002fc400000006ff */
[----:B------:R-:W-:-:S05]  /*0470*/  SHF.L.U64.HI R25, R25, 0x1, R12 ;  /* 0x0000000119197819 */ /* 0x000fca000001020c */
        /* <DEDUP_REMOVED lines=9> */
[----:B--2---:R-:W-:Y:S02]  /*0510*/  HADD2.F32 R2, -RZ, R2.H0_H0 ;  /* 0x20000002ff027230 */ /* 0x004fe40000004100 */
[----:B----4-:R-:W-:Y:S02]  /*0520*/  HADD2.F32 R28, -RZ, R0.H0_H0 ;  /* 0x20000000ff1c7230 */ /* 0x010fe40000004100 */
[----:B------:R-:W-:-:S03]  /*0530*/  FADD.FTZ R0, -R23, 1 ;  /* 0x3f80000017007421 */ /* 0x000fc60000010100 */
[----:B0-----:R-:W-:-:S04]  /*0540*/  FADD.FTZ R11, -R2, R28 ;  /* 0x0000001c020b7221 */ /* 0x001fc80000010100 */
[C---:B------:R-:W-:Y:S01]  /*0550*/  FFMA.FTZ R10, R11.reuse, R23, R2 ;  /* 0x000000170b0a7223 */ /* 0x040fe20000010002 */
[----:B------:R-:W-:Y:S01]  /*0560*/  @P4 FFMA.FTZ R10, R11, -R0, R28 ;  /* 0x800000000b0a4223 */ /* 0x000fe2000001001c */
[----:B------:R-:W-:-:S04]  /*0570*/  IADD3 R2, P6, R4, R26, RZ ;  /* 0x0000001a04027210 */ /* 0x000fc80007fde0ff */
[----:B------:R-:W-:Y:S01]  /*0580*/  F2FP.F16.F32.PACK_AB R26, RZ, R10 ;  /* 0x0000000aff1a723e */ /* 0x000fe200000000ff */
        /* <DEDUP_REMOVED lines=12> */
[----:B---3--:R-:W-:-:S02]  /*0650*/  HADD2.F32 R29, -RZ, R22.H0_H0 ;  /* 0x20000016ff1d7230 */ /* 0x008fc40000004100 */
[----:B------:R-:W-:-:S03]  /*0660*/  IMAD.WIDE.U32 R20, R17, 0x4, R20 ;  /* 0x0000000411147825 */ /* 0x000fc600078e0014 */
[----:B------:R-:W-:Y:S01]  /*0670*/  ISETP.GE.U32.AND P0, PT, R20, 0x10000, PT ;  /* 0x000100001400780c */ /* 0x000fe20003f06070 */
[----:B-----5:R-:W-:-:S03]  /*0680*/  HADD2.F32 R24, -RZ, R24.H0_H0 ;  /* 0x20000018ff187230 */ /* 0x020fc60000004100 */
[----:B------:R-:W-:Y:S01]  /*0690*/  ISETP.GE.U32.AND.EX P0, PT, R21, RZ, PT, P0 ;  /* 0x000000ff1500720c */ /* 0x000fe20003f06100 */
[----:B--2---:R-:W-:Y:S02]  /*06a0*/  HADD2.F32 R28, -RZ, R27.H0_H0 ;  /* 0x2000001bff1c7230 */ /* 0x004fe40000004100 */
[----:B----4-:R-:W-:Y:S02]  /*06b0*/  HADD2.F32 R22, -RZ, R19.H0_H0 ;  /* 0x20000013ff167230 */ /* 0x010fe40000004100 */
[----:B------:R-:W-:Y:S02]  /*06c0*/  HADD2.F32 R19, -RZ, R18.H0_H0 ;  /* 0x20000012ff137230 */ /* 0x000fe40000004100 */
[----:B0-----:R-:W-:Y:S02]  /*06d0*/  HADD2.F32 R26, -RZ, R25.H0_H0 ;  /* 0x20000019ff1a7230 */ /* 0x001fe40000004100 */
[----:B------:R-:W-:Y:S01]  /*06e0*/  FADD.FTZ R27, -R28, R29 ;  /* 0x0000001d1c1b7221 */ /* 0x000fe20000010100 */
[----:B------:R-:W-:-:S02]  /*06f0*/  FADD.FTZ R9, -R22, R24 ;  /* 0x0000001816097221 */ /* 0x000fc40000010100 */
[----:B------:R-:W-:Y:S01]  /*0700*/  FADD.FTZ R25, -R26, R19 ;  /* 0x000000131a197221 */ /* 0x000fe20000010100 */
[----:B------:R-:W-:Y:S01]  /*0710*/  FFMA.FTZ R18, R27, R23, R28 ;  /* 0x000000171b127223 */ /* 0x000fe2000001001c */
[C---:B------:R-:W-:Y:S01]  /*0720*/  @P4 FFMA.FTZ R18, -R0.reuse, R27, R29 ;  /* 0x0000001b00124223 */ /* 0x040fe2000001011d */
[-C--:B------:R-:W-:Y:S01]  /*0730*/  FFMA.FTZ R22, R9, R23.reuse, R22 ;  /* 0x0000001709167223 */ /* 0x080fe20000010016 */
        /* <DEDUP_REMOVED lines=11> */
[----:B--2---:R-:W-:Y:S05]  /*07f0*/  @!P0 BRA P1, `(.L_x_101) ;  /* 0xfffffff800688947 */ /* 0x004fea000083ffff */
[----:B------:R-:W-:Y:S05]  /*0800*/  EXIT ;  /* 0x000000000000794d */ /* 0x000fea0003800000 */
.L_x_100:
        /* <DEDUP_REMOVED lines=10> */
.L_x_102:
[C---:B------:R-:W-:Y:S02]  /*08b0*/  SHF.L.U32 R3, R13.reuse, 0x3, RZ ;  /* 0x000000030d037819 */ /* 0x040fe400000006ff */
[----:B------:R-:W-:Y:S02]  /*08c0*/  SHF.L.U64.HI R9, R13, 0x3, R10 ;  /* 0x000000030d097819 */ /* 0x000fe4000001020a */
[-C--:B------:R-:W-:Y:S02]  /*08d0*/  IADD3 R22, P1, R6, R3.reuse, RZ ;  /* 0x0000000306167210 */ /* 0x080fe40007f3e0ff */
[----:B------:R-:W-:-:S03]  /*08e0*/  IADD3 R2, P0, R4, R3, RZ ;  /* 0x0000000304027210 */ /* 0x000fc60007f1e0ff */
[--C-:B------:R-:W-:Y:S02]  /*08f0*/  IMAD.X R23, R7, 0x1, R9.reuse, P1 ;  /* 0x0000000107177824 */ /* 0x100fe400008e0609 */
[----:B------:R-:W-:-:S04]  /*0900*/  IMAD.X R3, R5, 0x1, R9, P0 ;  /* 0x0000000105037824 */ /* 0x000fc800000e0609 */
        /* <DEDUP_REMOVED lines=36> */
.L_x_103:
        /* <DEDUP_REMOVED lines=11> */
.L_x_237:


//--------------------- .text._ZN2at6native52_GLOBAL__N__ff984223_19_ForeachTernaryOp_cu_5285c63625multi_tensor_apply_kernelINS1_18TensorListMetadataILi2EEENS1_22TernaryOpScalarFunctorIN3c107complexIfEELi2ELi2ELi0EEEJNS0_11LerpFunctorIS8_EES8_EEEvT_T0_DpT1_ --------------------------
	.section	.text._ZN2at6native52_GLOBAL__N__ff984223_19_ForeachTernaryOp_cu_5285c63625multi_tensor_apply_kernelINS1_18TensorListMetadataILi2EEENS1_22TernaryOpScalarFunctorIN3c107complexIfEELi2ELi2ELi0EEEJNS0_11LerpFunctorIS8_EES8_EEEvT_T0_DpT1_,"ax",@progbits
	.align	128
.text._ZN2at6native52_GLOBAL__N__ff984223_19_ForeachTernaryOp_cu_5285c63625multi_tensor_apply_kernelINS1_18TensorListMetadataILi2EEENS1_22TernaryOpScalarFunctorIN3c107complexIfEELi2ELi2ELi0EEEJNS0_11LerpFunctorIS8_EES8_EEEvT_T0_DpT1_:
        .type           _ZN2at6native52_GLOBAL__N__ff984223_19_ForeachTernaryOp_cu_5285c63625multi_tensor_apply_kernelINS1_18TensorListMetadataILi2EEENS1_22TernaryOpScalarFunctorIN3c107complexIfEELi2ELi2ELi0EEEJNS0_11LerpFunctorIS8_EES8_EEEvT_T0_DpT1_,@function
        .size           _ZN2at6native52_GLOBAL__N__ff984223_19_ForeachTernaryOp_cu_5285c63625multi_tensor_apply_kernelINS1_18TensorListMetadataILi2EEENS1_22TernaryOpScalarFunctorIN3c107complexIfEELi2ELi2ELi0EEEJNS0_11LerpFunctorIS8_EES8_EEEvT_T0_DpT1_,(.L_x_238 - _ZN2at6native52_GLOBAL__N__ff984223_19_ForeachTernaryOp_cu_5285c63625multi_tensor_apply_kernelINS1_18TensorListMetadataILi2EEENS1_22TernaryOpScalarFunctorIN3c107complexIfEELi2ELi2ELi0EEEJNS0_11LerpFunctorIS8_EES8_EEEvT_T0_DpT1_)
        .other          _ZN2at6native52_GLOBAL__N__ff984223_19_ForeachTernaryOp_cu_5285c63625multi_tensor_apply_kernelINS1_18TensorListMetadataILi2EEENS1_22TernaryOpScalarFunctorIN3c107complexIfEELi2ELi2ELi0EEEJNS0_11LerpFunctorIS8_EES8_EEEvT_T0_DpT1_,@"STO_CUDA_ENTRY STV_DEFAULT"
_ZN2at6native52_GLOBAL__N__ff984223_19_ForeachTernaryOp_cu_5285c63625multi_tensor_apply_kernelINS1_18TensorListMetadataILi2EEENS1_22TernaryOpScalarFunctorIN3c107complexIfEELi2ELi2ELi0EEEJNS0_11LerpFunctorIS8_EES8_EEEvT_T0_DpT1_:
        /* <DEDUP_REMOVED lines=25> */
[----:B------:R-:W0:Y:S02]  /*0190*/  LDC.64 R4, c[0x0][0xe60] ;  /* 0x00039800ff047b82 */ /* 0x000e240000000a00 */
[----:B0-----:R-:W-:-:S04]  /*01a0*/  FMUL.FTZ R3, R5, R5 ;  /* 0x0000000505037220 */ /* 0x001fc80000410000 */
[----:B------:R-:W-:-:S05]  /*01b0*/  FFMA.FTZ R3, R4, R4, R3 ;  /* 0x0000000404037223 */ /* 0x000fca0000010003 */
[----:B------:R-:W-:-:S13]  /*01c0*/  FSETP.GEU.FTZ.AND P0, PT, R3, 0.25, PT ;  /* 0x3e8000000300780b */ /* 0x000fda0003f1e000 */
[----:B------:R-:W-:Y:S05]  /*01d0*/  @P0 BRA `(.L_x_105) ;  /* 0x0000000400dc0947 */ /* 0x000fea0003800000 */
[----:B------:R-:W0:Y:S01]  /*01e0*/  S2R R26, SR_TID.X ;  /* 0x00000000001a7919 */ /* 0x000e220000002100 */
[----:B------:R-:W-:Y:S01]  /*01f0*/  ULDC UR11, c[0x0][0x0] ;  /* 0x00000000000b7ab9 */ /* 0x000fe20000000800 */
[----:B------:R-:W-:Y:S01]  /*0200*/  UMOV UR4, URZ ;  /* 0x0000003f00047c82 */ /* 0x000fe20008000000 */
[----:B------:R-:W-:Y:S01]  /*0210*/  UMOV UR5, URZ ;  /* 0x0000003f00057c82 */ /* 0x000fe20008000000 */
[----:B------:R-:W-:-:S05]  /*0220*/  ULDC.64 UR16, c[0x0][0xe60] ;  /* 0x0003980000107ab9 */ /* 0x000fca0000000a00 */
.L_x_106:
[----:B0-----:R-:W-:Y:S01]  /*0230*/  IADD3 R12, P0, R26, UR4, RZ ;  /* 0x000000041a0c7c10 */ /* 0x001fe2000ff1e0ff */
[----:B------:R-:W-:Y:S01]  /*0240*/  IMAD.U32 R7, RZ, RZ, UR11 ;  /* 0x0000000bff077e24 */ /* 0x000fe2000f8e00ff */
[----:B------:R-:W-:Y:S02]  /*0250*/  MOV R5, UR11 ;  /* 0x0000000b00057c02 */ /* 0x000fe40008000f00 */
[----:B------:R-:W-:Y:S02]  /*0260*/  CS2R R24, SRZ ;  /* 0x0000000000187805 */ /* 0x000fe4000001ff00 */
[----:B------:R-:W-:Y:S02]  /*0270*/  IADD3 R0, P2, R12, UR11, RZ ;  /* 0x0000000b0c007c10 */ /* 0x000fe4000ff5e0ff */
[----:B------:R-:W-:Y:S02]  /*0280*/  CS2R R20, SRZ ;  /* 0x0000000000147805 */ /* 0x000fe4000001ff00 */
[----:B------:R-:W-:-:S02]  /*0290*/  IADD3.X R13, RZ, UR5, RZ, P0, !PT ;  /* 0x00000005ff0d7c10 */ /* 0x000fc400087fe4ff */
[----:B------:R-:W-:Y:S01]  /*02a0*/  ISETP.GE.U32.AND P1, PT, R12, 0x10000, PT ;  /* 0x000100000c00780c */ /* 0x000fe20003f26070 */
[C---:B------:R-:W-:Y:S01]  /*02b0*/  IMAD.SHL.U32 R14, R0.reuse, 0x8, RZ ;  /* 0x00000008000e7824 */ /* 0x040fe200078e00ff */
[----:B------:R-:W-:Y:S01]  /*02c0*/  ISETP.GE.U32.AND P0, PT, R0, 0x10000, PT ;  /* 0x000100000000780c */ /* 0x000fe20003f06070 */
[----:B------:R-:W-:Y:S01]  /*02d0*/  IMAD.X R3, RZ, RZ, R13, P2 ;  /* 0x000000ffff037224 */ /* 0x000fe200010e060d */
[----:B------:R-:W-:Y:S02]  /*02e0*/  ISETP.LT.U32.AND P2, PT, R12, UR14, PT ;  /* 0x0000000e0c007c0c */ /* 0x000fe4000bf41070 */
[C---:B------:R-:W-:Y:S02]  /*02f0*/  ISETP.GE.U32.AND.EX P1, PT, R13.reuse, RZ, PT, P1 ;  /* 0x000000ff0d00720c */ /* 0x040fe40003f26110 */
[----:B------:R-:W-:Y:S02]  /*0300*/  ISETP.LT.U32.AND P3, PT, R0, UR14, PT ;  /* 0x0000000e00007c0c */ /* 0x000fe4000bf61070 */
[----:B------:R-:W-:-:S02]  /*0310*/  ISETP.LT.AND.EX P1, PT, R13, UR10, !P1, P2 ;  /* 0x0000000a0d007c0c */ /* 0x000fc4000cf21320 */
[C---:B------:R-:W-:Y:S02]  /*0320*/  ISETP.GE.U32.AND.EX P0, PT, R3.reuse, RZ, PT, P0 ;  /* 0x000000ff0300720c */ /* 0x040fe40003f06100 */
[----:B------:R-:W-:Y:S02]  /*0330*/  SHF.L.U64.HI R4, R0, 0x3, R3 ;  /* 0x0000000300047819 */ /* 0x000fe40000010203 */
[----:B------:R-:W-:Y:S01]  /*0340*/  ISETP.LT.AND.EX P0, PT, R3, UR10, !P0, P3 ;  /* 0x0000000a03007c0c */ /* 0x000fe2000c701330 */
[----:B------:R-:W-:Y:S01]  /*0350*/  IMAD R3, R7, 0x3, RZ ;  /* 0x0000000307037824 */ /* 0x000fe200078e02ff */
[C---:B------:R-:W-:Y:S02]  /*0360*/  SHF.L.U32 R2, R12.reuse, 0x3, RZ ;  /* 0x000000030c027819 */ /* 0x040fe400000006ff */
[----:B------:R-:W-:Y:S02]  /*0370*/  SHF.L.U64.HI R10, R12, 0x3, R13 ;  /* 0x000000030c0a7819 */ /* 0x000fe4000001020d */
[----:B------:R-:W-:-:S02]  /*0380*/  LEA R0, P4, R5, R12, 0x1 ;  /* 0x0000000c05007211 */ /* 0x000fc400078808ff */
[----:B------:R-:W-:Y:S02]  /*0390*/  @P1 IADD3 R6, P2, R2, UR8, RZ ;  /* 0x0000000802061c10 */ /* 0x000fe4000ff5e0ff */
[----:B------:R-:W-:Y:S02]  /*03a0*/  IADD3 R12, P6, R3, R12, RZ ;  /* 0x0000000c030c7210 */ /* 0x000fe40007fde0ff */
[----:B------:R-:W-:Y:S02]  /*03b0*/  @P1 IADD3.X R7, R10, UR9, RZ, P2, !PT ;  /* 0x000000090a071c10 */ /* 0x000fe400097fe4ff */
[----:B------:R-:W-:Y:S02]  /*03c0*/  IADD3 R2, P5, R2, UR6, RZ ;  /* 0x0000000602027c10 */ /* 0x000fe4000ffbe0ff */
[----:B------:R-:W-:Y:S01]  /*03d0*/  IADD3.X R5, RZ, R13, RZ, P4, !PT ;  /* 0x0000000dff057210 */ /* 0x000fe200027fe4ff */
[----:B------:R-:W-:Y:S01]  /*03e0*/  IMAD.X R13, RZ, RZ, R13, P6 ;  /* 0x000000ffff0d7224 */ /* 0x000fe200030e060d */
[----:B------:R-:W-:-:S02]  /*03f0*/  ISETP.GE.U32.AND P2, PT, R0, 0x10000, PT ;  /* 0x000100000000780c */ /* 0x000fc40003f46070 */
[----:B------:R-:W-:Y:S02]  /*0400*/  CS2R R18, SRZ ;  /* 0x0000000000127805 */ /* 0x000fe4000001ff00 */
[----:B------:R-:W-:Y:S01]  /*0410*/  ISETP.GE.U32.AND P4, PT, R12, 0x10000, PT ;  /* 0x000100000c00780c */ /* 0x000fe20003f86070 */
[----:B------:R-:W2:Y:S01]  /*0420*/  @P1 LDG.E.64 R24, desc[UR12][R6.64] ;  /* 0x0000000c06181981 */ /* 0x000ea2000c1e1b00 */
[----:B------:R-:W-:Y:S02]  /*0430*/  IADD3.X R3, R10, UR7, RZ, P5, !PT ;  /* 0x000000070a037c10 */ /* 0x000fe4000affe4ff */
[----:B------:R-:W-:Y:S02]  /*0440*/  ISETP.GE.U32.AND.EX P5, PT, R5, RZ, PT, P2 ;  /* 0x000000ff0500720c */ /* 0x000fe40003fa6120 */
[----:B------:R-:W-:Y:S01]  /*0450*/  @P0 IADD3 R8, P3, R14, UR8, RZ ;  /* 0x000000080e080c10 */ /* 0x000fe2000ff7e0ff */
[----:B------:R-:W2:Y:S01]  /*0460*/  @P1 LDG.E.64 R18, desc[UR12][R2.64] ;  /* 0x0000000c02121981 */ /* 0x000ea2000c1e1b00 */
[----:B------:R-:W-:-:S02]  /*0470*/  ISETP.LT.U32.AND P2, PT, R12, UR14, PT ;  /* 0x0000000e0c007c0c */ /* 0x000fc4000bf41070 */
[C---:B------:R-:W-:Y:S02]  /*0480*/  ISETP.GE.U32.AND.EX P4, PT, R13.reuse, RZ, PT, P4 ;  /* 0x000000ff0d00720c */ /* 0x040fe40003f86140 */
[----:B------:R-:W-:Y:S02]  /*0490*/  @P0 IADD3.X R9, R4, UR9, RZ, P3, !PT ;  /* 0x0000000904090c10 */ /* 0x000fe40009ffe4ff */
[----:B------:R-:W-:Y:S02]  /*04a0*/  ISETP.LT.AND.EX P2, PT, R13, UR10, !P4, P2 ;  /* 0x0000000a0d007c0c */ /* 0x000fe4000e741320 */
[C---:B------:R-:W-:Y:S01]  /*04b0*/  ISETP.LT.U32.AND P3, PT, R0.reuse, UR14, PT ;  /* 0x0000000e00007c0c */ /* 0x040fe2000bf61070 */
[----:B------:R0:W3:Y:S01]  /*04c0*/  @P0 LDG.E.64 R20, desc[UR12][R8.64] ;  /* 0x0000000c08140981 */ /* 0x0000e2000c1e1b00 */
[----:B------:R-:W-:Y:S02]  /*04d0*/  SHF.L.U32 R22, R0, 0x3, RZ ;  /* 0x0000000300167819 */ /* 0x000fe400000006ff */
[----:B------:R-:W-:-:S02]  /*04e0*/  ISETP.LT.AND.EX P3, PT, R5, UR10, !P5, P3 ;  /* 0x0000000a05007c0c */ /* 0x000fc4000ef61330 */
[----:B------:R-:W-:Y:S02]  /*04f0*/  SHF.L.U64.HI R5, R0, 0x3, R5 ;  /* 0x0000000300057819 */ /* 0x000fe40000010205 */
[C---:B------:R-:W-:Y:S01]  /*0500*/  SHF.L.U64.HI R0, R12.reuse, 0x3, R13 ;  /* 0x000000030c007819 */ /* 0x040fe2000001020d */
[----:B------:R-:W-:Y:S01]  /*0510*/  IMAD.SHL.U32 R12, R12, 0x8, RZ ;  /* 0x000000080c0c7824 */ /* 0x000fe200078e00ff */
[----:B0-----:R-:W-:-:S04]  /*0520*/  IADD3 R8, P4, R14, UR6, RZ ;  /* 0x000000060e087c10 */ /* 0x001fc8000ff9e0ff */
[----:B------:R-:W-:Y:S02]  /*0530*/  @P2 IADD3 R6, P5, R12, UR8, RZ ;  /* 0x000000080c062c10 */ /* 0x000fe4000ffbe0ff */
[----:B------:R-:W-:Y:S02]  /*0540*/  CS2R R14, SRZ ;  /* 0x00000000000e7805 */ /* 0x000fe4000001ff00 */
[----:B------:R-:W-:Y:S02]  /*0550*/  IADD3.X R9, R4, UR7, RZ, P4, !PT ;  /* 0x0000000704097c10 */ /* 0x000fe4000a7fe4ff */
[----:B------:R-:W-:Y:S02]  /*0560*/  @P2 IADD3.X R7, R0, UR9, RZ, P5, !PT ;  /* 0x0000000900072c10 */ /* 0x000fe4000affe4ff */
[----:B------:R-:W-:Y:S02]  /*0570*/  CS2R R10, SRZ ;  /* 0x00000000000a7805 */ /* 0x000fe4000001ff00 */
[----:B------:R-:W-:Y:S01]  /*0580*/  @P3 IADD3 R28, P4, R22, UR8, RZ ;  /* 0x00000008161c3c10 */ /* 0x000fe2000ff9e0ff */
[----:B------:R0:W4:Y:S03]  /*0590*/  @P2 LDG.E.64 R14, desc[UR12][R6.64] ;  /* 0x0000000c060e2981 */ /* 0x000126000c1e1b00 */
[----:B------:R-:W-:-:S02]  /*05a0*/  @P3 IADD3.X R29, R5, UR9, RZ, P4, !PT ;  /* 0x00000009051d3c10 */ /* 0x000fc4000a7fe4ff */
[----:B------:R-:W-:Y:S02]  /*05b0*/  CS2R R16, SRZ ;  /* 0x0000000000107805 */ /* 0x000fe4000001ff00 */
[----:B------:R-:W-:Y:S01]  /*05c0*/  IADD3 R4, P5, R12, UR6, RZ ;  /* 0x000000060c047c10 */ /* 0x000fe2000ffbe0ff */
[----:B------:R-:W3:Y:S01]  /*05d0*/  @P0 LDG.E.64 R10, desc[UR12][R8.64] ;  /* 0x0000000c080a0981 */ /* 0x000ee2000c1e1b00 */
[----:B------:R-:W-:-:S03]  /*05e0*/  CS2R R12, SRZ ;  /* 0x00000000000c7805 */ /* 0x000fc6000001ff00 */
[----:B------:R-:W5:Y:S01]  /*05f0*/  @P3 LDG.E.64 R16, desc[UR12][R28.64] ;  /* 0x0000000c1c103981 */ /* 0x000f62000c1e1b00 */
[----:B0-----:R-:W-:Y:S02]  /*0600*/  IADD3 R6, P4, R22, UR6, RZ ;  /* 0x0000000616067c10 */ /* 0x001fe4000ff9e0ff */
[----:B------:R-:W-:Y:S02]  /*0610*/  CS2R R22, SRZ ;  /* 0x0000000000167805 */ /* 0x000fe4000001ff00 */
[----:B------:R-:W-:Y:S02]  /*0620*/  IADD3.X R7, R5, UR7, RZ, P4, !PT ;  /* 0x0000000705077c10 */ /* 0x000fe4000a7fe4ff */
[----:B------:R-:W-:-:S03]  /*0630*/  IADD3.X R5, R0, UR7, RZ, P5, !PT ;  /* 0x0000000700057c10 */ /* 0x000fc6000affe4ff */
[----:B------:R-:W5:Y:S04]  /*0640*/  @P3 LDG.E.64 R12, desc[UR12][R6.64] ;  /* 0x0000000c060c3981 */ /* 0x000f68000c1e1b00 */
[----:B------:R-:W4:Y:S01]  /*0650*/  @P2 LDG.E.64 R22, desc[UR12][R4.64] ;  /* 0x0000000c04162981 */ /* 0x000f22000c1e1b00 */
[----:B------:R-:W-:-:S04]  /*0660*/  UIMAD.WIDE.U32 UR4, UR11, 0x4, UR4 ;  /* 0x000000040b0478a5 */ /* 0x000fc8000f8e0004 */
[----:B------:R-:W-:Y:S02]  /*0670*/  UISETP.LT.U32.AND UP1, UPT, UR4, UR14, UPT ;  /* 0x0000000e0400728c */ /* 0x000fe4000bf21070 */
[----:B------:R-:W-:-:S04]  /*0680*/  UISETP.GE.U32.AND UP0, UPT, UR4, 0x10000, UPT ;  /* 0x000100000400788c */ /* 0x000fc8000bf06070 */
[----:B------:R-:W-:Y:S01]  /*0690*/  UISETP.GE.U32.AND.EX UP0, UPT, UR5, URZ, UPT, UP0 ;  /* 0x0000003f0500728c */ /* 0x000fe2000bf06100 */
[----:B--2---:R-:W-:Y:S01]  /*06a0*/  FADD.FTZ R0, -R19, R25 ;  /* 0x0000001913007221 */ /* 0x004fe20000010100 */
[----:B------:R-:W-:-:S03]  /*06b0*/  FADD.FTZ R24, R24, -R18 ;  /* 0x8000001218187221 */ /* 0x000fc60000010000 */
[----:B------:R-:W-:Y:S01]  /*06c0*/  FMUL.FTZ R25, R0, UR17 ;  /* 0x0000001100197c20 */ /* 0x000fe20008410000 */
[----:B------:R-:W-:-:S03]  /*06d0*/  FMUL.FTZ R27, R24, UR17 ;  /* 0x00000011181b7c20 */ /* 0x000fc60008410000 */
[----:B------:R-:W-:Y:S01]  /*06e0*/  FFMA.FTZ R25, R24, UR16, -R25 ;  /* 0x0000001018197c23 */ /* 0x000fe20008010819 */
[----:B------:R-:W-:-:S03]  /*06f0*/  FFMA.FTZ R0, R0, UR16, R27 ;  /* 0x0000001000007c23 */ /* 0x000fc6000801001b */
[----:B------:R-:W-:Y:S01]  /*0700*/  FADD.FTZ R18, R25, R18 ;  /* 0x0000001219127221 */ /* 0x000fe20000010000 */
[----:B------:R-:W-:Y:S01]  /*0710*/  FADD.FTZ R19, R0, R19 ;  /* 0x0000001300137221 */ /* 0x000fe20000010000 */
[----:B---3--:R-:W-:Y:S01]  /*0720*/  FADD.FTZ R24, -R11, R21 ;  /* 0x000000150b187221 */ /* 0x008fe20000010100 */
[----:B------:R-:W-:-:S03]  /*0730*/  FADD.FTZ R20, R20, -R10 ;  /* 0x8000000a14147221 */ /* 0x000fc60000010000 */
[----:B------:R-:W-:Y:S01]  /*0740*/  FMUL.FTZ R21, R24, UR17 ;  /* 0x0000001118157c20 */ /* 0x000fe20008410000 */
[----:B------:R-:W-:-:S03]  /*0750*/  FMUL.FTZ R27, R20, UR17 ;  /* 0x00000011141b7c20 */ /* 0x000fc60008410000 */
[----:B------:R-:W-:Y:S01]  /*0760*/  FFMA.FTZ R21, R20, UR16, -R21 ;  /* 0x0000001014157c23 */ /* 0x000fe20008010815 */
[----:B-----5:R-:W-:Y:S01]  /*0770*/  FADD.FTZ R17, -R13, R17 ;  /* 0x000000110d117221 */ /* 0x020fe20000010100 */
[----:B------:R-:W-:Y:S01]  /*0780*/  FADD.FTZ R16, R16, -R12 ;  /* 0x8000000c10107221 */ /* 0x000fe20000010000 */
[----:B----4-:R-:W-:Y:S01]  /*0790*/  FADD.FTZ R20, -R23, R15 ;  /* 0x0000000f17147221 */ /* 0x010fe20000010100 */
[----:B------:R-:W-:Y:S01]  /*07a0*/  FADD.FTZ R14, R14, -R22 ;  /* 0x800000160e0e7221 */ /* 0x000fe20000010000 */
[----:B------:R-:W-:Y:S01]  /*07b0*/  FMUL.FTZ R15, R17, UR17 ;  /* 0x00000011110f7c20 */ /* 0x000fe20008410000 */
[----:B------:R-:W-:Y:S01]  /*07c0*/  FADD.FTZ R10, R21, R10 ;  /* 0x0000000a150a7221 */ /* 0x000fe20000010000 */
[----:B------:R-:W-:Y:S01]  /*07d0*/  FMUL.FTZ R0, R16, UR17 ;  /* 0x0000001110007c20 */ /* 0x000fe20008410000 */
[----:B------:R-:W-:Y:S01]  /*07e0*/  FMUL.FTZ R21, R20, UR17 ;  /* 0x0000001114157c20 */ /* 0x000fe20008410000 */
[----:B------:R-:W-:Y:S01]  /*07f0*/  FMUL.FTZ R25, R14, UR17 ;  /* 0x000000110e197c20 */ /* 0x000fe20008410000 */
[----:B------:R-:W-:Y:S01]  /*0800*/  FFMA.FTZ R24, R24, UR16, R27 ;  /* 0x0000001018187c23 */ /* 0x000fe2000801001b */
[----:B------:R-:W-:Y:S01]  /*0810*/  FFMA.FTZ R15, R16, UR16, -R15 ;  /* 0x00000010100f7c23 */ /* 0x000fe2000801080f */
[----:B------:R-:W-:Y:S01]  /*0820*/  FFMA.FTZ R0, R17, UR16, R0 ;  /* 0x0000001011007c23 */ /* 0x000fe20008010000 */
[----:B------:R-:W-:Y:S01]  /*0830*/  FFMA.FTZ R21, R14, UR16, -R21 ;  /* 0x000000100e157c23 */ /* 0x000fe20008010815 */
[----:B------:R-:W-:Y:S01]  /*0840*/  FFMA.FTZ R20, R20, UR16, R25 ;  /* 0x0000001014147c23 */ /* 0x000fe20008010019 */
[----:B------:R-:W-:Y:S01]  /*0850*/  FADD.FTZ R11, R24, R11 ;  /* 0x0000000b180b7221 */ /* 0x000fe20000010000 */
[----:B------:R-:W-:Y:S01]  /*0860*/  FADD.FTZ R14, R15, R12 ;  /* 0x0000000c0f0e7221 */ /* 0x000fe20000010000 */
[----:B------:R-:W-:Y:S01]  /*0870*/  FADD.FTZ R15, R0, R13 ;  /* 0x0000000d000f7221 */ /* 0x000fe20000010000 */
[----:B------:R-:W-:Y:S01]  /*0880*/  FADD.FTZ R22, R21, R22 ;  /* 0x0000001615167221 */ /* 0x000fe20000010000 */
[----:B------:R-:W-:Y:S01]  /*0890*/  FADD.FTZ R23, R20, R23 ;  /* 0x0000001714177221 */ /* 0x000fe20000010000 */
[----:B------:R1:W-:Y:S01]  /*08a0*/  @P1 STG.E.64 desc[UR12][R2.64], R18 ;  /* 0x0000001202001986 */ /* 0x0003e2000c101b0c */
[----:B------:R-:W-:-:S03]  /*08b0*/  IMAD.U32 R13, RZ, RZ, UR5 ;  /* 0x00000005ff0d7e24 */ /* 0x000fc6000f8e00ff */
[----:B------:R1:W-:Y:S01]  /*08c0*/  @P0 STG.E.64 desc[UR12][R8.64], R10 ;  /* 0x0000000a08000986 */ /* 0x0003e2000c101b0c */
[----:B------:R-:W-:-:S03]  /*08d0*/  PLOP3.LUT P0, PT, PT, PT, UP1, 0x80, 0x0 ;  /* 0x000000000000781c */ /* 0x000fc60003f0f018 */
[----:B------:R1:W-:Y:S04]  /*08e0*/  @P3 STG.E.64 desc[UR12][R6.64], R14 ;  /* 0x0000000e06003986 */ /* 0x0003e8000c101b0c */
[----:B------:R1:W-:Y:S01]  /*08f0*/  @P2 STG.E.64 desc[UR12][R4.64], R22 ;  /* 0x0000001604002986 */ /* 0x0003e2000c101b0c */
[----:B------:R-:W-:Y:S02]  /*0900*/  ISETP.LT.AND.EX P0, PT, R13, UR10, PT, P0 ;  /* 0x0000000a0d007c0c */ /* 0x000fe4000bf01300 */
[----:B------:R-:W-:Y:S02]  /*0910*/  PLOP3.LUT P1, PT, PT, PT, UP0, 0x80, 0x0 ;  /* 0x000000000000781c */ /* 0x000fe40003f2f008 */
[----:B------:R-:W-:-:S11]  /*0920*/  MOV R12, UR4 ;  /* 0x00000004000c7c02 */ /* 0x000fd60008000f00 */
[----:B-1----:R-:W-:Y:S05]  /*0930*/  @!P1 BRA P0, `(.L_x_106) ;  /* 0xfffffff8003c9947 */ /* 0x002fea000003ffff */
[----:B------:R-:W-:Y:S05]  /*0940*/  EXIT ;  /* 0x000000000000794d */ /* 0x000fea0003800000 */
.L_x_105:
[----:B------:R-:W0:Y:S01]  /*0950*/  S2R R0, SR_TID.X ;  /* 0x0000000000007919 */ /* 0x000e220000002100 */
[----:B------:R-:W-:Y:S01]  /*0960*/  FADD.FTZ R2, -R4, 1 ;  /* 0x3f80000004027421 */ /* 0x000fe20000010100 */
[----:B------:R-:W-:Y:S01]  /*0970*/  FADD.FTZ R3, RZ, -R5 ;  /* 0x80000005ff037221 */ /* 0x000fe20000010000 */
[----:B------:R-:W-:Y:S01]  /*0980*/  ULDC UR11, c[0x0][0x0] ;  /* 0x00000000000b7ab9 */ /* 0x000fe20000000800 */
[----:B------:R-:W-:Y:S01]  /*0990*/  UMOV UR4, URZ ;  /* 0x0000003f00047c82 */ /* 0x000fe20008000000 */
[----:B------:R-:W-:-:S05]  /*09a0*/  UMOV UR5, URZ ;  /* 0x0000003f00057c82 */ /* 0x000fca0008000000 */
.L_x_107:
[----:B0-----:R-:W-:Y:S02]  /*09b0*/  IADD3 R9, P1, R0, UR4, RZ ;  /* 0x0000000400097c10 */ /* 0x001fe4000ff3e0ff */
[----:B------:R-:W-:Y:S02]  /*09c0*/  CS2R R24, SRZ ;  /* 0x0000000000187805 */ /* 0x000fe4000001ff00 */
[----:B------:R-:W-:Y:S02]  /*09d0*/  CS2R R20, SRZ ;  /* 0x0000000000147805 */ /* 0x000fe4000001ff00 */
[C---:B------:R-:W-:Y:S01]  /*09e0*/  ISETP.GE.U32.AND P0, PT, R9.reuse, 0x10000, PT ;  /* 0x000100000900780c */ /* 0x040fe20003f06070 */
[C---:B------:R-:W-:Y:S01]  /*09f0*/  IMAD.SHL.U32 R6, R9.reuse, 0x8, RZ ;  /* 0x0000000809067824 */ /* 0x040fe200078e00ff */
[----:B------:R-:W-:Y:S02]  /*0a00*/  IADD3.X R8, RZ, UR5, RZ, P1, !PT ;  /* 0x00000005ff087c10 */ /* 0x000fe40008ffe4ff */
[----:B------:R-:W-:-:S02]  /*0a10*/  ISETP.LT.U32.AND P1, PT, R9, UR14, PT ;  /* 0x0000000e09007c0c */ /* 0x000fc4000bf21070 */
[C---:B------:R-:W-:Y:S02]  /*0a20*/  ISETP.GE.U32.AND.EX P0, PT, R8.reuse, RZ, PT, P0 ;  /* 0x000000ff0800720c */ /* 0x040fe40003f06100 */
[----:B------:R-:W-:Y:S02]  /*0a30*/  IADD3 R4, P2, R9, UR11, RZ ;  /* 0x0000000b09047c10 */ /* 0x000fe4000ff5e0ff */
[----:B------:R-:W-:Y:S02]  /*0a40*/  ISETP.LT.AND.EX P0, PT, R8, UR10, !P0, P1 ;  /* 0x0000000a08007c0c */ /* 0x000fe4000c701310 */
[C---:B------:R-:W-:Y:S02]  /*0a50*/  ISETP.GE.U32.AND P1, PT, R4.reuse, 0x10000, PT ;  /* 0x000100000400780c */ /* 0x040fe40003f26070 */
[----:B------:R-:W-:Y:S02]  /*0a60*/  IADD3.X R5, RZ, R8, RZ, P2, !PT ;  /* 0x00000008ff057210 */ /* 0x000fe400017fe4ff */
[----:B------:R-:W-:-:S02]  /*0a70*/  ISETP.LT.U32.AND P2, PT, R4, UR14, PT ;  /* 0x0000000e04007c0c */ /* 0x000fc4000bf41070 */
[----:B------:R-:W-:Y:S02]  /*0a80*/  ISETP.GE.U32.AND.EX P1, PT, R5, RZ, PT, P1 ;  /* 0x000000ff0500720c */ /* 0x000fe40003f26110 */
[----:B------:R-:W-:Y:S02]  /*0a90*/  SHF.L.U64.HI R7, R9, 0x3, R8 ;  /* 0x0000000309077819 */ /* 0x000fe40000010208 */
[----:B------:R-:W-:Y:S02]  /*0aa0*/  ISETP.LT.AND.EX P1, PT, R5, UR10, !P1, P2 ;  /* 0x0000000a05007c0c */ /* 0x000fe4000cf21320 */
[----:B------:R-:W-:Y:S02]  /*0ab0*/  @P0 IADD3 R14, P3, R6, UR8, RZ ;  /* 0x00000008060e0c10 */ /* 0x000fe4000ff7e0ff */
[----:B------:R-:W-:Y:S02]  /*0ac0*/  SHF.L.U64.HI R11, R4, 0x3, R5 ;  /* 0x00000003040b7819 */ /* 0x000fe40000010205 */
[----:B------:R-:W-:-:S02]  /*0ad0*/  IADD3 R6, P2, R6, UR6, RZ ;  /* 0x0000000606067c10 */ /* 0x000fc4000ff5e0ff */
[----:B------:R-:W-:Y:S02]  /*0ae0*/  SHF.L.U32 R4, R4, 0x3, RZ ;  /* 0x0000000304047819 */ /* 0x000fe400000006ff */
[C---:B------:R-:W-:Y:S02]  /*0af0*/  @P0 IADD3.X R15, R7.reuse, UR9, RZ, P3, !PT ;  /* 0x00000009070f0c10 */ /* 0x040fe40009ffe4ff */
[----:B------:R-:W-:Y:S02]  /*0b00*/  IADD3.X R7, R7, UR7, RZ, P2, !PT ;  /* 0x0000000707077c10 */ /* 0x000fe400097fe4ff */
[C---:B------:R-:W-:Y:S02]  /*0b10*/  @P1 IADD3 R16, P3, R4.reuse, UR8, RZ ;  /* 0x0000000804101c10 */ /* 0x040fe4000ff7e0ff */
[----:B------:R-:W-:Y:S02]  /*0b20*/  CS2R R12, SRZ ;  /* 0x00000000000c7805 */ /* 0x000fe4000001ff00 */
[----:B------:R-:W-:-:S02]  /*0b30*/  IADD3 R10, P2, R4, UR6, RZ ;  /* 0x00000006040a7c10 */ /* 0x000fc4000ff5e0ff */
[----:B------:R-:W-:Y:S02]  /*0b40*/  CS2R R4, SRZ ;  /* 0x0000000000047805 */ /* 0x000fe4000001ff00 */
[C---:B------:R-:W-:Y:S01]  /*0b50*/  @P1 IADD3.X R17, R11.reuse, UR9, RZ, P3, !PT ;  /* 0x000000090b111c10 */ /* 0x040fe20009ffe4ff */
[----:B------:R0:W2:Y:S01]  /*0b60*/  @P0 LDG.E.64 R24, desc[UR12][R14.64] ;  /* 0x0000000c0e180981 */ /* 0x0000a2000c1e1b00 */
[----:B------:R-:W-:-:S03]  /*0b70*/  IADD3.X R11, R11, UR7, RZ, P2, !PT ;  /* 0x000000070b0b7c10 */ /* 0x000fc600097fe4ff */
[----:B------:R-:W2:Y:S04]  /*0b80*/  @P0 LDG.E.64 R20, desc[UR12][R6.64] ;  /* 0x0000000c06140981 */ /* 0x000ea8000c1e1b00 */
[----:B------:R1:W3:Y:S04]  /*0b90*/  @P1 LDG.E.64 R12, desc[UR12][R16.64] ;  /* 0x0000000c100c1981 */ /* 0x0002e8000c1e1b00 */
[----:B------:R-:W3:Y:S01]  /*0ba0*/  @P1 LDG.E.64 R4, desc[UR12][R10.64] ;  /* 0x0000000c0a041981 */ /* 0x000ee2000c1e1b00 */
[----:B0-----:R-:W-:Y:S01]  /*0bb0*/  IMAD.U32 R14, RZ, RZ, UR11 ;  /* 0x0000000bff0e7e24 */ /* 0x001fe2000f8e00ff */
[----:B------:R-:W-:-:S04]  /*0bc0*/  MOV R18, UR11 ;  /* 0x0000000b00127c02 */ /* 0x000fc80008000f00 */
[----:B------:R-:W-:Y:S01]  /*0bd0*/  LEA R14, P3, R14, R9, 0x1 ;  /* 0x000000090e0e7211 */ /* 0x000fe200078608ff */
[----:B------:R-:W-:-:S03]  /*0be0*/  IMAD R18, R18, 0x3, RZ ;  /* 0x0000000312127824 */ /* 0x000fc600078e02ff */
[----:B------:R-:W-:Y:S02]  /*0bf0*/  ISETP.GE.U32.AND P2, PT, R14, 0x10000, PT ;  /* 0x000100000e00780c */ /* 0x000fe40003f46070 */
[----:B------:R-:W-:Y:S02]  /*0c00*/  IADD3.X R15, RZ, R8, RZ, P3, !PT ;  /* 0x00000008ff0f7210 */ /* 0x000fe40001ffe4ff */
[----:B------:R-:W-:Y:S02]  /*0c10*/  IADD3 R9, P4, R18, R9, RZ ;  /* 0x0000000912097210 */ /* 0x000fe40007f9e0ff */
[----:B------:R-:W-:Y:S02]  /*0c20*/  ISETP.LT.U32.AND P3, PT, R14, UR14, PT ;  /* 0x0000000e0e007c0c */ /* 0x000fe4000bf61070 */
[----:B------:R-:W-:Y:S01]  /*0c30*/  ISETP.GE.U32.AND.EX P2, PT, R15, RZ, PT, P2 ;  /* 0x000000ff0f00720c */ /* 0x000fe20003f46120 */
[----:B------:R-:W-:Y:S01]  /*0c40*/  IMAD.X R8, RZ, RZ, R8, P4 ;  /* 0x000000ffff087224 */ /* 0x000fe200020e0608 */
[----:B------:R-:W-:-:S02]  /*0c50*/  ISETP.GE.U32.AND P4, PT, R9, 0x10000, PT ;  /* 0x000100000900780c */ /* 0x000fc40003f86070 */
[----:B------:R-:W-:Y:S02]  /*0c60*/  ISETP.LT.AND.EX P2, PT, R15, UR10, !P2, P3 ;  /* 0x0000000a0f007c0c */ /* 0x000fe4000d741330 */
[----:B------:R-:W-:Y:S02]  /*0c70*/  ISETP.LT.U32.AND P5, PT, R9, UR14, PT ;  /* 0x0000000e09007c0c */ /* 0x000fe4000bfa1070 */
[----:B------:R-:W-:Y:S02]  /*0c80*/  ISETP.GE.U32.AND.EX P3, PT, R8, RZ, PT, P4 ;  /* 0x000000ff0800720c */ /* 0x000fe40003f66140 */
[----:B-1----:R-:W-:Y:S02]  /*0c90*/  SHF.L.U32 R16, R14, 0x3, RZ ;  /* 0x000000030e107819 */ /* 0x002fe400000006ff */
[----:B------:R-:W-:Y:S02]  /*0ca0*/  ISETP.LT.AND.EX P3, PT, R8, UR10, !P3, P5 ;  /* 0x0000000a08007c0c */ /* 0x000fe4000df61350 */
[----:B------:R-:W-:-:S02]  /*0cb0*/  SHF.L.U64.HI R17, R14, 0x3, R15 ;  /* 0x000000030e117819 */ /* 0x000fc4000001020f */
[----:B------:R-:W-:Y:S02]  /*0cc0*/  CS2R R14, SRZ ;  /* 0x00000000000e7805 */ /* 0x000fe4000001ff00 */
[C---:B------:R-:W-:Y:S02]  /*0cd0*/  SHF.L.U32 R18, R9.reuse, 0x3, RZ ;  /* 0x0000000309127819 */ /* 0x040fe400000006ff */
[----:B------:R-:W-:Y:S02]  /*0ce0*/  @P2 IADD3 R26, P4, R16, UR8, RZ ;  /* 0x00000008101a2c10 */ /* 0x000fe4000ff9e0ff */
[----:B------:R-:W-:Y:S02]  /*0cf0*/  SHF.L.U64.HI R19, R9, 0x3, R8 ;  /* 0x0000000309137819 */ /* 0x000fe40000010208 */
[----:B------:R-:W-:Y:S02]  /*0d00*/  @P2 IADD3.X R27, R17, UR9, RZ, P4, !PT ;  /* 0x00000009111b2c10 */ /* 0x000fe4000a7fe4ff */
[----:B------:R-:W-:-:S02]  /*0d10*/  @P3 IADD3 R22, P4, R18, UR8, RZ ;  /* 0x0000000812163c10 */ /* 0x000fc4000ff9e0ff */
[----:B------:R-:W-:Y:S01]  /*0d20*/  CS2R R8, SRZ ;  /* 0x0000000000087805 */ /* 0x000fe2000001ff00 */
[----:B------:R-:W4:Y:S01]  /*0d30*/  @P2 LDG.E.64 R14, desc[UR12][R26.64] ;  /* 0x0000000c1a0e2981 */ /* 0x000f22000c1e1b00 */
[----:B------:R-:W-:Y:S02]  /*0d40*/  @P3 IADD3.X R23, R19, UR9, RZ, P4, !PT ;  /* 0x0000000913173c10 */ /* 0x000fe4000a7fe4ff */
[----:B------:R-:W-:Y:S02]  /*0d50*/  IADD3 R16, P4, R16, UR6, RZ ;  /* 0x0000000610107c10 */ /* 0x000fe4000ff9e0ff */
[----:B------:R-:W-:Y:S01]  /*0d60*/  IADD3 R18, P5, R18, UR6, RZ ;  /* 0x0000000612127c10 */ /* 0x000fe2000ffbe0ff */
[----:B------:R0:W5:Y:S01]  /*0d70*/  @P3 LDG.E.64 R8, desc[UR12][R22.64] ;  /* 0x0000000c16083981 */ /* 0x000162000c1e1b00 */
[----:B------:R-:W-:Y:S02]  /*0d80*/  IADD3.X R17, R17, UR7, RZ, P4, !PT ;  /* 0x0000000711117c10 */ /* 0x000fe4000a7fe4ff */
[----:B------:R-:W-:-:S02]  /*0d90*/  IADD3.X R19, R19, UR7, RZ, P5, !PT ;  /* 0x0000000713137c10 */ /* 0x000fc4000affe4ff */
[----:B0-----:R-:W-:-:S06]  /*0da0*/  CS2R R22, SRZ ;  /* 0x0000000000167805 */ /* 0x001fcc000001ff00 */
[----:B------:R-:W5:Y:S01]  /*0db0*/  @P3 LDG.E.64 R22, desc[UR12][R18.64] ;  /* 0x0000000c12163981 */ /* 0x000f62000c1e1b00 */
[----:B--2---:R-:W-:Y:S01]  /*0dc0*/  FADD.FTZ R21, R25, -R21 ;  /* 0x8000001519157221 */ /* 0x004fe20000010000 */
[----:B------:R-:W-:-:S03]  /*0dd0*/  FADD.FTZ R20, R24, -R20 ;  /* 0x8000001418147221 */ /* 0x000fc60000010000 */
[-C--:B------:R-:W-:Y:S01]  /*0de0*/  FMUL.FTZ R29, R3, R21.reuse ;  /* 0x00000015031d7220 */ /* 0x080fe20000410000 */
[C---:B------:R-:W-:Y:S01]  /*0df0*/  FMUL.FTZ R28, R2.reuse, R21 ;  /* 0x00000015021c7220 */ /* 0x040fe20000410000 */
[----:B---3--:R-:W-:Y:S02]  /*0e00*/  FADD.FTZ R5, R13, -R5 ;  /* 0x800000050d057221 */ /* 0x008fe40000010000 */
[-C--:B------:R-:W-:Y:S01]  /*0e10*/  FFMA.FTZ R21, R2, R20.reuse, -R29 ;  /* 0x0000001402157223 */ /* 0x080fe2000001081d */
[C---:B------:R-:W-:Y:S01]  /*0e20*/  FFMA.FTZ R26, R3.reuse, R20, R28 ;  /* 0x00000014031a7223 */ /* 0x040fe2000001001c */
[----:B------:R-:W-:Y:S01]  /*0e30*/  FADD.FTZ R4, R12, -R4 ;  /* 0x800000040c047221 */ /* 0x000fe20000010000 */
[-C--:B------:R-:W-:Y:S01]  /*0e40*/  FMUL.FTZ R27, R3, R5.reuse ;  /* 0x00000005031b7220 */ /* 0x080fe20000410000 */
[C---:B------:R-:W-:Y:S01]  /*0e50*/  FMUL.FTZ R20, R2.reuse, R5 ;  /* 0x0000000502147220 */ /* 0x040fe20000410000 */
[----:B------:R-:W-:Y:S02]  /*0e60*/  FADD.FTZ R24, -R21, R24 ;  /* 0x0000001815187221 */ /* 0x000fe40000010100 */
[-C--:B------:R-:W-:Y:S01]  /*0e70*/  FFMA.FTZ R5, R2, R4.reuse, -R27 ;  /* 0x0000000402057223 */ /* 0x080fe2000001081b */
[----:B------:R-:W-:Y:S01]  /*0e80*/  FFMA.FTZ R4, R3, R4, R20 ;  /* 0x0000000403047223 */ /* 0x000fe20000010014 */
[----:B------:R-:W-:-:S06]  /*0e90*/  CS2R R20, SRZ ;  /* 0x0000000000147805 */ /* 0x000fcc000001ff00 */
[----:B------:R-:W4:Y:S01]  /*0ea0*/  @P2 LDG.E.64 R20, desc[UR12][R16.64] ;  /* 0x0000000c10142981 */ /* 0x000f22000c1e1b00 */
[----:B------:R-:W-:Y:S01]  /*0eb0*/  FADD.FTZ R12, -R5, R12 ;  /* 0x0000000c050c7221 */ /* 0x000fe20000010100 */
[----:B------:R-:W-:Y:S01]  /*0ec0*/  FADD.FTZ R13, -R4, R13 ;  /* 0x0000000d040d7221 */ /* 0x000fe20000010100 */
[----:B------:R-:W-:Y:S01]  /*0ed0*/  UIMAD.WIDE.U32 UR4, UR11, 0x4, UR4 ;  /* 0x000000040b0478a5 */ /* 0x000fe2000f8e0004 */
[----:B------:R-:W-:-:S03]  /*0ee0*/  FADD.FTZ R25, -R26, R25 ;  /* 0x000000191a197221 */ /* 0x000fc60000010100 */
[----:B------:R-:W-:Y:S02]  /*0ef0*/  UISETP.LT.U32.AND UP1, UPT, UR4, UR14, UPT ;  /* 0x0000000e0400728c */ /* 0x000fe4000bf21070 */
[----:B------:R-:W-:Y:S01]  /*0f00*/  UISETP.GE.U32.AND UP0, UPT, UR4, 0x10000, UPT ;  /* 0x000100000400788c */ /* 0x000fe2000bf06070 */
[----:B------:R1:W-:Y:S03]  /*0f10*/  @P0 STG.E.64 desc[UR12][R6.64], R24 ;  /* 0x0000001806000986 */ /* 0x0003e6000c101b0c */
[----:B------:R-:W-:Y:S01]  /*0f20*/  UISETP.GE.U32.AND.EX UP0, UPT, UR5, URZ, UPT, UP0 ;  /* 0x0000003f0500728c */ /* 0x000fe2000bf06100 */
[----:B------:R1:W-:Y:S01]  /*0f30*/  @P1 STG.E.64 desc[UR12][R10.64], R12 ;  /* 0x0000000c0a001986 */ /* 0x0003e2000c101b0c */
[----:B------:R-:W-:-:S04]  /*0f40*/  PLOP3.LUT P0, PT, PT, PT, UP1, 0x80, 0x0 ;  /* 0x000000000000781c */ /* 0x000fc80003f0f018 */
[----:B------:R-:W-:Y:S01]  /*0f50*/  PLOP3.LUT P1, PT, PT, PT, UP0, 0x80, 0x0 ;  /* 0x000000000000781c */ /* 0x000fe20003f2f008 */
[----:B-----5:R-:W-:Y:S01]  /*0f60*/  FADD.FTZ R23, R9, -R23 ;  /* 0x8000001709177221 */ /* 0x020fe20000010000 */
[----:B------:R-:W-:Y:S01]  /*0f70*/  FADD.FTZ R22, R8, -R22 ;  /* 0x8000001608167221 */ /* 0x000fe20000010000 */
[----:B----4-:R-:W-:Y:S01]  /*0f80*/  FADD.FTZ R21, R15, -R21 ;  /* 0x800000150f157221 */ /* 0x010fe20000010000 */
[----:B------:R-:W-:-:S03]  /*0f90*/  FADD.FTZ R20, R14, -R20 ;  /* 0x800000140e147221 */ /* 0x000fc60000010000 */
[CC--:B------:R-:W-:Y:S01]  /*0fa0*/  FMUL.FTZ R5, R3.reuse, R21.reuse ;  /* 0x0000001503057220 */ /* 0x0c0fe20000410000 */
[C---:B------:R-:W-:Y:S01]  /*0fb0*/  FMUL.FTZ R4, R2.reuse, R21 ;  /* 0x0000001502047220 */ /* 0x040fe20000410000 */
[CC--:B------:R-:W-:Y:S01]  /*0fc0*/  FMUL.FTZ R21, R3.reuse, R23.reuse ;  /* 0x0000001703157220 */ /* 0x0c0fe20000410000 */
[C---:B------:R-:W-:Y:S01]  /*0fd0*/  FMUL.FTZ R23, R2.reuse, R23 ;  /* 0x0000001702177220 */ /* 0x040fe20000410000 */
[CC--:B------:R-:W-:Y:S01]  /*0fe0*/  FFMA.FTZ R5, R2.reuse, R20.reuse, -R5 ;  /* 0x0000001402057223 */ /* 0x0c0fe20000010805 */
[C---:B------:R-:W-:Y:S01]  /*0ff0*/  FFMA.FTZ R4, R3.reuse, R20, R4 ;  /* 0x0000001403047223 */ /* 0x040fe20000010004 */
[-C--:B------:R-:W-:Y:S01]  /*1000*/  FFMA.FTZ R21, R2, R22.reuse, -R21 ;  /* 0x0000001602157223 */ /* 0x080fe20000010815 */
[----:B------:R-:W-:Y:S01]  /*1010*/  FFMA.FTZ R22, R3, R22, R23 ;  /* 0x0000001603167223 */ /* 0x000fe20000010017 */
[----:B------:R-:W-:Y:S01]  /*1020*/  FADD.FTZ R14, -R5, R14 ;  /* 0x0000000e050e7221 */ /* 0x000fe20000010100 */
[----:B------:R-:W-:Y:S01]  /*1030*/  FADD.FTZ R15, -R4, R15 ;  /* 0x0000000f040f7221 */ /* 0x000fe20000010100 */
[----:B------:R-:W-:Y:S01]  /*1040*/  FADD.FTZ R8, -R21, R8 ;  /* 0x0000000815087221 */ /* 0x000fe20000010100 */
[----:B------:R-:W-:Y:S01]  /*1050*/  FADD.FTZ R9, -R22, R9 ;  /* 0x0000000916097221 */ /* 0x000fe20000010100 */
[----:B------:R-:W-:-:S02]  /*1060*/  MOV R5, UR5 ;  /* 0x0000000500057c02 */ /* 0x000fc40008000f00 */
[----:B------:R1:W-:Y:S04]  /*1070*/  @P2 STG.E.64 desc[UR12][R16.64], R14 ;  /* 0x0000000e10002986 */ /* 0x0003e8000c101b0c */
[----:B------:R1:W-:Y:S01]  /*1080*/  @P3 STG.E.64 desc[UR12][R18.64], R8 ;  /* 0x0000000812003986 */ /* 0x0003e2000c101b0c */
[----:B------:R-:W-:Y:S01]  /*1090*/  ISETP.LT.AND.EX P0, PT, R5, UR10, PT, P0 ;  /* 0x0000000a05007c0c */ /* 0x000fe2000bf01300 */
[----:B------:R-:W-:-:S12]  /*10a0*/  IMAD.U32 R4, RZ, RZ, UR4 ;  /* 0x00000004ff047e24 */ /* 0x000fd8000f8e00ff */
[----:B-1----:R-:W-:Y:S05]  /*10b0*/  @!P1 BRA P0, `(.L_x_107) ;  /* 0xfffffff8003c9947 */ /* 0x002fea000003ffff */
[----:B------:R-:W-:Y:S05]  /*10c0*/  EXIT ;  /* 0x000000000000794d */ /* 0x000fea0003800000 */
.L_x_104:
[----:B------:R-:W0:Y:S02]  /*10d0*/  S2R R0, SR_TID.X ;  /* 0x0000000000007919 */ /* 0x000e240000002100 */
[----:B0-----:R-:W-:-:S03]  /*10e0*/  IMAD.WIDE.U32 R2, R0, 0x4, RZ ;  /* 0x0000000400027825 */ /* 0x001fc600078e00ff */
[----:B------:R-:W-:-:S04]  /*10f0*/  ISETP.GE.U32.AND P0, PT, R2, UR14, PT ;  /* 0x0000000e02007c0c */ /* 0x000fc8000bf06070 */
[----:B------:R-:W-:-:S04]  /*1100*/  ISETP.GE.AND.EX P0, PT, R3, UR10, PT, P0 ;  /* 0x0000000a03007c0c */ /* 0x000fc8000bf06300 */
[----:B------:R-:W-:-:S13]  /*1110*/  ISETP.GT.U32.OR P0, PT, R0, 0x3fff, P0 ;  /* 0x00003fff0000780c */ /* 0x000fda0000704470 */
[----:B------:R-:W-:Y:S05]  /*1120*/  @P0 EXIT ;  /* 0x000000000000094d */ /* 0x000fea0003800000 */
[----:B------:R-:W-:Y:S01]  /*1130*/  ULDC.64 UR16, c[0x0][0xe60] ;  /* 0x0003980000107ab9 */ /* 0x000fe20000000a00 */
[----:B------:R-:W-:Y:S01]  /*1140*/  ULDC UR4, c[0x0][0x0] ;  /* 0x0000000000047ab9 */ /* 0x000fe20000000800 */
[----:B------:R-:W-:Y:S01]  /*1150*/  MOV R2, UR17 ;  /* 0x0000001100027c02 */ /* 0x000fe20008000f00 */
[----:B------:R-:W-:-:S04]  /*1160*/  IMAD.U32 R3, RZ, RZ, UR16 ;  /* 0x00000010ff037e24 */ /* 0x000fc8000f8e00ff */
[----:B------:R-:W-:-:S04]  /*1170*/  FMUL.FTZ R2, R2, UR17 ;  /* 0x0000001102027c20 */ /* 0x000fc80008410000 */
[----:B------:R-:W-:Y:S01]  /*1180*/  FFMA.FTZ R2, R3, UR16, R2 ;  /* 0x0000001003027c23 */ /* 0x000fe20008010002 */
[----:B------:R-:W-:-:S04]  /*1190*/  HFMA2.MMA R3, -RZ, RZ, 0, 0 ;  /* 0x00000000ff037435 */ /* 0x000fc800000001ff */
[----:B------:R-:W-:-:S13]  /*11a0*/  FSETP.GEU.FTZ.AND P0, PT, R2, 0.25, PT ;  /* 0x3e8000000200780b */ /* 0x000fda0003f1e000 */
[----:B------:R-:W-:Y:S05]  /*11b0*/  @P0 BRA `(.L_x_108) ;  /* 0x0000000000d80947 */ /* 0x000fea0003800000 */
.L_x_109:
        /* <DEDUP_REMOVED lines=11> */
[----:B------:R-:W-:Y:S02]  /*1270*/  IADD3.X R3, RZ, R3, RZ, P0, !PT ;  /* 0x00000003ff037210 */ /* 0x000fe400007fe4ff */
[----:B------:R-:W-:-:S04]  /*1280*/  ISETP.LT.U32.AND P1, PT, R0, 0x4000, PT ;  /* 0x000040000000780c */ /* 0x000fc80003f21070 */
[----:B------:R-:W-:Y:S01]  /*1290*/  ISETP.LT.U32.AND.EX P1, PT, R3, RZ, PT, P1 ;  /* 0x000000ff0300720c */ /* 0x000fe20003f21110 */
[----:B--2---:R-:W-:Y:S01]  /*12a0*/  FADD.FTZ R8, -R4, R8 ;  /* 0x0000000804087221 */ /* 0x004fe20000010100 */
[----:B------:R-:W-:Y:S01]  /*12b0*/  FADD.FTZ R9, -R5, R9 ;  /* 0x0000000905097221 */ /* 0x000fe20000010100 */
[----:B------:R-:W-:Y:S01]  /*12c0*/  FADD.FTZ R24, -R7, R11 ;  /* 0x0000000b07187221 */ /* 0x000fe20000010100 */
[----:B------:R-:W-:Y:S01]  /*12d0*/  FADD.FTZ R10, -R6, R10 ;  /* 0x0000000a060a7221 */ /* 0x000fe20000010100 */
[----:B------:R-:W-:Y:S01]  /*12e0*/  FMUL.FTZ R2, R8, UR17 ;  /* 0x0000001108027c20 */ /* 0x000fe20008410000 */
[C---:B------:R-:W-:Y:S01]  /*12f0*/  FMUL.FTZ R11, R9.reuse, UR17 ;  /* 0x00000011090b7c20 */ /* 0x040fe20008410000 */
[----:B------:R-:W-:Y:S01]  /*1300*/  FMUL.FTZ R25, R24, UR17 ;  /* 0x0000001118197c20 */ /* 0x000fe20008410000 */
[----:B------:R-:W-:Y:S01]  /*1310*/  FMUL.FTZ R27, R10, UR17 ;  /* 0x000000110a1b7c20 */ /* 0x000fe20008410000 */
[----:B------:R-:W-:Y:S01]  /*1320*/  FFMA.FTZ R2, R9, UR16, R2 ;  /* 0x0000001009027c23 */ /* 0x000fe20008010002 */
[----:B------:R-:W-:Y:S01]  /*1330*/  FFMA.FTZ R11, R8, UR16, -R11 ;  /* 0x00000010080b7c23 */ /* 0x000fe2000801080b */
[----:B---3--:R-:W-:Y:S01]  /*1340*/  FADD.FTZ R12, -R16, R12 ;  /* 0x0000000c100c7221 */ /* 0x008fe20000010100 */
[----:B------:R-:W-:Y:S01]  /*1350*/  FADD.FTZ R13, -R17, R13 ;  /* 0x0000000d110d7221 */ /* 0x000fe20000010100 */
[----:B------:R-:W-:Y:S01]  /*1360*/  FADD.FTZ R14, -R18, R14 ;  /* 0x0000000e120e7221 */ /* 0x000fe20000010100 */
[----:B------:R-:W-:Y:S01]  /*1370*/  FADD.FTZ R15, -R19, R15 ;  /* 0x0000000f130f7221 */ /* 0x000fe20000010100 */
[----:B------:R-:W-:Y:S01]  /*1380*/  FADD.FTZ R5, R5, R2 ;  /* 0x0000000205057221 */ /* 0x000fe20000010000 */
[----:B------:R-:W-:Y:S01]  /*1390*/  FADD.FTZ R4, R4, R11 ;  /* 0x0000000b04047221 */ /* 0x000fe20000010000 */
[----:B------:R-:W-:Y:S01]  /*13a0*/  FMUL.FTZ R2, R12, UR17 ;  /* 0x000000110c027c20 */ /* 0x000fe20008410000 */
[----:B------:R-:W-:Y:S01]  /*13b0*/  FMUL.FTZ R9, R13, UR17 ;  /* 0x000000110d097c20 */ /* 0x000fe20008410000 */
[----:B------:R-:W-:Y:S01]  /*13c0*/  FMUL.FTZ R8, R14, UR17 ;  /* 0x000000110e087c20 */ /* 0x000fe20008410000 */
[----:B------:R-:W-:Y:S01]  /*13d0*/  FMUL.FTZ R11, R15, UR17 ;  /* 0x000000110f0b7c20 */ /* 0x000fe20008410000 */
[----:B------:R-:W-:Y:S01]  /*13e0*/  FFMA.FTZ R2, R13, UR16, R2 ;  /* 0x000000100d027c23 */ /* 0x000fe20008010002 */
[----:B------:R-:W-:Y:S01]  /*13f0*/  FFMA.FTZ R24, R24, UR16, R27 ;  /* 0x0000001018187c23 */ /* 0x000fe2000801001b */
[----:B------:R-:W-:Y:S01]  /*1400*/  FFMA.FTZ R25, R10, UR16, -R25 ;  /* 0x000000100a197c23 */ /* 0x000fe20008010819 */
[----:B------:R-:W-:Y:S01]  /*1410*/  FFMA.FTZ R9, R12, UR16, -R9 ;  /* 0x000000100c097c23 */ /* 0x000fe20008010809 */
[----:B------:R-:W-:Y:S01]  /*1420*/  FFMA.FTZ R8, R15, UR16, R8 ;  /* 0x000000100f087c23 */ /* 0x000fe20008010008 */
[----:B------:R-:W-:Y:S01]  /*1430*/  FFMA.FTZ R11, R14, UR16, -R11 ;  /* 0x000000100e0b7c23 */ /* 0x000fe2000801080b */
[----:B------:R-:W-:Y:S01]  /*1440*/  FADD.FTZ R17, R17, R2 ;  /* 0x0000000211117221 */ /* 0x000fe20000010000 */
[----:B------:R-:W-:Y:S01]  /*1450*/  FADD.FTZ R7, R7, R24 ;  /* 0x0000001807077221 */ /* 0x000fe20000010000 */
[----:B------:R-:W-:Y:S01]  /*1460*/  FADD.FTZ R6, R6, R25 ;  /* 0x0000001906067221 */ /* 0x000fe20000010000 */
[----:B------:R-:W-:Y:S01]  /*1470*/  FADD.FTZ R16, R16, R9 ;  /* 0x0000000910107221 */ /* 0x000fe20000010000 */
[----:B------:R-:W-:Y:S01]  /*1480*/  FADD.FTZ R19, R19, R8 ;  /* 0x0000000813137221 */ /* 0x000fe20000010000 */
[----:B------:R-:W-:Y:S01]  /*1490*/  FADD.FTZ R18, R18, R11 ;  /* 0x0000000b12127221 */ /* 0x000fe20000010000 */
[----:B------:R-:W-:Y:S01]  /*14a0*/  IMAD.SHL.U32 R2, R0, 0x4, RZ ;  /* 0x0000000400027824 */ /* 0x000fe200078e00ff */
[----:B------:R0:W-:Y:S04]  /*14b0*/  STG.E.128 desc[UR12][R20.64], R4 ;  /* 0x0000000414007986 */ /* 0x0001e8000c101d0c */
[----:B------:R0:W-:Y:S01]  /*14c0*/  STG.E.128 desc[UR12][R20.64+0x10], R16 ;  /* 0x0000101014007986 */ /* 0x0001e2000c101d0c */
[----:B------:R-:W-:-:S02]  /*14d0*/  ISETP.GE.U32.AND P0, PT, R2, UR14, PT ;  /* 0x0000000e02007c0c */ /* 0x000fc4000bf06070 */
[----:B------:R-:W-:-:S04]  /*14e0*/  SHF.L.U64.HI R2, R0, 0x2, R3 ;  /* 0x0000000200027819 */ /* 0x000fc80000010203 */
[----:B------:R-:W-:-:S13]  /*14f0*/  ISETP.GE.AND.EX P0, PT, R2, UR10, PT, P0 ;  /* 0x0000000a02007c0c */ /* 0x000fda000bf06300 */
[----:B0-----:R-:W-:Y:S05]  /*1500*/  @!P0 BRA P1, `(.L_x_109) ;  /* 0xfffffffc002c8947 */ /* 0x001fea000083ffff */
[----:B------:R-:W-:Y:S05]  /*1510*/  EXIT ;  /* 0x000000000000794d */ /* 0x000fea0003800000 */
.L_x_108:
[----:B------:R-:W-:Y:S01]  /*1520*/  MOV R20, UR16 ;  /* 0x0000001000147c02 */ /* 0x000fe20008000f00 */
[----:B------:R-:W-:-:S04]  /*1530*/  FADD.FTZ R2, RZ, -UR17 ;  /* 0x80000011ff027e21 */ /* 0x000fc80008010000 */
[----:B------:R-:W-:-:S07]  /*1540*/  FADD.FTZ R20, -R20, 1 ;  /* 0x3f80000014147421 */ /* 0x000fce0000010100 */
.L_x_110:
        /* <DEDUP_REMOVED lines=18> */
[-C--:B------:R-:W-:Y:S01]  /*1670*/  FMUL.FTZ R7, R20, R21.reuse ;  /* 0x0000001514077220 */ /* 0x080fe20000410000 */
[----:B------:R-:W-:Y:S01]  /*1680*/  FMUL.FTZ R21, R2, R21 ;  /* 0x0000001502157220 */ /* 0x000fe20000410000 */
[-C--:B------:R-:W-:Y:S01]  /*1690*/  FMUL.FTZ R6, R20, R29.reuse ;  /* 0x0000001d14067220 */ /* 0x080fe20000410000 */
[----:B------:R-:W-:Y:S01]  /*16a0*/  FMUL.FTZ R29, R2, R29 ;  /* 0x0000001d021d7220 */ /* 0x000fe20000410000 */
[----:B---3--:R-:W-:Y:S01]  /*16b0*/  FADD.FTZ R17, -R17, R13 ;  /* 0x0000000d11117221 */ /* 0x008fe20000010100 */
[----:B------:R-:W-:Y:S01]  /*16c0*/  FFMA.FTZ R21, R20, R5, -R21 ;  /* 0x0000000514157223 */ /* 0x000fe20000010815 */
[C---:B------:R-:W-:Y:S01]  /*16d0*/  FFMA.FTZ R6, R2.reuse, R27, R6 ;  /* 0x0000001b02067223 */ /* 0x040fe20000010006 */
[----:B------:R-:W-:Y:S01]  /*16e0*/  FFMA.FTZ R4, R2, R5, R7 ;  /* 0x0000000502047223 */ /* 0x000fe20000010007 */
[----:B------:R-:W-:Y:S01]  /*16f0*/  FMUL.FTZ R7, R20, R17 ;  /* 0x0000001114077220 */ /* 0x000fe20000410000 */
[----:B------:R-:W-:Y:S01]  /*1700*/  FADD.FTZ R8, R8, -R21 ;  /* 0x8000001508087221 */ /* 0x000fe20000010000 */
[----:B------:R-:W-:Y:S01]  /*1710*/  FADD.FTZ R21, -R19, R15 ;  /* 0x0000000f13157221 */ /* 0x000fe20000010100 */
[----:B------:R-:W-:Y:S01]  /*1720*/  FADD.FTZ R11, R11, -R6 ;  /* 0x800000060b0b7221 */ /* 0x000fe20000010000 */
[----:B------:R-:W-:Y:S01]  /*1730*/  FADD.FTZ R5, -R16, R12 ;  /* 0x0000000c10057221 */ /* 0x000fe20000010100 */
[----:B------:R-:W-:Y:S01]  /*1740*/  FADD.FTZ R19, -R18, R14 ;  /* 0x0000000e12137221 */ /* 0x000fe20000010100 */
[----:B------:R-:W-:Y:S01]  /*1750*/  FMUL.FTZ R6, R20, R21 ;  /* 0x0000001514067220 */ /* 0x000fe20000410000 */
[C---:B------:R-:W-:Y:S01]  /*1760*/  FMUL.FTZ R17, R2.reuse, R17 ;  /* 0x0000001102117220 */ /* 0x040fe20000410000 */
[----:B------:R-:W-:Y:S01]  /*1770*/  FMUL.FTZ R21, R2, R21 ;  /* 0x0000001502157220 */ /* 0x000fe20000410000 */
[----:B------:R-:W-:Y:S01]  /*1780*/  FADD.FTZ R9, R9, -R4 ;  /* 0x8000000409097221 */ /* 0x000fe20000010000 */
[----:B------:R-:W-:Y:S01]  /*1790*/  FFMA.FTZ R29, R20, R27, -R29 ;  /* 0x0000001b141d7223 */ /* 0x000fe2000001081d */
[-C--:B------:R-:W-:Y:S01]  /*17a0*/  FFMA.FTZ R4, R2, R5.reuse, R7 ;  /* 0x0000000502047223 */ /* 0x080fe20000010007 */
[----:B------:R-:W-:Y:S01]  /*17b0*/  FFMA.FTZ R17, R20, R5, -R17 ;  /* 0x0000000514117223 */ /* 0x000fe20000010811 */
[-C--:B------:R-:W-:Y:S01]  /*17c0*/  FFMA.FTZ R6, R2, R19.reuse, R6 ;  /* 0x0000001302067223 */ /* 0x080fe20000010006 */
[----:B------:R-:W-:Y:S01]  /*17d0*/  FFMA.FTZ R21, R20, R19, -R21 ;  /* 0x0000001314157223 */ /* 0x000fe20000010815 */
[----:B------:R-:W-:Y:S01]  /*17e0*/  FADD.FTZ R10, R10, -R29 ;  /* 0x8000001d0a0a7221 */ /* 0x000fe20000010000 */
[----:B------:R-:W-:Y:S01]  /*17f0*/  FADD.FTZ R13, R13, -R4 ;  /* 0x800000040d0d7221 */ /* 0x000fe20000010000 */
[----:B------:R-:W-:Y:S01]  /*1800*/  FADD.FTZ R12, R12, -R17 ;  /* 0x800000110c0c7221 */ /* 0x000fe20000010000 */
[----:B------:R-:W-:Y:S01]  /*1810*/  FADD.FTZ R15, R15, -R6 ;  /* 0x800000060f0f7221 */ /* 0x000fe20000010000 */
[----:B------:R-:W-:Y:S01]  /*1820*/  FADD.FTZ R14, R14, -R21 ;  /* 0x800000150e0e7221 */ /* 0x000fe20000010000 */
[----:B------:R-:W-:Y:S01]  /*1830*/  SHF.L.U32 R4, R0, 0x2, RZ ;  /* 0x0000000200047819 */ /* 0x000fe200000006ff */
[----:B------:R0:W-:Y:S03]  /*1840*/  STG.E.128 desc[UR12][R22.64], R8 ;  /* 0x0000000816007986 */ /* 0x0001e6000c101d0c */
[----:B------:R-:W-:Y:S01]  /*1850*/  ISETP.GE.U32.AND P0, PT, R4, UR14, PT ;  /* 0x0000000e04007c0c */ /* 0x000fe2000bf06070 */
[----:B------:R0:W-:Y:S01]  /*1860*/  STG.E.128 desc[UR12][R22.64+0x10], R12 ;  /* 0x0000100c16007986 */ /* 0x0001e2000c101d0c */
[----:B------:R-:W-:-:S04]  /*1870*/  SHF.L.U64.HI R4, R0, 0x2, R3 ;  /* 0x0000000200047819 */ /* 0x000fc80000010203 */
[----:B------:R-:W-:-:S13]  /*1880*/  ISETP.GE.AND.EX P0, PT, R4, UR10, PT, P0 ;  /* 0x0000000a04007c0c */ /* 0x000fda000bf06300 */
[----:B0-----:R-:W-:Y:S05]  /*1890*/  @!P0 BRA P1, `(.L_x_110) ;  /* 0xfffffffc002c8947 */ /* 0x001fea000083ffff */
[----:B------:R-:W-:Y:S05]  /*18a0*/  EXIT ;  /* 0x000000000000794d */ /* 0x000fea0003800000 */
.L_x_111:
        /* <DEDUP_REMOVED lines=13> */
.L_x_238:


//--------------------- .text._ZN2at6native52_GLOBAL__N__ff984223_19_ForeachTernaryOp_cu_5285c63625multi_tensor_apply_kernelINS1_18TensorListMetadataILi2EEENS1_22TernaryOpScalarFunctorIN3c107complexIdEELi2ELi2ELi0EEEJNS0_11LerpFunctorIS8_EES8_EEEvT_T0_DpT1_ --------------------------
	.section	.text._ZN2at6native52_GLOBAL__N__ff984223_19_ForeachTernaryOp_cu_5285c63625multi_tensor_apply_kernelINS1_18TensorListMetadataILi2EEENS1_22TernaryOpScalarFunctorIN3c107complexIdEELi2ELi2ELi0EEEJNS0_11LerpFunctorIS8_EES8_EEEvT_T0_DpT1_,"ax",@progbits
	.align	128
.text._ZN2at6native52_GLOBAL__N__ff984223_19_ForeachTernaryOp_cu_5285c63625multi_tensor_apply_kernelINS1_18TensorListMetadataILi2EEENS1_22TernaryOpScalarFunctorIN3c107complexIdEELi2ELi2ELi0EEEJNS0_11LerpFunctorIS8_EES8_EEEvT_T0_DpT1_:
        .type           _ZN2at6native52_GLOBAL__N__ff984223_19_ForeachTernaryOp_cu_5285c63625multi_tensor_apply_kernelINS1_18TensorListMetadataILi2EEENS1_22TernaryOpScalarFunctorIN3c107complexIdEELi2ELi2ELi0EEEJNS0_11LerpFunctorIS8_EES8_EEEvT_T0_DpT1_,@function
        .size           _ZN2at6native52_GLOBAL__N__ff984223_19_ForeachTernaryOp_cu_5285c63625multi_tensor_apply_kernelINS1_18TensorListMetadataILi2EEENS1_22TernaryOpScalarFunctorIN3c107complexIdEELi2ELi2ELi0EEEJNS0_11LerpFunctorIS8_EES8_EEEvT_T0_DpT1_,(.L_x_239 - _ZN2at6native52_GLOBAL__N__ff984223_19_ForeachTernaryOp_cu_5285c63625multi_tensor_apply_kernelINS1_18TensorListMetadataILi2EEENS1_22TernaryOpScalarFunctorIN3c107complexIdEELi2ELi2ELi0EEEJNS0_11LerpFunctorIS8_EES8_EEEvT_T0_DpT1_)
        .other          _ZN2at6native52_GLOBAL__N__ff984223_19_ForeachTernaryOp_cu_5285c63625multi_tensor_apply_kernelINS1_18TensorListMetadataILi2EEENS1_22TernaryOpScalarFunctorIN3c107complexIdEELi2ELi2ELi0EEEJNS0_11LerpFunctorIS8_EES8_EEEvT_T0_DpT1_,@"STO_CUDA_ENTRY STV_DEFAULT"
_ZN2at6native52_GLOBAL__N__ff984223_19_ForeachTernaryOp_cu_5285c63625multi_tensor_apply_kernelINS1_18TensorListMetadataILi2EEENS1_22TernaryOpScalarFunctorIN3c107complexIdEELi2ELi2ELi0EEEJNS0_11LerpFunctorIS8_EES8_EEEvT_T0_DpT1_:
        /* <DEDUP_REMOVED lines=23> */
[----:B------:R-:W0:Y:S08]  /*0170*/  LDC.64 R12, c[0x0][0xe68] ;  /* 0x00039a00ff0c7b82 */ /* 0x000e300000000a00 */
[----:B------:R-:W1:Y:S01]  /*0180*/  LDC.64 R10, c[0x0][0xe60] ;  /* 0x00039800ff0a7b82 */ /* 0x000e620000000a00 */
[----:B0-----:R-:W-:-:S08]  /*0190*/  DMUL R4, R12, R12 ;  /* 0x0000000c0c047228 */ /* 0x001fd00000000000 */
[----:B-1----:R-:W-:-:S08]  /*01a0*/  DFMA R4, R10, R10, R4 ;  /* 0x0000000a0a04722b */ /* 0x002fd00000000004 */
[----:B------:R-:W-:-:S14]  /*01b0*/  DSETP.GEU.AND P0, PT, R4, 0.25, PT ;  /* 0x3fd000000400742a */ /* 0x000fdc0003f0e000 */
[----:B------:R-:W-:Y:S05]  /*01c0*/  @P0 BRA `(.L_x_113) ;  /* 0x0000000400e40947 */ /* 0x000fea0003800000 */
[----:B------:R-:W0:Y:S01]  /*01d0*/  S2R R3, SR_TID.X ;  /* 0x0000000000037919 */ /* 0x000e220000002100 */
[----:B------:R-:W1:Y:S01]  /*01e0*/  LDC R32, c[0x0][RZ] ;  /* 0x00000000ff207b82 */ /* 0x000e620000000800 */
[----:B------:R-:W-:Y:S01]  /*01f0*/  CS2R R34, SRZ ;  /* 0x0000000000227805 */ /* 0x000fe2000001ff00 */
[----:B------:R-:W-:Y:S01]  /*0200*/  ULDC.64 UR6, c[0x0][0xe68] ;  /* 0x00039a0000067ab9 */ /* 0x000fe20000000a00 */
[----:B------:R-:W-:-:S05]  /*0210*/  ULDC.64 UR8, c[0x0][0xe60] ;  /* 0x0003980000087ab9 */ /* 0x000fca0000000a00 */
.L_x_114:
[----:B0-----:R-:W-:Y:S02]  /*0220*/  IADD3 R37, P1, R3, R34, RZ ;  /* 0x0000002203257210 */ /* 0x001fe40007f3e0ff */
[----:B---3--:R-:W-:Y:S02]  /*0230*/  CS2R R14, SRZ ;  /* 0x00000000000e7805 */ /* 0x008fe4000001ff00 */
[----:B------:R-:W-:Y:S02]  /*0240*/  CS2R R6, SRZ ;  /* 0x0000000000067805 */ /* 0x000fe4000001ff00 */
[----:B------:R-:W-:Y:S02]  /*0250*/  CS2R R4, SRZ ;  /* 0x0000000000047805 */ /* 0x000fe4000001ff00 */
[C---:B------:R-:W-:Y:S01]  /*0260*/  ISETP.GE.U32.AND P0, PT, R37.reuse, 0x10000, PT ;  /* 0x000100002500780c */ /* 0x040fe20003f06070 */
[----:B------:R-:W-:Y:S01]  /*0270*/  IMAD.X R33, RZ, RZ, R35, P1 ;  /* 0x000000ffff217224 */ /* 0x000fe200008e0623 */
[C---:B------:R-:W-:Y:S01]  /*0280*/  ISETP.LT.U32.AND P1, PT, R37.reuse, R0, PT ;  /* 0x000000002500720c */ /* 0x040fe20003f21070 */
[----:B------:R-:W-:-:S03]  /*0290*/  IMAD.SHL.U32 R17, R37, 0x10, RZ ;  /* 0x0000001025117824 */ /* 0x000fc600078e00ff */
[----:B------:R-:W-:Y:S02]  /*02a0*/  ISETP.GE.U32.AND.EX P0, PT, R33, RZ, PT, P0 ;  /* 0x000000ff2100720c */ /* 0x000fe40003f06100 */
[----:B------:R-:W-:Y:S02]  /*02b0*/  SHF.L.U64.HI R13, R37, 0x4, R33 ;  /* 0x00000004250d7819 */ /* 0x000fe40000010221 */
[----:B------:R-:W-:Y:S02]  /*02c0*/  ISETP.LT.AND.EX P0, PT, R33, R2, !P0, P1 ;  /* 0x000000022100720c */ /* 0x000fe40004701310 */
[----:B------:R-:W-:-:S05]  /*02d0*/  IADD3 R10, P1, R38, R17, RZ ;  /* 0x00000011260a7210 */ /* 0x000fca0007f3e0ff */
[----:B------:R-:W-:-:S06]  /*02e0*/  IMAD.X R11, R39, 0x1, R13, P1 ;  /* 0x00000001270b7824 */ /* 0x000fcc00008e060d */
[----:B------:R-:W-:Y:S01]  /*02f0*/  @P0 IADD3 R16, P2, R8, R17, RZ ;  /* 0x0000001108100210 */ /* 0x000fe20007f5e0ff */
[----:B------:R-:W2:Y:S04]  /*0300*/  @P0 LDG.E.128 R4, desc[UR4][R10.64] ;  /* 0x000000040a040981 */ /* 0x000ea8000c1e1d00 */
[----:B------:R-:W-:Y:S01]  /*0310*/  @P0 IMAD.X R17, R9, 0x1, R13, P2 ;  /* 0x0000000109110824 */ /* 0x000fe200010e060d */
[----:B------:R-:W-:-:S06]  /*0320*/  CS2R R12, SRZ ;  /* 0x00000000000c7805 */ /* 0x000fcc000001ff00 */
[----:B------:R0:W2:Y:S01]  /*0330*/  @P0 LDG.E.128 R12, desc[UR4][R16.64] ;  /* 0x00000004100c0981 */ /* 0x0000a2000c1e1d00 */
[----:B-1----:R-:W-:-:S04]  /*0340*/  IADD3 R19, P2, R32, R37, RZ ;  /* 0x0000002520137210 */ /* 0x002fc80007f5e0ff */
[C---:B------:R-:W-:Y:S01]  /*0350*/  ISETP.GE.U32.AND P1, PT, R19.reuse, 0x10000, PT ;  /* 0x000100001300780c */ /* 0x040fe20003f26070 */
[----:B------:R-:W-:Y:S01]  /*0360*/  IMAD.X R18, RZ, RZ, R33, P2 ;  /* 0x000000ffff127224 */ /* 0x000fe200010e0621 */
[----:B------:R-:W-:-:S04]  /*0370*/  ISETP.LT.U32.AND P2, PT, R19, R0, PT ;  /* 0x000000001300720c */ /* 0x000fc80003f41070 */
[----:B------:R-:W-:-:S04]  /*0380*/  ISETP.GE.U32.AND.EX P1, PT, R18, RZ, PT, P1 ;  /* 0x000000ff1200720c */ /* 0x000fc80003f26110 */
[----:B------:R-:W-:Y:S01]  /*0390*/  ISETP.LT.AND.EX P1, PT, R18, R2, !P1, P2 ;  /* 0x000000021200720c */ /* 0x000fe20004f21320 */
[C---:B------:R-:W-:Y:S01]  /*03a0*/  IMAD.SHL.U32 R27, R19.reuse, 0x10, RZ ;  /* 0x00000010131b7824 */ /* 0x040fe200078e00ff */
[----:B------:R-:W-:Y:S02]  /*03b0*/  SHF.L.U64.HI R25, R19, 0x4, R18 ;  /* 0x0000000413197819 */ /* 0x000fe40000010212 */
[----:B------:R-:W-:-:S09]  /*03c0*/  CS2R R22, SRZ ;  /* 0x0000000000167805 */ /* 0x000fd2000001ff00 */
[----:B------:R-:W-:-:S05]  /*03d0*/  @P1 IADD3 R28, P4, R8, R27, RZ ;  /* 0x0000001b081c1210 */ /* 0x000fca0007f9e0ff */
[--C-:B------:R-:W-:Y:S01]  /*03e0*/  @P1 IMAD.X R29, R9, 0x1, R25.reuse, P4 ;  /* 0x00000001091d1824 */ /* 0x100fe200020e0619 */
[----:B------:R-:W-:Y:S02]  /*03f0*/  IADD3 R24, P4, R38, R27, RZ ;  /* 0x0000001b26187210 */ /* 0x000fe40007f9e0ff */
[----:B------:R-:W-:Y:S02]  /*0400*/  CS2R R20, SRZ ;  /* 0x0000000000147805 */ /* 0x000fe4000001ff00 */
[----:B------:R-:W-:Y:S02]  /*0410*/  CS2R R18, SRZ ;  /* 0x0000000000127805 */ /* 0x000fe4000001ff00 */
[----:B0-----:R-:W-:Y:S01]  /*0420*/  CS2R R16, SRZ ;  /* 0x0000000000107805 */ /* 0x001fe2000001ff00 */
[----:B------:R-:W-:Y:S01]  /*0430*/  IMAD.X R25, R39, 0x1, R25, P4 ;  /* 0x0000000127197824 */ /* 0x000fe200020e0619 */
[----:B------:R-:W-:Y:S01]  /*0440*/  LEA R31, P2, R32, R37, 0x1 ;  /* 0x00000025201f7211 */ /* 0x000fe200078408ff */
[----:B------:R0:W3:Y:S04]  /*0450*/  @P1 LDG.E.128 R20, desc[UR4][R28.64] ;  /* 0x000000041c141981 */ /* 0x0000e8000c1e1d00 */
[----:B------:R-:W3:Y:S01]  /*0460*/  @P1 LDG.E.128 R16, desc[UR4][R24.64] ;  /* 0x0000000418101981 */ /* 0x000ee2000c1e1d00 */
[----:B------:R-:W-:Y:S01]  /*0470*/  IMAD.X R30, RZ, RZ, R33, P2 ;  /* 0x000000ffff1e7224 */ /* 0x000fe200010e0621 */
[----:B------:R-:W-:-:S02]  /*0480*/  ISETP.GE.U32.AND P3, PT, R31, 0x10000, PT ;  /* 0x000100001f00780c */ /* 0x000fc40003f66070 */
[----:B------:R-:W-:Y:S02]  /*0490*/  ISETP.LT.U32.AND P2, PT, R31, R0, PT ;  /* 0x000000001f00720c */ /* 0x000fe40003f41070 */
[----:B------:R-:W-:-:S04]  /*04a0*/  ISETP.GE.U32.AND.EX P3, PT, R30, RZ, PT, P3 ;  /* 0x000000ff1e00720c */ /* 0x000fc80003f66130 */
[----:B------:R-:W-:Y:S01]  /*04b0*/  ISETP.LT.AND.EX P2, PT, R30, R2, !P3, P2 ;  /* 0x000000021e00720c */ /* 0x000fe20005f41320 */
[C---:B------:R-:W-:Y:S01]  /*04c0*/  IMAD.SHL.U32 R49, R31.reuse, 0x10, RZ ;  /* 0x000000101f317824 */ /* 0x040fe200078e00ff */
[----:B------:R-:W-:Y:S02]  /*04d0*/  SHF.L.U64.HI R47, R31, 0x4, R30 ;  /* 0x000000041f2f7819 */ /* 0x000fe4000001021e */
[----:B------:R-:W-:-:S09]  /*04e0*/  CS2R R30, SRZ ;  /* 0x00000000001e7805 */ /* 0x000fd2000001ff00 */
[----:B------:R-:W-:-:S05]  /*04f0*/  @P2 IADD3 R44, P3, R8, R49, RZ ;  /* 0x00000031082c2210 */ /* 0x000fca0007f7e0ff */
[----:B------:R-:W-:Y:S01]  /*0500*/  @P2 IMAD.X R45, R9, 0x1, R47, P3 ;  /* 0x00000001092d2824 */ /* 0x000fe200018e062f */
[----:B0-----:R-:W-:-:S06]  /*0510*/  CS2R R28, SRZ ;  /* 0x00000000001c7805 */ /* 0x001fcc000001ff00 */
[----:B------:R-:W4:Y:S01]  /*0520*/  @P2 LDG.E.128 R28, desc[UR4][R44.64] ;  /* 0x000000042c1c2981 */ /* 0x000f22000c1e1d00 */
[----:B--2---:R-:W-:Y:S02]  /*0530*/  DADD R14, -R6, R14 ;  /* 0x00000000060e7229 */ /* 0x004fe4000000010e */
[----:B------:R-:W-:-:S06]  /*0540*/  DADD R12, R12, -R4 ;  /* 0x000000000c0c7229 */ /* 0x000fcc0000000804 */
[----:B------:R-:W-:Y:S02]  /*0550*/  DMUL R26, R14, UR6 ;  /* 0x000000060e1a7c28 */ /* 0x000fe40008000000 */
[----:B------:R-:W-:-:S06]  /*0560*/  DMUL R40, R12, UR6 ;  /* 0x000000060c287c28 */ /* 0x000fcc0008000000 */
[----:B------:R-:W-:Y:S01]  /*0570*/  DFMA R42, R12, UR8, -R26 ;  /* 0x000000080c2a7c2b */ /* 0x000fe2000800081a */
[----:B------:R-:W-:Y:S01]  /*0580*/  IADD3 R26, P3, R38, R49, RZ ;  /* 0x00000031261a7210 */ /* 0x000fe20007f7e0ff */
[----:B------:R-:W-:Y:S01]  /*0590*/  DFMA R40, R14, UR8, R40 ;  /* 0x000000080e287c2b */ /* 0x000fe20008000028 */
[----:B------:R-:W-:Y:S02]  /*05a0*/  CS2R R12, SRZ ;  /* 0x00000000000c7805 */ /* 0x000fe4000001ff00 */
[----:B------:R-:W-:Y:S01]  /*05b0*/  CS2R R14, SRZ ;  /* 0x00000000000e7805 */ /* 0x000fe2000001ff00 */
[----:B------:R-:W-:-:S05]  /*05c0*/  IMAD.X R27, R39, 0x1, R47, P3 ;  /* 0x00000001271b7824 */ /* 0x000fca00018e062f */
[----:B------:R-:W4:Y:S01]  /*05d0*/  @P2 LDG.E.128 R12, desc[UR4][R26.64] ;  /* 0x000000041a0c2981 */ /* 0x000f22000c1e1d00 */
[----:B------:R-:W-:Y:S02]  /*05e0*/  DADD R6, R40, R6 ;  /* 0x0000000028067229 */ /* 0x000fe40000000006 */
[----:B------:R-:W-:Y:S02]  /*05f0*/  DADD R4, R42, R4 ;  /* 0x000000002a047229 */ /* 0x000fe40000000004 */
[----:B---3--:R-:W-:Y:S02]  /*0600*/  DADD R22, -R18, R22 ;  /* 0x0000000012167229 */ /* 0x008fe40000000116 */
[----:B------:R-:W-:-:S06]  /*0610*/  DADD R20, R20, -R16 ;  /* 0x0000000014147229 */ /* 0x000fcc0000000810 */
[----:B------:R-:W-:Y:S02]  /*0620*/  DMUL R40, R22, UR6 ;  /* 0x0000000616287c28 */ /* 0x000fe40008000000 */
[----:B------:R-:W-:-:S06]  /*0630*/  DMUL R42, R20, UR6 ;  /* 0x00000006142a7c28 */ /* 0x000fcc0008000000 */
[----:B------:R-:W-:Y:S02]  /*0640*/  DFMA R20, R20, UR8, -R40 ;  /* 0x0000000814147c2b */ /* 0x000fe40008000828 */
[----:B------:R-:W-:Y:S01]  /*0650*/  DFMA R40, R22, UR8, R42 ;  /* 0x0000000816287c2b */ /* 0x000fe2000800002a */
[----:B------:R-:W-:-:S05]  /*0660*/  IMAD R22, R32, 0x3, RZ ;  /* 0x0000000320167824 */ /* 0x000fca00078e02ff */
[----:B------:R-:W-:-:S04]  /*0670*/  IADD3 R23, P3, R22, R37, RZ ;  /* 0x0000002516177210 */ /* 0x000fc80007f7e0ff */
[C---:B------:R-:W-:Y:S01]  /*0680*/  ISETP.GE.U32.AND P4, PT, R23.reuse, 0x10000, PT ;  /* 0x000100001700780c */ /* 0x040fe20003f86070 */
[----:B------:R-:W-:Y:S01]  /*0690*/  IMAD.X R33, RZ, RZ, R33, P3 ;  /* 0x000000ffff217224 */ /* 0x000fe200018e0621 */
[----:B------:R-:W-:-:S04]  /*06a0*/  ISETP.LT.U32.AND P3, PT, R23, R0, PT ;  /* 0x000000001700720c */ /* 0x000fc80003f61070 */
[----:B------:R-:W-:-:S04]  /*06b0*/  ISETP.GE.U32.AND.EX P4, PT, R33, RZ, PT, P4 ;  /* 0x000000ff2100720c */ /* 0x000fc80003f86140 */
[----:B------:R-:W-:Y:S01]  /*06c0*/  ISETP.LT.AND.EX P3, PT, R33, R2, !P4, P3 ;  /* 0x000000022100720c */ /* 0x000fe20006761330 */
[C---:B------:R-:W-:Y:S01]  /*06d0*/  IMAD.SHL.U32 R43, R23.reuse, 0x10, RZ ;  /* 0x00000010172b7824 */ /* 0x040fe200078e00ff */
[----:B------:R-:W-:Y:S01]  /*06e0*/  SHF.L.U64.HI R33, R23, 0x4, R33 ;  /* 0x0000000417217819 */ /* 0x000fe20000010221 */
[----:B------:R-:W-:-:S10]  /*06f0*/  DADD R16, R20, R16 ;  /* 0x0000000014107229 */ /* 0x000fd40000000010 */
[----:B------:R-:W-:-:S05]  /*0700*/  @P3 IADD3 R46, P4, R8, R43, RZ ;  /* 0x0000002b082e3210 */ /* 0x000fca0007f9e0ff */
[--C-:B------:R-:W-:Y:S01]  /*0710*/  @P3 IMAD.X R47, R9, 0x1, R33.reuse, P4 ;  /* 0x00000001092f3824 */ /* 0x100fe200020e0621 */
[----:B------:R-:W-:Y:S02]  /*0720*/  IADD3 R42, P4, R38, R43, RZ ;  /* 0x0000002b262a7210 */ /* 0x000fe40007f9e0ff */
[----:B------:R-:W-:Y:S02]  /*0730*/  CS2R R22, SRZ ;  /* 0x0000000000167805 */ /* 0x000fe4000001ff00 */
[----:B------:R-:W-:Y:S01]  /*0740*/  CS2R R20, SRZ ;  /* 0x0000000000147805 */ /* 0x000fe2000001ff00 */
[----:B------:R-:W-:-:S05]  /*0750*/  IMAD.X R43, R39, 0x1, R33, P4 ;  /* 0x00000001272b7824 */ /* 0x000fca00020e0621 */
[----:B------:R-:W2:Y:S01]  /*0760*/  @P3 LDG.E.128 R20, desc[UR4][R46.64] ;  /* 0x000000042e143981 */ /* 0x000ea2000c1e1d00 */
[----:B----4-:R-:W-:Y:S02]  /*0770*/  DADD R30, -R14, R30 ;  /* 0x000000000e1e7229 */ /* 0x010fe4000000011e */
[----:B------:R-:W-:-:S06]  /*0780*/  DADD R28, R28, -R12 ;  /* 0x000000001c1c7229 */ /* 0x000fcc000000080c */
[----:B------:R-:W-:Y:S02]  /*0790*/  DMUL R36, R30, UR6 ;  /* 0x000000061e247c28 */ /* 0x000fe40008000000 */
[----:B------:R-:W-:-:S06]  /*07a0*/  DMUL R44, R28, UR6 ;  /* 0x000000061c2c7c28 */ /* 0x000fcc0008000000 */
[----:B------:R-:W-:Y:S02]  /*07b0*/  DFMA R36, R28, UR8, -R36 ;  /* 0x000000081c247c2b */ /* 0x000fe40008000824 */
[----:B------:R-:W-:Y:S01]  /*07c0*/  DFMA R44, R30, UR8, R44 ;  /* 0x000000081e2c7c2b */ /* 0x000fe2000800002c */
[----:B------:R-:W-:Y:S02]  /*07d0*/  CS2R R28, SRZ ;  /* 0x00000000001c7805 */ /* 0x000fe4000001ff00 */
[----:B------:R-:W-:-:S06]  /*07e0*/  CS2R R30, SRZ ;  /* 0x00000000001e7805 */ /* 0x000fcc000001ff00 */
[----:B------:R-:W2:Y:S01]  /*07f0*/  @P3 LDG.E.128 R28, desc[UR4][R42.64] ;  /* 0x000000042a1c3981 */ /* 0x000ea2000c1e1d00 */
[----:B------:R-:W-:Y:S02]  /*0800*/  DADD R12, R36, R12 ;  /* 0x00000000240c7229 */ /* 0x000fe4000000000c */
[----:B------:R-:W-:Y:S02]  /*0810*/  DADD R18, R40, R18 ;  /* 0x0000000028127229 */ /* 0x000fe40000000012 */
[----:B------:R-:W-:Y:S01]  /*0820*/  DADD R14, R44, R14 ;  /* 0x000000002c0e7229 */ /* 0x000fe2000000000e */
[----:B------:R-:W-:Y:S01]  /*0830*/  IMAD.WIDE.U32 R34, R32, 0x4, R34 ;  /* 0x0000000420227825 */ /* 0x000fe200078e0022 */
[----:B------:R3:W-:Y:S04]  /*0840*/  @P0 STG.E.128 desc[UR4][R10.64], R4 ;  /* 0x000000040a000986 */ /* 0x0007e8000c101d04 */
[----:B------:R3:W-:Y:S01]  /*0850*/  @P1 STG.E.128 desc[UR4][R24.64], R16 ;  /* 0x0000001018001986 */ /* 0x0007e2000c101d04 */
[----:B------:R-:W-:-:S03]  /*0860*/  ISETP.GE.U32.AND P0, PT, R34, 0x10000, PT ;  /* 0x000100002200780c */ /* 0x000fc60003f06070 */
[----:B------:R3:W-:Y:S01]  /*0870*/  @P2 STG.E.128 desc[UR4][R26.64], R12 ;  /* 0x0000000c1a002986 */ /* 0x0007e2000c101d04 */
[----:B------:R-:W-:Y:S02]  /*0880*/  ISETP.LT.U32.AND P1, PT, R34, R0, PT ;  /* 0x000000002200720c */ /* 0x000fe40003f21070 */
[C---:B------:R-:W-:Y:S02]  /*0890*/  ISETP.GE.U32.AND.EX P0, PT, R35.reuse, RZ, PT, P0 ;  /* 0x000000ff2300720c */ /* 0x040fe40003f06100 */
[----:B------:R-:W-:Y:S01]  /*08a0*/  ISETP.LT.AND.EX P1, PT, R35, R2, PT, P1 ;  /* 0x000000022300720c */ /* 0x000fe20003f21310 */
[----:B--2---:R-:W-:Y:S02]  /*08b0*/  DADD R22, -R30, R22 ;  /* 0x000000001e167229 */ /* 0x004fe40000000116 */
[----:B------:R-:W-:-:S06]  /*08c0*/  DADD R20, R20, -R28 ;  /* 0x0000000014147229 */ /* 0x000fcc000000081c */
[----:B------:R-:W-:-:S08]  /*08d0*/  DMUL R36, R22, UR6 ;  /* 0x0000000616247c28 */ /* 0x000fd00008000000 */
[C---:B------:R-:W-:Y:S02]  /*08e0*/  DFMA R36, R20.reuse, UR8, -R36 ;  /* 0x0000000814247c2b */ /* 0x040fe40008000824 */
[----:B------:R-:W-:-:S08]  /*08f0*/  DMUL R20, R20, UR6 ;  /* 0x0000000614147c28 */ /* 0x000fd00008000000 */
[----:B------:R-:W-:Y:S02]  /*0900*/  DFMA R20, R22, UR8, R20 ;  /* 0x0000000816147c2b */ /* 0x000fe40008000014 */
[----:B------:R-:W-:-:S06]  /*0910*/  DADD R28, R36, R28 ;  /* 0x00000000241c7229 */ /* 0x000fcc000000001c */
[----:B------:R-:W-:-:S07]  /*0920*/  DADD R30, R20, R30 ;  /* 0x00000000141e7229 */ /* 0x000fce000000001e */
[----:B------:R3:W-:Y:S01]  /*0930*/  @P3 STG.E.128 desc[UR4][R42.64], R28 ;  /* 0x0000001c2a003986 */ /* 0x0007e2000c101d04 */
[----:B------:R-:W-:Y:S05]  /*0940*/  @!P0 BRA P1, `(.L_x_114) ;  /* 0xfffffff800348947 */ /* 0x000fea000083ffff */
[----:B------:R-:W-:Y:S05]  /*0950*/  EXIT ;  /* 0x000000000000794d */ /* 0x000fea0003800000 */
.L_x_113:
[----:B------:R-:W0:Y:S01]  /*0960*/  S2R R3, SR_TID.X ;  /* 0x0000000000037919 */ /* 0x000e220000002100 */
[----:B------:R-:W1:Y:S01]  /*0970*/  LDC R4, c[0x0][RZ] ;  /* 0x00000000ff047b82 */ /* 0x000e620000000800 */
[----:B------:R-:W-:Y:S01]  /*0980*/  DADD R10, -R10, 1 ;  /* 0x3ff000000a0a7429 */ /* 0x000fe20000000100 */
[----:B------:R-:W-:Y:S01]  /*0990*/  CS2R R6, SRZ ;  /* 0x0000000000067805 */ /* 0x000fe2000001ff00 */
[----:B------:R-:W-:-:S11]  /*09a0*/  DADD R12, RZ, -R12 ;  /* 0x00000000ff0c7229 */ /* 0x000fd6000000080c */
.L_x_115:
[----:B0-----:R-:W-:Y:S02]  /*09b0*/  IADD3 R33, P1, R3, R6, RZ ;  /* 0x0000000603217210 */ /* 0x001fe40007f3e0ff */
[----:B---3--:R-:W-:Y:S02]  /*09c0*/  CS2R R18, SRZ ;  /* 0x0000000000127805 */ /* 0x008fe4000001ff00 */
[----:B------:R-:W-:Y:S02]  /*09d0*/  CS2R R16, SRZ ;  /* 0x0000000000107805 */ /* 0x000fe4000001ff00 */
[----:B------:R-:W-:Y:S02]  /*09e0*/  CS2R R26, SRZ ;  /* 0x00000000001a7805 */ /* 0x000fe4000001ff00 */
[C---:B------:R-:W-:Y:S01]  /*09f0*/  ISETP.GE.U32.AND P0, PT, R33.reuse, 0x10000, PT ;  /* 0x000100002100780c */ /* 0x040fe20003f06070 */
[----:B------:R-:W-:Y:S01]  /*0a00*/  IMAD.X R5, RZ, RZ, R7, P1 ;  /* 0x000000ffff057224 */ /* 0x000fe200008e0607 */
[----:B-1----:R-:W-:Y:S01]  /*0a10*/  IADD3 R15, P2, R4, R33, RZ ;  /* 0x00000021040f7210 */ /* 0x002fe20007f5e0ff */
[C---:B------:R-:W-:Y:S01]  /*0a20*/  IMAD.SHL.U32 R37, R33.reuse, 0x10, RZ ;  /* 0x0000001021257824 */ /* 0x040fe200078e00ff */
[----:B------:R-:W-:-:S02]  /*0a30*/  ISETP.LT.U32.AND P1, PT, R33, R0, PT ;  /* 0x000000002100720c */ /* 0x000fc40003f21070 */
[----:B------:R-:W-:Y:S01]  /*0a40*/  ISETP.GE.U32.AND.EX P0, PT, R5, RZ, PT, P0 ;  /* 0x000000ff0500720c */ /* 0x000fe20003f06100 */
[--C-:B------:R-:W-:Y:S01]  /*0a50*/  IMAD.X R14, RZ, RZ, R5.reuse, P2 ;  /* 0x000000ffff0e7224 */ /* 0x100fe200010e0605 */
[----:B------:R-:W-:Y:S02]  /*0a60*/  ISETP.LT.U32.AND P2, PT, R15, R0, PT ;  /* 0x000000000f00720c */ /* 0x000fe40003f41070 */
[----:B------:R-:W-:Y:S02]  /*0a70*/  ISETP.LT.AND.EX P0, PT, R5, R2, !P0, P1 ;  /* 0x000000020500720c */ /* 0x000fe40004701310 */
[----:B------:R-:W-:Y:S02]  /*0a80*/  ISETP.GE.U32.AND P1, PT, R15, 0x10000, PT ;  /* 0x000100000f00780c */ /* 0x000fe40003f26070 */
[----:B------:R-:W-:Y:S02]  /*0a90*/  SHF.L.U64.HI R31, R33, 0x4, R5 ;  /* 0x00000004211f7819 */ /* 0x000fe40000010205 */
[----:B------:R-:W-:-:S04]  /*0aa0*/  ISETP.GE.U32.AND.EX P1, PT, R14, RZ, PT, P1 ;  /* 0x000000ff0e00720c */ /* 0x000fc80003f26110 */
[----:B------:R-:W-:Y:S02]  /*0ab0*/  ISETP.LT.AND.EX P1, PT, R14, R2, !P1, P2 ;  /* 0x000000020e00720c */ /* 0x000fe40004f21320 */
[C---:B------:R-:W-:Y:S02]  /*0ac0*/  SHF.L.U64.HI R41, R15.reuse, 0x4, R14 ;  /* 0x000000040f297819 */ /* 0x040fe4000001020e */
[-C--:B------:R-:W-:Y:S01]  /*0ad0*/  @P0 IADD3 R28, P3, R8, R37.reuse, RZ ;  /* 0x00000025081c0210 */ /* 0x080fe20007f7e0ff */
[----:B------:R-:W-:Y:S01]  /*0ae0*/  IMAD.SHL.U32 R15, R15, 0x10, RZ ;  /* 0x000000100f0f7824 */ /* 0x000fe200078e00ff */
[----:B------:R-:W-:-:S03]  /*0af0*/  IADD3 R36, P2, R38, R37, RZ ;  /* 0x0000002526247210 */ /* 0x000fc60007f5e0ff */
[--C-:B------:R-:W-:Y:S02]  /*0b00*/  @P0 IMAD.X R29, R9, 0x1, R31.reuse, P3 ;  /* 0x00000001091d0824 */ /* 0x100fe400018e061f */
[----:B------:R-:W-:Y:S01]  /*0b10*/  IMAD.X R37, R39, 0x1, R31, P2 ;  /* 0x0000000127257824 */ /* 0x000fe200010e061f */
[-C--:B------:R-:W-:Y:S02]  /*0b20*/  IADD3 R14, P2, R38, R15.reuse, RZ ;  /* 0x0000000f260e7210 */ /* 0x080fe40007f5e0ff */
[----:B------:R-:W-:Y:S02]  /*0b30*/  @P1 IADD3 R34, P3, R8, R15, RZ ;  /* 0x0000000f08221210 */ /* 0x000fe40007f7e0ff */
[----:B------:R-:W-:Y:S01]  /*0b40*/  CS2R R24, SRZ ;  /* 0x0000000000187805 */ /* 0x000fe2000001ff00 */
[----:B------:R0:W2:Y:S01]  /*0b50*/  @P0 LDG.E.128 R16, desc[UR4][R28.64] ;  /* 0x000000041c100981 */ /* 0x0000a2000c1e1d00 */
[----:B------:R-:W-:Y:S02]  /*0b60*/  CS2R R22, SRZ ;  /* 0x0000000000167805 */ /* 0x000fe4000001ff00 */
[----:B------:R-:W-:-:S02]  /*0b70*/  CS2R R20, SRZ ;  /* 0x0000000000147805 */ /* 0x000fc4000001ff00 */
[----:B------:R-:W-:Y:S01]  /*0b80*/  CS2R R30, SRZ ;  /* 0x00000000001e7805 */ /* 0x000fe2000001ff00 */
[--C-:B------:R-:W-:Y:S01]  /*0b90*/  @P1 IMAD.X R35, R9, 0x1, R41.reuse, P3 ;  /* 0x0000000109231824 */ /* 0x100fe200018e0629 */
[----:B------:R-:W2:Y:S01]  /*0ba0*/  @P0 LDG.E.128 R24, desc[UR4][R36.64] ;  /* 0x0000000424180981 */ /* 0x000ea2000c1e1d00 */
[----:B------:R-:W-:-:S03]  /*0bb0*/  IMAD.X R15, R39, 0x1, R41, P2 ;  /* 0x00000001270f7824 */ /* 0x000fc600010e0629 */
[----:B------:R-:W3:Y:S01]  /*0bc0*/  @P1 LDG.E.128 R20, desc[UR4][R34.64] ;  /* 0x0000000422141981 */ /* 0x000ee2000c1e1d00 */
[----:B0-----:R-:W-:-:S06]  /*0bd0*/  CS2R R28, SRZ ;  /* 0x00000000001c7805 */ /* 0x001fcc000001ff00 */
[----:B------:R-:W3:Y:S01]  /*0be0*/  @P1 LDG.E.128 R28, desc[UR4][R14.64] ;  /* 0x000000040e1c1981 */ /* 0x000ee2000c1e1d00 */
[----:B------:R-:W-:-:S04]  /*0bf0*/  LEA R41, P3, R4, R33, 0x1 ;  /* 0x0000002104297211 */ /* 0x000fc800078608ff */
[C---:B------:R-:W-:Y:S01]  /*0c00*/  ISETP.GE.U32.AND P2, PT, R41.reuse, 0x10000, PT ;  /* 0x000100002900780c */ /* 0x040fe20003f46070 */
[----:B------:R-:W-:Y:S01]  /*0c10*/  IMAD.X R32, RZ, RZ, R5, P3 ;  /* 0x000000ffff207224 */ /* 0x000fe200018e0605 */
[----:B------:R-:W-:-:S04]  /*0c20*/  ISETP.LT.U32.AND P3, PT, R41, R0, PT ;  /* 0x000000002900720c */ /* 0x000fc80003f61070 */
[----:B------:R-:W-:-:S04]  /*0c30*/  ISETP.GE.U32.AND.EX P2, PT, R32, RZ, PT, P2 ;  /* 0x000000ff2000720c */ /* 0x000fc80003f46120 */
[----:B------:R-:W-:Y:S01]  /*0c40*/  ISETP.LT.AND.EX P2, PT, R32, R2, !P2, P3 ;  /* 0x000000022000720c */ /* 0x000fe20005741330 */
[C---:B------:R-:W-:Y:S01]  /*0c50*/  IMAD.SHL.U32 R47, R41.reuse, 0x10, RZ ;  /* 0x00000010292f7824 */ /* 0x040fe200078e00ff */
[----:B------:R-:W-:Y:S01]  /*0c60*/  SHF.L.U64.HI R41, R41, 0x4, R32 ;  /* 0x0000000429297819 */ /* 0x000fe20000010220 */
[----:B--2---:R-:W-:Y:S02]  /*0c70*/  DADD R26, R18, -R26 ;  /* 0x00000000121a7229 */ /* 0x004fe4000000081a */
[----:B------:R-:W-:Y:S02]  /*0c80*/  DADD R24, R16, -R24 ;  /* 0x0000000010187229 */ /* 0x000fe40000000818 */
[----:B---3--:R-:W-:-:S04]  /*0c90*/  DADD R42, R22, -R30 ;  /* 0x00000000162a7229 */ /* 0x008fc8000000081e */
[-C--:B------:R-:W-:Y:S02]  /*0ca0*/  DMUL R30, R12, R26.reuse ;  /* 0x0000001a0c1e7228 */ /* 0x080fe40000000000 */
[----:B------:R-:W-:Y:S02]  /*0cb0*/  DMUL R34, R10, R26 ;  /* 0x0000001a0a227228 */ /* 0x000fe40000000000 */
[----:B------:R-:W-:Y:S02]  /*0cc0*/  DADD R28, R20, -R28 ;  /* 0x00000000141c7229 */ /* 0x000fe4000000081c */
[----:B------:R-:W-:Y:S02]  /*0cd0*/  DMUL R44, R12, R42 ;  /* 0x0000002a0c2c7228 */ /* 0x000fe40000000000 */
[-C--:B------:R-:W-:Y:S02]  /*0ce0*/  DFMA R26, R10, R24.reuse, -R30 ;  /* 0x000000180a1a722b */ /* 0x080fe4000000081e */
[----:B------:R-:W-:-:S02]  /*0cf0*/  DFMA R24, R12, R24, R34 ;  /* 0x000000180c18722b */ /* 0x000fc40000000022 */
[C---:B------:R-:W-:Y:S02]  /*0d00*/  DMUL R42, R10.reuse, R42 ;  /* 0x0000002a0a2a7228 */ /* 0x040fe40000000000 */
[----:B------:R-:W-:Y:S01]  /*0d10*/  DFMA R34, R10, R28, -R44 ;  /* 0x0000001c0a22722b */ /* 0x000fe2000000082c */
[----:B------:R-:W-:Y:S01]  /*0d20*/  @P2 IADD3 R44, P3, R8, R47, RZ ;  /* 0x0000002f082c2210 */ /* 0x000fe20007f7e0ff */
[----:B------:R-:W-:-:S04]  /*0d30*/  DADD R16, -R26, R16 ;  /* 0x000000001a107229 */ /* 0x000fc80000000110 */
[--C-:B------:R-:W-:Y:S01]  /*0d40*/  @P2 IMAD.X R45, R9, 0x1, R41.reuse, P3 ;  /* 0x00000001092d2824 */ /* 0x100fe200018e0629 */
[----:B------:R-:W-:Y:S01]  /*0d50*/  IADD3 R40, P3, R38, R47, RZ ;  /* 0x0000002f26287210 */ /* 0x000fe20007f7e0ff */
[----:B------:R-:W-:Y:S01]  /*0d60*/  DFMA R42, R12, R28, R42 ;  /* 0x0000001c0c2a722b */ /* 0x000fe2000000002a */
[----:B------:R-:W-:Y:S01]  /*0d70*/  CS2R R30, SRZ ;  /* 0x00000000001e7805 */ /* 0x000fe2000001ff00 */
[----:B------:R-:W-:Y:S01]  /*0d80*/  DADD R18, -R24, R18 ;  /* 0x0000000018127229 */ /* 0x000fe20000000112 */
[----:B------:R-:W-:Y:S02]  /*0d90*/  CS2R R28, SRZ ;  /* 0x00000000001c7805 */ /* 0x000fe4000001ff00 */
[----:B------:R-:W-:Y:S02]  /*0da0*/  CS2R R26, SRZ ;  /* 0x00000000001a7805 */ /* 0x000fe4000001ff00 */
[----:B------:R-:W-:Y:S01]  /*0db0*/  CS2R R24, SRZ ;  /* 0x0000000000187805 */ /* 0x000fe2000001ff00 */
[----:B------:R-:W-:Y:S01]  /*0dc0*/  IMAD.X R41, R39, 0x1, R41, P3 ;  /* 0x0000000127297824 */ /* 0x000fe200018e0629 */
[----:B------:R-:W2:Y:S04]  /*0dd0*/  @P2 LDG.E.128 R28, desc[UR4][R44.64] ;  /* 0x000000042c1c2981 */ /* 0x000ea8000c1e1d00 */
[----:B------:R-:W2:Y:S01]  /*0de0*/  @P2 LDG.E.128 R24, desc[UR4][R40.64] ;  /* 0x0000000428182981 */ /* 0x000ea2000c1e1d00 */
[----:B------:R-:W-:-:S05]  /*0df0*/  IMAD R32, R4, 0x3, RZ ;  /* 0x0000000304207824 */ /* 0x000fca00078e02ff */
[----:B------:R-:W-:-:S04]  /*0e00*/  IADD3 R47, P3, R32, R33, RZ ;  /* 0x00000021202f7210 */ /* 0x000fc80007f7e0ff */
[C---:B------:R-:W-:Y:S01]  /*0e10*/  ISETP.GE.U32.AND P4, PT, R47.reuse, 0x10000, PT ;  /* 0x000100002f00780c */ /* 0x040fe20003f86070 */
[----:B------:R-:W-:Y:S01]  /*0e20*/  IMAD.X R5, RZ, RZ, R5, P3 ;  /* 0x000000ffff057224 */ /* 0x000fe200018e0605 */
[----:B------:R-:W-:-:S04]  /*0e30*/  ISETP.LT.U32.AND P3, PT, R47, R0, PT ;  /* 0x000000002f00720c */ /* 0x000fc80003f61070 */
[----:B------:R-:W-:-:S04]  /*0e40*/  ISETP.GE.U32.AND.EX P4, PT, R5, RZ, PT, P4 ;  /* 0x000000ff0500720c */ /* 0x000fc80003f86140 */
[----:B------:R-:W-:Y:S01]  /*0e50*/  ISETP.LT.AND.EX P3, PT, R5, R2, !P4, P3 ;  /* 0x000000020500720c */ /* 0x000fe20006761330 */
[----:B------:R-:W-:Y:S01]  /*0e60*/  DADD R22, -R42, R22 ;  /* 0x000000002a167229 */ /* 0x000fe20000000116 */
[C---:B------:R-:W-:Y:S01]  /*0e70*/  IMAD.SHL.U32 R43, R47.reuse, 0x10, RZ ;  /* 0x000000102f2b7824 */ /* 0x040fe200078e00ff */
[----:B------:R-:W-:Y:S01]  /*0e80*/  DADD R20, -R34, R20 ;  /* 0x0000000022147229 */ /* 0x000fe20000000114 */
[----:B------:R-:W-:-:S09]  /*0e90*/  SHF.L.U64.HI R5, R47, 0x4, R5 ;  /* 0x000000042f057819 */ /* 0x000fd20000010205 */
[----:B------:R-:W-:-:S05]  /*0ea0*/  @P3 IADD3 R46, P4, R8, R43, RZ ;  /* 0x0000002b082e3210 */ /* 0x000fca0007f9e0ff */
[----:B------:R-:W-:Y:S01]  /*0eb0*/  @P3 IMAD.X R47, R9, 0x1, R5, P4 ;  /* 0x00000001092f3824 */ /* 0x000fe200020e0605 */
[----:B------:R-:W-:-:S05]  /*0ec0*/  IADD3 R42, P4, R38, R43, RZ ;  /* 0x0000002b262a7210 */ /* 0x000fca0007f9e0ff */
[----:B------:R-:W-:Y:S01]  /*0ed0*/  IMAD.X R43, R39, 0x1, R5, P4 ;  /* 0x00000001272b7824 */ /* 0x000fe200020e0605 */
[----:B--2---:R-:W-:Y:S02]  /*0ee0*/  DADD R26, R30, -R26 ;  /* 0x000000001e1a7229 */ /* 0x004fe4000000081a */
[----:B------:R-:W-:-:S06]  /*0ef0*/  DADD R24, R28, -R24 ;  /* 0x000000001c187229 */ /* 0x000fcc0000000818 */
[-C--:B------:R-:W-:Y:S02]  /*0f00*/  DMUL R32, R12, R26.reuse ;  /* 0x0000001a0c207228 */ /* 0x080fe40000000000 */
[----:B------:R-:W-:-:S06]  /*0f10*/  DMUL R26, R10, R26 ;  /* 0x0000001a0a1a7228 */ /* 0x000fcc0000000000 */
[-C--:B------:R-:W-:Y:S02]  /*0f20*/  DFMA R32, R10, R24.reuse, -R32 ;  /* 0x000000180a20722b */ /* 0x080fe40000000820 */
[----:B------:R-:W-:Y:S01]  /*0f30*/  DFMA R34, R12, R24, R26 ;  /* 0x000000180c22722b */ /* 0x000fe2000000001a */
[----:B------:R-:W-:Y:S02]  /*0f40*/  CS2R R26, SRZ ;  /* 0x00000000001a7805 */ /* 0x000fe4000001ff00 */
[----:B------:R-:W-:-:S03]  /*0f50*/  CS2R R24, SRZ ;  /* 0x0000000000187805 */ /* 0x000fc6000001ff00 */
[----:B------:R-:W-:Y:S02]  /*0f60*/  DADD R28, -R32, R28 ;  /* 0x00000000201c7229 */ /* 0x000fe4000000011c */
[----:B------:R-:W-:Y:S01]  /*0f70*/  DADD R30, -R34, R30 ;  /* 0x00000000221e7229 */ /* 0x000fe2000000011e */
[----:B------:R-:W-:Y:S02]  /*0f80*/  CS2R R32, SRZ ;  /* 0x0000000000207805 */ /* 0x000fe4000001ff00 */
[----:B------:R-:W-:Y:S01]  /*0f90*/  CS2R R34, SRZ ;  /* 0x0000000000227805 */ /* 0x000fe2000001ff00 */
[----:B------:R-:W2:Y:S05]  /*0fa0*/  @P3 LDG.E.128 R24, desc[UR4][R46.64] ;  /* 0x000000042e183981 */ /* 0x000eaa000c1e1d00 */
[----:B------:R-:W2:Y:S01]  /*0fb0*/  @P3 LDG.E.128 R32, desc[UR4][R42.64] ;  /* 0x000000042a203981 */ /* 0x000ea2000c1e1d00 */
[----:B------:R-:W-:-:S03]  /*0fc0*/  IMAD.WIDE.U32 R6, R4, 0x4, R6 ;  /* 0x0000000404067825 */ /* 0x000fc600078e0006 */
[----:B------:R3:W-:Y:S04]  /*0fd0*/  @P0 STG.E.128 desc[UR4][R36.64], R16 ;  /* 0x0000001024000986 */ /* 0x0007e8000c101d04 */
[----:B------:R3:W-:Y:S01]  /*0fe0*/  @P1 STG.E.128 desc[UR4][R14.64], R20 ;  /* 0x000000140e001986 */ /* 0x0007e2000c101d04 */
[----:B------:R-:W-:-:S03]  /*0ff0*/  ISETP.GE.U32.AND P0, PT, R6, 0x10000, PT ;  /* 0x000100000600780c */ /* 0x000fc60003f06070 */
[----:B------:R3:W-:Y:S01]  /*1000*/  @P2 STG.E.128 desc[UR4][R40.64], R28 ;  /* 0x0000001c28002986 */ /* 0x0007e2000c101d04 */
[----:B------:R-:W-:Y:S02]  /*1010*/  ISETP.LT.U32.AND P1, PT, R6, R0, PT ;  /* 0x000000000600720c */ /* 0x000fe40003f21070 */
[C---:B------:R-:W-:Y:S02]  /*1020*/  ISETP.GE.U32.AND.EX P0, PT, R7.reuse, RZ, PT, P0 ;  /* 0x000000ff0700720c */ /* 0x040fe40003f06100 */
[----:B------:R-:W-:Y:S01]  /*1030*/  ISETP.LT.AND.EX P1, PT, R7, R2, PT, P1 ;  /* 0x000000020700720c */ /* 0x000fe20003f21310 */
[----:B--2---:R-:W-:Y:S02]  /*1040*/  DADD R34, R26, -R34 ;  /* 0x000000001a227229 */ /* 0x004fe40000000822 */
[----:B------:R-:W-:-:S06]  /*1050*/  DADD R32, R24, -R32 ;  /* 0x0000000018207229 */ /* 0x000fcc0000000820 */
[-C--:B------:R-:W-:Y:S02]  /*1060*/  DMUL R44, R12, R34.reuse ;  /* 0x000000220c2c7228 */ /* 0x080fe40000000000 */
[----:B------:R-:W-:-:S06]  /*1070*/  DMUL R34, R10, R34 ;  /* 0x000000220a227228 */ /* 0x000fcc0000000000 */
[-C--:B------:R-:W-:Y:S02]  /*1080*/  DFMA R44, R10, R32.reuse, -R44 ;  /* 0x000000200a2c722b */ /* 0x080fe4000000082c */
[----:B------:R-:W-:-:S06]  /*1090*/  DFMA R34, R12, R32, R34 ;  /* 0x000000200c22722b */ /* 0x000fcc0000000022 */
[----:B------:R-:W-:Y:S02]  /*10a0*/  DADD R24, -R44, R24 ;  /* 0x000000002c187229 */ /* 0x000fe40000000118 */
[----:B------:R-:W-:-:S07]  /*10b0*/  DADD R26, -R34, R26 ;  /* 0x00000000221a7229 */ /* 0x000fce000000011a */
[----:B------:R3:W-:Y:S01]  /*10c0*/  @P3 STG.E.128 desc[UR4][R42.64], R24 ;  /* 0x000000182a003986 */ /* 0x0007e2000c101d04 */
[----:B------:R-:W-:Y:S05]  /*10d0*/  @!P0 BRA P1, `(.L_x_115) ;  /* 0xfffffff800348947 */ /* 0x000fea000083ffff */
[----:B------:R-:W-:Y:S05]  /*10e0*/  EXIT ;  /* 0x000000000000794d */ /* 0x000fea0003800000 */
.L_x_112:
[----:B------:R-:W0:Y:S02]  /*10f0*/  S2R R3, SR_TID.X ;  /* 0x0000000000037919 */ /* 0x000e240000002100 */
[----:B0-----:R-:W-:-:S03]  /*1100*/  IMAD.WIDE.U32 R4, R3, 0x4, RZ ;  /* 0x0000000403047825 */ /* 0x001fc600078e00ff */
[----:B------:R-:W-:-:S04]  /*1110*/  ISETP.GE.U32.AND P0, PT, R4, R0, PT ;  /* 0x000000000400720c */ /* 0x000fc80003f06070 */
[----:B------:R-:W-:-:S04]  /*1120*/  ISETP.GE.AND.EX P0, PT, R5, R2, PT, P0 ;  /* 0x000000020500720c */ /* 0x000fc80003f06300 */
[----:B------:R-:W-:-:S13]  /*1130*/  ISETP.GT.U32.OR P0, PT, R3, 0x3fff, P0 ;  /* 0x00003fff0300780c */ /* 0x000fda0000704470 */
[----:B------:R-:W-:Y:S05]  /*1140*/  @P0 EXIT ;  /* 0x000000000000094d */ /* 0x000fea0003800000 */
[----:B------:R-:W0:Y:S01]  /*1150*/  LDC.64 R10, c[0x0][0xe68] ;  /* 0x00039a00ff0a7b82 */ /* 0x000e220000000a00 */
[----:B------:R-:W-:-:S07]  /*1160*/  ULDC UR6, c[0x0][0x0] ;  /* 0x0000000000067ab9 */ /* 0x000fce0000000800 */
[----:B------:R-:W1:Y:S01]  /*1170*/  LDC.64 R6, c[0x0][0xe60] ;  /* 0x00039800ff067b82 */ /* 0x000e620000000a00 */
[----:B0-----:R-:W-:-:S08]  /*1180*/  DMUL R4, R10, R10 ;  /* 0x0000000a0a047228 */ /* 0x001fd00000000000 */
[----:B-1----:R-:W-:-:S08]  /*1190*/  DFMA R4, R6, R6, R4 ;  /* 0x000000060604722b */ /* 0x002fd00000000004 */
[----:B------:R-:W-:Y:S01]  /*11a0*/  DSETP.GEU.AND P0, PT, R4, 0.25, PT ;  /* 0x3fd000000400742a */ /* 0x000fe20003f0e000 */
[----:B------:R-:W-:Y:S02]  /*11b0*/  IMAD.MOV.U32 R4, RZ, RZ, R3 ;  /* 0x000000ffff047224 */ /* 0x000fe400078e0003 */
[----:B------:R-:W-:-:S11]  /*11c0*/  IMAD.MOV.U32 R3, RZ, RZ, RZ ;  /* 0x000000ffff037224 */ /* 0x000fd600078e00ff */
[----:B------:R-:W-:Y:S05]  /*11d0*/  @P0 BRA `(.L_x_116) ;  /* 0x0000000000f00947 */ /* 0x000fea0003800000 */
.L_x_117:
[C---:B------:R-:W-:Y:S01]  /*11e0*/  IMAD.SHL.U32 R41, R4.reuse, 0x40, RZ ;  /* 0x0000004004297824 */ /* 0x040fe200078e00ff */
[----:B------:R-:W-:-:S04]  /*11f0*/  SHF.L.U64.HI R5, R4, 0x6, R3 ;  /* 0x0000000604057819 */ /* 0x000fc80000010203 */
[-C--:B0-----:R-:W-:Y:S02]  /*1200*/  IADD3 R36, P0, R38, R41.reuse, RZ ;  /* 0x0000002926247210 */ /* 0x081fe40007f1e0ff */
[----:B------:R-:W-:-:S03]  /*1210*/  IADD3 R40, P1, R8, R41, RZ ;  /* 0x0000002908287210 */ /* 0x000fc60007f3e0ff */
[--C-:B------:R-:W-:Y:S02]  /*1220*/  IMAD.X R37, R39, 0x1, R5.reuse, P0 ;  /* 0x0000000127257824 */ /* 0x100fe400000e0605 */
[----:B------:R-:W-:-:S03]  /*1230*/  IMAD.X R41, R9, 0x1, R5, P1 ;  /* 0x0000000109297824 */ /* 0x000fc600008e0605 */
[----:B------:R-:W2:Y:S04]  /*1240*/  LDG.E.128 R24, desc[UR4][R36.64] ;  /* 0x0000000424187981 */ /* 0x000ea8000c1e1d00 */
[----:B------:R-:W2:Y:S04]  /*1250*/  LDG.E.128 R16, desc[UR4][R40.64] ;  /* 0x0000000428107981 */ /* 0x000ea8000c1e1d00 */
[----:B------:R-:W3:Y:S04]  /*1260*/  LDG.E.128 R12, desc[UR4][R36.64+0x10] ;  /* 0x00001004240c7981 */ /* 0x000ee8000c1e1d00 */
[----:B------:R-:W3:Y:S01]  /*1270*/  LDG.E.128 R28, desc[UR4][R40.64+0x10] ;  /* 0x00001004281c7981 */ /* 0x000ee2000c1e1d00 */
[----:B--2---:R-:W-:-:S02]  /*1280*/  DADD R18, -R26, R18 ;  /* 0x000000001a127229 */ /* 0x004fc40000000112 */
[----:B------:R-:W-:-:S06]  /*1290*/  DADD R16, -R24, R16 ;  /* 0x0000000018107229 */ /* 0x000fcc0000000110 */
[-C--:B------:R-:W-:Y:S02]  /*12a0*/  DMUL R20, R18, R10.reuse ;  /* 0x0000000a12147228 */ /* 0x080fe40000000000 */
[----:B------:R-:W-:Y:S02]  /*12b0*/  DMUL R22, R16, R10 ;  /* 0x0000000a10167228 */ /* 0x000fe40000000000 */
[----:B---3--:R-:W-:Y:S02]  /*12c0*/  DADD R30, -R14, R30 ;  /* 0x000000000e1e7229 */ /* 0x008fe4000000011e */
[----:B------:R-:W-:Y:S02]  /*12d0*/  DADD R28, -R12, R28 ;  /* 0x000000000c1c7229 */ /* 0x000fe4000000011c */
[-C--:B------:R-:W-:Y:S02]  /*12e0*/  DFMA R32, R16, R6.reuse, -R20 ;  /* 0x000000061020722b */ /* 0x080fe40000000814 */
[----:B------:R-:W-:-:S02]  /*12f0*/  DFMA R34, R18, R6, R22 ;  /* 0x000000061222722b */ /* 0x000fc40000000016 */
[-C--:B------:R-:W-:Y:S01]  /*1300*/  DMUL R42, R30, R10.reuse ;  /* 0x0000000a1e2a7228 */ /* 0x080fe20000000000 */
[----:B------:R-:W2:Y:S01]  /*1310*/  LDG.E.128 R16, desc[UR4][R40.64+0x20] ;  /* 0x0000200428107981 */ /* 0x000ea2000c1e1d00 */
[----:B------:R-:W-:Y:S02]  /*1320*/  DMUL R44, R28, R10 ;  /* 0x0000000a1c2c7228 */ /* 0x000fe40000000000 */
[----:B------:R-:W-:Y:S01]  /*1330*/  DADD R24, R24, R32 ;  /* 0x0000000018187229 */ /* 0x000fe20000000020 */
[----:B------:R-:W2:Y:S01]  /*1340*/  LDG.E.128 R20, desc[UR4][R36.64+0x20] ;  /* 0x0000200424147981 */ /* 0x000ea2000c1e1d00 */
[----:B------:R-:W-:Y:S02]  /*1350*/  DADD R26, R26, R34 ;  /* 0x000000001a1a7229 */ /* 0x000fe40000000022 */
[-C--:B------:R-:W-:Y:S01]  /*1360*/  DFMA R42, R28, R6.reuse, -R42 ;  /* 0x000000061c2a722b */ /* 0x080fe2000000082a */
[----:B------:R-:W3:Y:S01]  /*1370*/  LDG.E.128 R32, desc[UR4][R36.64+0x30] ;  /* 0x0000300424207981 */ /* 0x000ee2000c1e1d00 */
[----:B------:R-:W-:-:S03]  /*1380*/  DFMA R44, R30, R6, R44 ;  /* 0x000000061e2c722b */ /* 0x000fc6000000002c */
[----:B------:R-:W3:Y:S01]  /*1390*/  LDG.E.128 R28, desc[UR4][R40.64+0x30] ;  /* 0x00003004281c7981 */ /* 0x000ee2000c1e1d00 */
[----:B------:R-:W-:Y:S02]  /*13a0*/  IADD3 R4, P0, R4, UR6, RZ ;  /* 0x0000000604047c10 */ /* 0x000fe4000ff1e0ff */
[----:B------:R-:W-:Y:S02]  /*13b0*/  DADD R12, R12, R42 ;  /* 0x000000000c0c7229 */ /* 0x000fe4000000002a */
[----:B------:R-:W-:Y:S01]  /*13c0*/  DADD R14, R14, R44 ;  /* 0x000000000e0e7229 */ /* 0x000fe2000000002c */
[C---:B------:R-:W-:Y:S02]  /*13d0*/  IMAD.SHL.U32 R5, R4.reuse, 0x4, RZ ;  /* 0x0000000404057824 */ /* 0x040fe400078e00ff */
[----:B------:R-:W-:Y:S01]  /*13e0*/  IMAD.X R3, RZ, RZ, R3, P0 ;  /* 0x000000ffff037224 */ /* 0x000fe200000e0603 */
[----:B------:R0:W-:Y:S01]  /*13f0*/  STG.E.128 desc[UR4][R36.64], R24 ;  /* 0x0000001824007986 */ /* 0x0001e2000c101d04 */
[----:B------:R-:W-:-:S02]  /*1400*/  ISETP.LT.U32.AND P1, PT, R4, 0x4000, PT ;  /* 0x000040000400780c */ /* 0x000fc40003f21070 */
[----:B------:R-:W-:Y:S01]  /*1410*/  ISETP.GE.U32.AND P0, PT, R5, R0, PT ;  /* 0x000000000500720c */ /* 0x000fe20003f06070 */
[----:B------:R0:W-:Y:S01]  /*1420*/  STG.E.128 desc[UR4][R36.64+0x10], R12 ;  /* 0x0000100c24007986 */ /* 0x0001e2000c101d04 */
[----:B------:R-:W-:Y:S02]  /*1430*/  SHF.L.U64.HI R5, R4, 0x2, R3 ;  /* 0x0000000204057819 */ /* 0x000fe40000010203 */
[----:B------:R-:W-:Y:S02]  /*1440*/  ISETP.LT.U32.AND.EX P1, PT, R3, RZ, PT, P1 ;  /* 0x000000ff0300720c */ /* 0x000fe40003f21110 */
[----:B------:R-:W-:Y:S01]  /*1450*/  ISETP.GE.AND.EX P0, PT, R5, R2, PT, P0 ;  /* 0x000000020500720c */ /* 0x000fe20003f06300 */
[----:B--2---:R-:W-:Y:S02]  /*1460*/  DADD R46, -R22, R18 ;  /* 0x00000000162e7229 */ /* 0x004fe40000000112 */
[----:B---3--:R-:W-:Y:S02]  /*1470*/  DADD R30, -R34, R30 ;  /* 0x00000000221e7229 */ /* 0x008fe4000000011e */
[----:B------:R-:W-:-:S04]  /*1480*/  DADD R18, -R20, R16 ;  /* 0x0000000014127229 */ /* 0x000fc80000000110 */
[-C--:B------:R-:W-:Y:S02]  /*1490*/  DMUL R16, R46, R10.reuse ;  /* 0x0000000a2e107228 */ /* 0x080fe40000000000 */
[----:B------:R-:W-:Y:S02]  /*14a0*/  DADD R28, -R32, R28 ;  /* 0x00000000201c7229 */ /* 0x000fe4000000011c */
[----:B------:R-:W-:-:S04]  /*14b0*/  DMUL R40, R30, R10 ;  /* 0x0000000a1e287228 */ /* 0x000fc80000000000 */
[C---:B------:R-:W-:Y:S02]  /*14c0*/  DFMA R16, R18.reuse, R6, -R16 ;  /* 0x000000061210722b */ /* 0x040fe40000000810 */
[----:B------:R-:W-:Y:S02]  /*14d0*/  DMUL R18, R18, R10 ;  /* 0x0000000a12127228 */ /* 0x000fe40000000000 */
[C---:B------:R-:W-:Y:S02]  /*14e0*/  DFMA R40, R28.reuse, R6, -R40 ;  /* 0x000000061c28722b */ /* 0x040fe40000000828 */
[----:B------:R-:W-:-:S04]  /*14f0*/  DMUL R28, R28, R10 ;  /* 0x0000000a1c1c7228 */ /* 0x000fc80000000000 */
[----:B------:R-:W-:-:S04]  /*1500*/  DFMA R18, R46, R6, R18 ;  /* 0x000000062e12722b */ /* 0x000fc80000000012 */
[----:B------:R-:W-:Y:S02]  /*1510*/  DFMA R28, R30, R6, R28 ;  /* 0x000000061e1c722b */ /* 0x000fe4000000001c */
[----:B------:R-:W-:Y:S02]  /*1520*/  DADD R16, R20, R16 ;  /* 0x0000000014107229 */ /* 0x000fe40000000010 */
[----:B------:R-:W-:Y:S02]  /*1530*/  DADD R18, R22, R18 ;  /* 0x0000000016127229 */ /* 0x000fe40000000012 */
[----:B------:R-:W-:Y:S02]  /*1540*/  DADD R32, R32, R40 ;  /* 0x0000000020207229 */ /* 0x000fe40000000028 */
[----:B------:R-:W-:-:S03]  /*1550*/  DADD R34, R34, R28 ;  /* 0x0000000022227229 */ /* 0x000fc6000000001c */
[----:B------:R0:W-:Y:S04]  /*1560*/  STG.E.128 desc[UR4][R36.64+0x20], R16 ;  /* 0x0000201024007986 */ /* 0x0001e8000c101d04 */
[----:B------:R0:W-:Y:S01]  /*1570*/  STG.E.128 desc[UR4][R36.64+0x30], R32 ;  /* 0x0000302024007986 */ /* 0x0001e2000c101d04 */
[----:B------:R-:W-:Y:S05]  /*1580*/  @!P0 BRA P1, `(.L_x_117) ;  /* 0xfffffffc00148947 */ /* 0x000fea000083ffff */
[----:B------:R-:W-:Y:S05]  /*1590*/  EXIT ;  /* 0x000000000000794d */ /* 0x000fea0003800000 */
.L_x_116:
[----:B------:R-:W-:Y:S02]  /*15a0*/  DADD R6, -R6, 1 ;  /* 0x3ff0000006067429 */ /* 0x000fe40000000100 */
[----:B------:R-:W-:-:S11]  /*15b0*/  DADD R10, RZ, -R10 ;  /* 0x00000000ff0a7229 */ /* 0x000fd6000000080a */
.L_x_118:
        /* <DEDUP_REMOVED lines=17> */
[C---:B------:R-:W-:Y:S01]  /*16d0*/  DFMA R34, R10.reuse, R16, R18 ;  /* 0x000000100a22722b */ /* 0x040fe20000000012 */
[----:B------:R-:W2:Y:S01]  /*16e0*/  LDG.E.128 R20, desc[UR4][R36.64+0x20] ;  /* 0x0000200424147981 */ /* 0x000ea2000c1e1d00 */
[----:B------:R-:W-:-:S02]  /*16f0*/  DMUL R42, R10, R30 ;  /* 0x0000001e0a2a7228 */ /* 0x000fc40000000000 */
[----:B------:R-:W-:Y:S01]  /*1700*/  DMUL R44, R6, R30 ;  /* 0x0000001e062c7228 */ /* 0x000fe20000000000 */
[----:B------:R-:W2:Y:S01]  /*1710*/  LDG.E.128 R16, desc[UR4][R40.64+0x20] ;  /* 0x0000200428107981 */ /* 0x000ea2000c1e1d00 */
[----:B------:R-:W-:Y:S02]  /*1720*/  DADD R24, R24, -R32 ;  /* 0x0000000018187229 */ /* 0x000fe40000000820 */
[----:B------:R-:W-:Y:S02]  /*1730*/  DADD R26, R26, -R34 ;  /* 0x000000001a1a7229 */ /* 0x000fe40000000822 */
[-C--:B------:R-:W-:Y:S01]  /*1740*/  DFMA R42, R6, R28.reuse, -R42 ;  /* 0x0000001c062a722b */ /* 0x080fe2000000082a */
[----:B------:R-:W3:Y:S01]  /*1750*/  LDG.E.128 R32, desc[UR4][R36.64+0x30] ;  /* 0x0000300424207981 */ /* 0x000ee2000c1e1d00 */
[----:B------:R-:W-:-:S03]  /*1760*/  DFMA R44, R10, R28, R44 ;  /* 0x0000001c0a2c722b */ /* 0x000fc6000000002c */
[----:B------:R-:W3:Y:S01]  /*1770*/  LDG.E.128 R28, desc[UR4][R40.64+0x30] ;  /* 0x00003004281c7981 */ /* 0x000ee2000c1e1d00 */
[----:B------:R-:W-:Y:S02]  /*1780*/  IADD3 R4, P0, R4, UR6, RZ ;  /* 0x0000000604047c10 */ /* 0x000fe4000ff1e0ff */
[----:B------:R-:W-:Y:S02]  /*1790*/  DADD R12, R12, -R42 ;  /* 0x000000000c0c7229 */ /* 0x000fe4000000082a */
[----:B------:R-:W-:Y:S01]  /*17a0*/  DADD R14, R14, -R44 ;  /* 0x000000000e0e7229 */ /* 0x000fe2000000082c */
        /* <DEDUP_REMOVED lines=10> */
[----:B------:R-:W-:Y:S02]  /*1850*/  DADD R22, -R20, R16 ;  /* 0x0000000014167229 */ /* 0x000fe40000000110 */
[----:B---3--:R-:W-:-:S04]  /*1860*/  DADD R34, -R34, R30 ;  /* 0x0000000022227229 */ /* 0x008fc8000000011e */
[-C--:B------:R-:W-:Y:S02]  /*1870*/  DMUL R20, R10, R46.reuse ;  /* 0x0000002e0a147228 */ /* 0x080fe40000000000 */
[----:B------:R-:W-:Y:S02]  /*1880*/  DMUL R46, R6, R46 ;  /* 0x0000002e062e7228 */ /* 0x000fe40000000000 */
[----:B------:R-:W-:Y:S02]  /*1890*/  DADD R32, -R32, R28 ;  /* 0x0000000020207229 */ /* 0x000fe4000000011c */
[-C--:B------:R-:W-:Y:S02]  /*18a0*/  DMUL R40, R6, R34.reuse ;  /* 0x0000002206287228 */ /* 0x080fe40000000000 */
[----:B------:R-:W-:Y:S02]  /*18b0*/  DMUL R34, R10, R34 ;  /* 0x000000220a227228 */ /* 0x000fe40000000000 */
[----:B------:R-:W-:-:S02]  /*18c0*/  DFMA R20, R6, R22, -R20 ;  /* 0x000000160614722b */ /* 0x000fc40000000814 */
[C---:B------:R-:W-:Y:S02]  /*18d0*/  DFMA R22, R10.reuse, R22, R46 ;  /* 0x000000160a16722b */ /* 0x040fe4000000002e */
[-C--:B------:R-:W-:Y:S02]  /*18e0*/  DFMA R40, R10, R32.reuse, R40 ;  /* 0x000000200a28722b */ /* 0x080fe40000000028 */
[----:B------:R-:W-:Y:S02]  /*18f0*/  DFMA R34, R6, R32, -R34 ;  /* 0x000000200622722b */ /* 0x000fe40000000822 */
[----:B------:R-:W-:Y:S02]  /*1900*/  DADD R16, R16, -R20 ;  /* 0x0000000010107229 */ /* 0x000fe40000000814 */
[----:B------:R-:W-:Y:S02]  /*1910*/  DADD R18, R18, -R22 ;  /* 0x0000000012127229 */ /* 0x000fe40000000816 */
[----:B------:R-:W-:-:S02]  /*1920*/  DADD R30, R30, -R40 ;  /* 0x000000001e1e7229 */ /* 0x000fc40000000828 */
[----:B------:R-:W-:-:S03]  /*1930*/  DADD R28, R28, -R34 ;  /* 0x000000001c1c7229 */ /* 0x000fc60000000822 */
[----:B------:R0:W-:Y:S04]  /*1940*/  STG.E.128 desc[UR4][R36.64+0x20], R16 ;  /* 0x0000201024007986 */ /* 0x0001e8000c101d04 */
[----:B------:R0:W-:Y:S01]  /*1950*/  STG.E.128 desc[UR4][R36.64+0x30], R28 ;  /* 0x0000301c24007986 */ /* 0x0001e2000c101d04 */
[----:B------:R-:W-:Y:S05]  /*1960*/  @!P0 BRA P1, `(.L_x_118) ;  /* 0xfffffffc00148947 */ /* 0x000fea000083ffff */
[----:B------:R-:W-:Y:S05]  /*1970*/  EXIT ;  /* 0x000000000000794d */ /* 0x000fea0003800000 */
.L_x_119:
        /* <DEDUP_REMOVED lines=16> */
.L_x_239:


//--------------------- .text._ZN2at6native52_GLOBAL__N__ff984223_19_ForeachTernaryOp_cu_5285c63625multi_tensor_apply_kernelINS1_18TensorListMetadataILi2EEENS1_22TernaryOpScalarFunctorIfLi2ELi2ELi0EEEJNS0_11LerpFunctorIfEEfEEEvT_T0_DpT1_ --------------------------
	.section	.text._ZN2at6native52_GLOBAL__N__ff984223_19_ForeachTernaryOp_cu_5285c63625multi_tensor_apply_kernelINS1_18TensorListMetadataILi2EEENS1_22TernaryOpScalarFunctorIfLi2ELi2ELi0EEEJNS0_11LerpFunctorIfEEfEEEvT_T0_DpT1_,"ax",@progbits
	.align	128
.text._ZN2at6native52_GLOBAL__N__ff984223_19_ForeachTernaryOp_cu_5285c63625multi_tensor_apply_kernelINS1_18TensorListMetadataILi2EEENS1_22TernaryOpScalarFunctorIfLi2ELi2ELi0EEEJNS0_11LerpFunctorIfEEfEEEvT_T0_DpT1_:
        .type           _ZN2at6native52_GLOBAL__N__ff984223_19_ForeachTernaryOp_cu_5285c63625multi_tensor_apply_kernelINS1_18TensorListMetadataILi2EEENS1_22TernaryOpScalarFunctorIfLi2ELi2ELi0EEEJNS0_11LerpFunctorIfEEfEEEvT_T0_DpT1_,@function
        .size           _ZN2at6native52_GLOBAL__N__ff984223_19_ForeachTernaryOp_cu_5285c63625multi_tensor_apply_kernelINS1_18TensorListMetadataILi2EEENS1_22TernaryOpScalarFunctorIfLi2ELi2ELi0EEEJNS0_11LerpFunctorIfEEfEEEvT_T0_DpT1_,(.L_x_240 - _ZN2at6native52_GLOBAL__N__ff984223_19_ForeachTernaryOp_cu_5285c63625multi_tensor_apply_kernelINS1_18TensorListMetadataILi2EEENS1_22TernaryOpScalarFunctorIfLi2ELi2ELi0EEEJNS0_11LerpFunctorIfEEfEEEvT_T0_DpT1_)
        .other          _ZN2at6native52_GLOBAL__N__ff984223_19_ForeachTernaryOp_cu_5285c63625multi_tensor_apply_kernelINS1_18TensorListMetadataILi2EEENS1_22TernaryOpScalarFunctorIfLi2ELi2ELi0EEEJNS0_11LerpFunctorIfEEfEEEvT_T0_DpT1_,@"STO_CUDA_ENTRY STV_DEFAULT"
_ZN2at6native52_GLOBAL__N__ff984223_19_ForeachTernaryOp_cu_5285c63625multi_tensor_apply_kernelINS1_18TensorListMetadataILi2EEENS1_22TernaryOpScalarFunctorIfLi2ELi2ELi0EEEJNS0_11LerpFunctorIfEEfEEEvT_T0_DpT1_:
        /* <DEDUP_REMOVED lines=23> */
[----:B------:R-:W0:Y:S02]  /*0170*/  LDC R0, c[0x0][0xe5c] ;  /* 0x00039700ff007b82 */ /* 0x000e240000000800 */
[----:B0-----:R-:W-:-:S13]  /*0180*/  FSETP.GEU.FTZ.AND P0, PT, |R0|, 0.5, PT ;  /* 0x3f0000000000780b */ /* 0x001fda0003f1e200 */
[----:B------:R-:W-:Y:S05]  /*0190*/  @P0 BRA `(.L_x_121) ;  /* 0x0000000400680947 */ /* 0x000fea0003800000 */
[----:B------:R-:W0:Y:S01]  /*01a0*/  S2R R0, SR_TID.X ;  /* 0x0000000000007919 */ /* 0x000e220000002100 */
[----:B------:R-:W1:Y:S01]  /*01b0*/  LDC R4, c[0x0][RZ] ;  /* 0x00000000ff047b82 */ /* 0x000e620000000800 */
[----:B------:R-:W-:Y:S01]  /*01c0*/  IMAD.MOV.U32 R5, RZ, RZ, RZ ;  /* 0x000000ffff057224 */ /* 0x000fe200078e00ff */
[----:B------:R-:W-:Y:S01]  /*01d0*/  ULDC UR6, c[0x0][0xe5c] ;  /* 0x0003970000067ab9 */ /* 0x000fe20000000800 */
[----:B------:R-:W-:-:S07]  /*01e0*/  IMAD.MOV.U32 R9, RZ, RZ, RZ ;  /* 0x000000ffff097224 */ /* 0x000fce00078e00ff */
.L_x_122:
[----:B0-----:R-:W-:Y:S01]  /*01f0*/  IADD3 R19, P1, R0, R5, RZ ;  /* 0x0000000500137210 */ /* 0x001fe20007f3e0ff */
[C---:B-1----:R-:W-:Y:S01]  /*0200*/  IMAD R10, R4.reuse, 0x3, RZ ;  /* 0x00000003040a7824 */ /* 0x042fe200078e02ff */
[----:B------:R-:W-:Y:S02]  /*0210*/  CS2R R24, SRZ ;  /* 0x0000000000187805 */ /* 0x000fe4000001ff00 */
[C---:B------:R-:W-:Y:S01]  /*0220*/  ISETP.GE.U32.AND P0, PT, R19.reuse, 0x10000, PT ;  /* 0x000100001300780c */ /* 0x040fe20003f06070 */
[----:B------:R-:W-:Y:S01]  /*0230*/  IMAD.X R18, RZ, RZ, R9, P1 ;  /* 0x000000ffff127224 */ /* 0x000fe200008e0609 */
[----:B------:R-:W-:Y:S02]  /*0240*/  ISETP.LT.U32.AND P1, PT, R19, R2, PT ;  /* 0x000000021300720c */ /* 0x000fe40003f21070 */
[----:B------:R-:W-:Y:S02]  /*0250*/  IADD3 R13, P2, R4, R19, RZ ;  /* 0x00000013040d7210 */ /* 0x000fe40007f5e0ff */
[----:B------:R-:W-:-:S02]  /*0260*/  ISETP.GE.U32.AND.EX P0, PT, R18, RZ, PT, P0 ;  /* 0x000000ff1200720c */ /* 0x000fc40003f06100 */
[----:B------:R-:W-:Y:S01]  /*0270*/  IADD3 R11, P4, R10, R19, RZ ;  /* 0x000000130a0b7210 */ /* 0x000fe20007f9e0ff */
[--C-:B------:R-:W-:Y:S01]  /*0280*/  IMAD.X R8, RZ, RZ, R18.reuse, P2 ;  /* 0x000000ffff087224 */ /* 0x100fe200010e0612 */
[----:B------:R-:W-:Y:S02]  /*0290*/  ISETP.LT.AND.EX P0, PT, R18, R3, !P0, P1 ;  /* 0x000000031200720c */ /* 0x000fe40004701310 */
[C---:B------:R-:W-:Y:S01]  /*02a0*/  ISETP.GE.U32.AND P1, PT, R13.reuse, 0x10000, PT ;  /* 0x000100000d00780c */ /* 0x040fe20003f26070 */
[----:B------:R-:W-:Y:S01]  /*02b0*/  IMAD.X R10, RZ, RZ, R18, P4 ;  /* 0x000000ffff0a7224 */ /* 0x000fe200020e0612 */
[----:B------:R-:W-:Y:S02]  /*02c0*/  ISETP.LT.U32.AND P2, PT, R13, R2, PT ;  /* 0x000000020d00720c */ /* 0x000fe40003f41070 */
[----:B------:R-:W-:-:S04]  /*02d0*/  ISETP.GE.U32.AND.EX P1, PT, R8, RZ, PT, P1 ;  /* 0x000000ff0800720c */ /* 0x000fc80003f26110 */
[----:B------:R-:W-:Y:S02]  /*02e0*/  ISETP.LT.AND.EX P1, PT, R8, R3, !P1, P2 ;  /* 0x000000030800720c */ /* 0x000fe40004f21320 */
[----:B------:R-:W-:Y:S02]  /*02f0*/  ISETP.GE.U32.AND P2, PT, R11, 0x10000, PT ;  /* 0x000100000b00780c */ /* 0x000fe40003f46070 */
[C---:B------:R-:W-:Y:S02]  /*0300*/  @P0 LEA R20, P3, R19.reuse, R16, 0x2 ;  /* 0x0000001013140211 */ /* 0x040fe400078610ff */
[C---:B------:R-:W-:Y:S02]  /*0310*/  @P0 LEA R28, P4, R19.reuse, R6, 0x2 ;  /* 0x00000006131c0211 */ /* 0x040fe400078810ff */
[----:B------:R-:W-:Y:S02]  /*0320*/  @P0 LEA.HI.X R21, R19, R17, R18, 0x2, P3 ;  /* 0x0000001113150211 */ /* 0x000fe400018f1412 */
[----:B------:R-:W-:-:S02]  /*0330*/  ISETP.LT.U32.AND P3, PT, R11, R2, PT ;  /* 0x000000020b00720c */ /* 0x000fc40003f61070 */
[C---:B------:R-:W-:Y:S01]  /*0340*/  ISETP.GE.U32.AND.EX P2, PT, R10.reuse, RZ, PT, P2 ;  /* 0x000000ff0a00720c */ /* 0x040fe20003f46120 */
[----:B------:R0:W2:Y:S01]  /*0350*/  @P0 LDG.E R25, desc[UR4][R20.64] ;  /* 0x0000000414190981 */ /* 0x0000a2000c1e1900 */
[----:B------:R-:W-:Y:S02]  /*0360*/  @P0 LEA.HI.X R29, R19, R7, R18, 0x2, P4 ;  /* 0x00000007131d0211 */ /* 0x000fe400020f1412 */
[----:B------:R-:W-:Y:S02]  /*0370*/  CS2R R26, SRZ ;  /* 0x00000000001a7805 */ /* 0x000fe4000001ff00 */
[----:B------:R-:W-:Y:S01]  /*0380*/  ISETP.LT.AND.EX P2, PT, R10, R3, !P2, P3 ;  /* 0x000000030a00720c */ /* 0x000fe20005741330 */
[----:B------:R-:W-:Y:S01]  /*0390*/  IMAD.MOV.U32 R12, RZ, RZ, RZ ;  /* 0x000000ffff0c7224 */ /* 0x000fe200078e00ff */
[----:B------:R-:W-:Y:S02]  /*03a0*/  LEA R19, P3, R4, R19, 0x1 ;  /* 0x0000001304137211 */ /* 0x000fe400078608ff */
[----:B------:R-:W-:-:S03]  /*03b0*/  @P1 LEA R14, P4, R13, R16, 0x2 ;  /* 0x000000100d0e1211 */ /* 0x000fc600078810ff */
[----:B------:R-:W-:Y:S01]  /*03c0*/  IMAD.X R18, RZ, RZ, R18, P3 ;  /* 0x000000ffff127224 */ /* 0x000fe200018e0612 */
[----:B------:R-:W-:Y:S01]  /*03d0*/  @P1 LEA.HI.X R15, R13, R17, R8, 0x2, P4 ;  /* 0x000000110d0f1211 */ /* 0x000fe200020f1408 */
[----:B------:R-:W2:Y:S01]  /*03e0*/  @P0 LDG.E R12, desc[UR4][R28.64] ;  /* 0x000000041c0c0981 */ /* 0x000ea2000c1e1900 */
[C---:B------:R-:W-:Y:S02]  /*03f0*/  ISETP.GE.U32.AND P4, PT, R19.reuse, 0x10000, PT ;  /* 0x000100001300780c */ /* 0x040fe40003f86070 */
[----:B------:R-:W-:Y:S01]  /*0400*/  ISETP.LT.U32.AND P3, PT, R19, R2, PT ;  /* 0x000000021300720c */ /* 0x000fe20003f61070 */
[----:B------:R1:W3:Y:S01]  /*0410*/  @P1 LDG.E R26, desc[UR4][R14.64] ;  /* 0x000000040e1a1981 */ /* 0x0002e2000c1e1900 */
[C---:B------:R-:W-:Y:S02]  /*0420*/  ISETP.GE.U32.AND.EX P4, PT, R18.reuse, RZ, PT, P4 ;  /* 0x000000ff1200720c */ /* 0x040fe40003f86140 */
[----:B------:R-:W-:Y:S02]  /*0430*/  @P1 LEA R22, P6, R13, R6, 0x2 ;  /* 0x000000060d161211 */ /* 0x000fe400078c10ff */
[----:B------:R-:W-:-:S02]  /*0440*/  ISETP.LT.AND.EX P3, PT, R18, R3, !P4, P3 ;  /* 0x000000031200720c */ /* 0x000fc40006761330 */
[----:B0-----:R-:W-:Y:S02]  /*0450*/  @P2 LEA R20, P5, R11, R16, 0x2 ;  /* 0x000000100b142211 */ /* 0x001fe400078a10ff */
[----:B------:R-:W-:Y:S02]  /*0460*/  @P1 LEA.HI.X R23, R13, R7, R8, 0x2, P6 ;  /* 0x000000070d171211 */ /* 0x000fe400030f1408 */
[C-C-:B------:R-:W-:Y:S02]  /*0470*/  @P2 LEA.HI.X R21, R11.reuse, R17, R10.reuse, 0x2, P5 ;  /* 0x000000110b152211 */ /* 0x140fe400028f140a */
[C---:B-1----:R-:W-:Y:S01]  /*0480*/  @P2 LEA R14, P4, R11.reuse, R6, 0x2 ;  /* 0x000000060b0e2211 */ /* 0x042fe200078810ff */
[----:B------:R0:W3:Y:S03]  /*0490*/  @P1 LDG.E R27, desc[UR4][R22.64] ;  /* 0x00000004161b1981 */ /* 0x0000e6000c1e1900 */
[----:B------:R-:W-:Y:S01]  /*04a0*/  @P2 LEA.HI.X R15, R11, R7, R10, 0x2, P4 ;  /* 0x000000070b0f2211 */ /* 0x000fe200020f140a */
[----:B------:R1:W4:Y:S01]  /*04b0*/  @P2 LDG.E R24, desc[UR4][R20.64] ;  /* 0x0000000414182981 */ /* 0x000322000c1e1900 */
[----:B------:R-:W-:Y:S01]  /*04c0*/  CS2R R28, SRZ ;  /* 0x00000000001c7805 */ /* 0x000fe2000001ff00 */
[----:B0-----:R-:W-:-:S05]  /*04d0*/  IMAD.SHL.U32 R23, R19, 0x4, RZ ;  /* 0x0000000413177824 */ /* 0x001fca00078e00ff */
[----:B------:R0:W4:Y:S01]  /*04e0*/  @P2 LDG.E R29, desc[UR4][R14.64] ;  /* 0x000000040e1d2981 */ /* 0x000122000c1e1900 */
[----:B-1----:R-:W-:Y:S02]  /*04f0*/  SHF.L.U64.HI R21, R19, 0x2, R18 ;  /* 0x0000000213157819 */ /* 0x002fe40000010212 */
[----:B------:R-:W-:-:S05]  /*0500*/  @P3 IADD3 R18, P4, R6, R23, RZ ;  /* 0x0000001706123210 */ /* 0x000fca0007f9e0ff */
[----:B------:R-:W-:Y:S01]  /*0510*/  @P3 IMAD.X R19, R7, 0x1, R21, P4 ;  /* 0x0000000107133824 */ /* 0x000fe200020e0615 */
[----:B------:R-:W-:-:S04]  /*0520*/  IADD3 R22, P4, R16, R23, RZ ;  /* 0x0000001710167210 */ /* 0x000fc80007f9e0ff */
[----:B------:R1:W5:Y:S01]  /*0530*/  @P3 LDG.E R28, desc[UR4][R18.64] ;  /* 0x00000004121c3981 */ /* 0x000362000c1e1900 */
[----:B------:R-:W-:Y:S02]  /*0540*/  IMAD.X R23, R17, 0x1, R21, P4 ;  /* 0x0000000111177824 */ /* 0x000fe400020e0615 */
[----:B------:R-:W-:-:S06]  /*0550*/  IMAD.MOV.U32 R21, RZ, RZ, RZ ;  /* 0x000000ffff157224 */ /* 0x000fcc00078e00ff */
[----:B------:R-:W5:Y:S01]  /*0560*/  @P3 LDG.E R21, desc[UR4][R22.64] ;  /* 0x0000000416153981 */ /* 0x000f62000c1e1900 */
[----:B--2---:R-:W-:-:S04]  /*0570*/  FADD.FTZ R12, -R25, R12 ;  /* 0x0000000c190c7221 */ /* 0x004fc80000010100 */
[----:B------:R-:W-:Y:S01]  /*0580*/  FFMA.FTZ R25, R12, UR6, R25 ;  /* 0x000000060c197c23 */ /* 0x000fe20008010019 */
[----:B------:R-:W-:Y:S01]  /*0590*/  @P1 LEA R12, P5, R13, R16, 0x2 ;  /* 0x000000100d0c1211 */ /* 0x000fe200078a10ff */
[----:B---3--:R-:W-:Y:S01]  /*05a0*/  FADD.FTZ R20, -R26, R27 ;  /* 0x0000001b1a147221 */ /* 0x008fe20000010100 */
[----:B------:R-:W-:-:S05]  /*05b0*/  IADD3 R27, P4, R0, R5, RZ ;  /* 0x00000005001b7210 */ /* 0x000fca0007f9e0ff */
[----:B0-----:R-:W-:Y:S01]  /*05c0*/  IMAD.X R15, RZ, RZ, R9, P4 ;  /* 0x000000ffff0f7224 */ /* 0x001fe200020e0609 */
[-C--:B------:R-:W-:Y:S02]  /*05d0*/  @P0 LEA R14, P4, R27, R16.reuse, 0x2 ;  /* 0x000000101b0e0211 */ /* 0x080fe400078810ff */
[-C--:B------:R-:W-:Y:S02]  /*05e0*/  @P1 LEA.HI.X R13, R13, R17.reuse, R8, 0x2, P5 ;  /* 0x000000110d0d1211 */ /* 0x080fe400028f1408 */
[-C--:B------:R-:W-:Y:S01]  /*05f0*/  @P0 LEA.HI.X R15, R27, R17.reuse, R15, 0x2, P4 ;  /* 0x000000111b0f0211 */ /* 0x080fe200020f140f */
[----:B----4-:R-:W-:Y:S01]  /*0600*/  FADD.FTZ R29, -R24, R29 ;  /* 0x0000001d181d7221 */ /* 0x010fe20000010100 */
[----:B-1----:R-:W-:Y:S01]  /*0610*/  @P2 LEA R18, P4, R11, R16, 0x2 ;  /* 0x000000100b122211 */ /* 0x002fe200078810ff */
[----:B------:R-:W-:Y:S02]  /*0620*/  IMAD.MOV.U32 R8, RZ, RZ, R5 ;  /* 0x000000ffff087224 */ /* 0x000fe400078e0005 */
[----:B------:R-:W-:Y:S01]  /*0630*/  FFMA.FTZ R26, R20, UR6, R26 ;  /* 0x00000006141a7c23 */ /* 0x000fe2000801001a */
[----:B------:R-:W-:Y:S01]  /*0640*/  FFMA.FTZ R29, R29, UR6, R24 ;  /* 0x000000061d1d7c23 */ /* 0x000fe20008010018 */
[----:B------:R-:W-:Y:S01]  /*0650*/  @P2 LEA.HI.X R19, R11, R17, R10, 0x2, P4 ;  /* 0x000000110b132211 */ /* 0x000fe200020f140a */
[----:B------:R-:W-:Y:S01]  /*0660*/  IMAD.WIDE.U32 R8, R4, 0x4, R8 ;  /* 0x0000000404087825 */ /* 0x000fe200078e0008 */
[----:B------:R2:W-:Y:S04]  /*0670*/  @P0 STG.E desc[UR4][R14.64], R25 ;  /* 0x000000190e000986 */ /* 0x0005e8000c101904 */
[----:B------:R2:W-:Y:S01]  /*0680*/  @P1 STG.E desc[UR4][R12.64], R26 ;  /* 0x0000001a0c001986 */ /* 0x0005e2000c101904 */
[----:B------:R-:W-:Y:S01]  /*0690*/  ISETP.GE.U32.AND P0, PT, R8, 0x10000, PT ;  /* 0x000100000800780c */ /* 0x000fe20003f06070 */
[----:B-----5:R-:W-:-:S04]  /*06a0*/  FADD.FTZ R28, -R21, R28 ;  /* 0x0000001c151c7221 */ /* 0x020fc80000010100 */
[----:B------:R-:W-:Y:S01]  /*06b0*/  FFMA.FTZ R21, R28, UR6, R21 ;  /* 0x000000061c157c23 */ /* 0x000fe20008010015 */
[----:B------:R-:W-:-:S04]  /*06c0*/  ISETP.LT.U32.AND P1, PT, R8, R2, PT ;  /* 0x000000020800720c */ /* 0x000fc80003f21070 */
[----:B------:R2:W-:Y:S04]  /*06d0*/  @P3 STG.E desc[UR4][R22.64], R21 ;  /* 0x0000001516003986 */ /* 0x0005e8000c101904 */
[----:B------:R2:W-:Y:S01]  /*06e0*/  @P2 STG.E desc[UR4][R18.64], R29 ;  /* 0x0000001d12002986 */ /* 0x0005e2000c101904 */
[C---:B------:R-:W-:Y:S02]  /*06f0*/  ISETP.GE.U32.AND.EX P0, PT, R9.reuse, RZ, PT, P0 ;  /* 0x000000ff0900720c */ /* 0x040fe40003f06100 */
[----:B------:R-:W-:Y:S01]  /*0700*/  ISETP.LT.AND.EX P1, PT, R9, R3, PT, P1 ;  /* 0x000000030900720c */ /* 0x000fe20003f21310 */
[----:B------:R-:W-:-:S12]  /*0710*/  IMAD.MOV.U32 R5, RZ, RZ, R8 ;  /* 0x000000ffff057224 */ /* 0x000fd800078e0008 */
[----:B--2---:R-:W-:Y:S05]  /*0720*/  @!P0 BRA P1, `(.L_x_122) ;  /* 0xfffffff800b08947 */ /* 0x004fea000083ffff */
[----:B------:R-:W-:Y:S05]  /*0730*/  EXIT ;  /* 0x000000000000794d */ /* 0x000fea0003800000 */
.L_x_121:
[----:B------:R-:W0:Y:S01]  /*0740*/  S2R R0, SR_TID.X ;  /* 0x0000000000007919 */ /* 0x000e220000002100 */
[----:B------:R-:W1:Y:S01]  /*0750*/  LDC R4, c[0x0][RZ] ;  /* 0x00000000ff047b82 */ /* 0x000e620000000800 */
[----:B------:R-:W-:Y:S02]  /*0760*/  IMAD.MOV.U32 R5, RZ, RZ, RZ ;  /* 0x000000ffff057224 */ /* 0x000fe400078e00ff */
[----:B------:R-:W-:-:S07]  /*0770*/  IMAD.MOV.U32 R9, RZ, RZ, RZ ;  /* 0x000000ffff097224 */ /* 0x000fce00078e00ff */
.L_x_123:
[----:B0-----:R-:W-:Y:S02]  /*0780*/  IADD3 R21, P1, R0, R5, RZ ;  /* 0x0000000500157210 */ /* 0x001fe40007f3e0ff */
[----:B------:R-:W-:Y:S01]  /*0790*/  CS2R R28, SRZ ;  /* 0x00000000001c7805 */ /* 0x000fe2000001ff00 */
[----:B------:R-:W-:Y:S01]  /*07a0*/  IMAD.MOV.U32 R8, RZ, RZ, RZ ;  /* 0x000000ffff087224 */ /* 0x000fe200078e00ff */
[C---:B------:R-:W-:Y:S01]  /*07b0*/  ISETP.GE.U32.AND P0, PT, R21.reuse, 0x10000, PT ;  /* 0x000100001500780c */ /* 0x040fe20003f06070 */
[----:B------:R-:W-:Y:S01]  /*07c0*/  IMAD.X R20, RZ, RZ, R9, P1 ;  /* 0x000000ffff147224 */ /* 0x000fe200008e0609 */
[----:B------:R-:W-:-:S04]  /*07d0*/  ISETP.LT.U32.AND P1, PT, R21, R2, PT ;  /* 0x000000021500720c */ /* 0x000fc80003f21070 */
[----:B------:R-:W-:-:S04]  /*07e0*/  ISETP.GE.U32.AND.EX P0, PT, R20, RZ, PT, P0 ;  /* 0x000000ff1400720c */ /* 0x000fc80003f06100 */
[----:B------:R-:W-:-:S13]  /*07f0*/  ISETP.LT.AND.EX P0, PT, R20, R3, !P0, P1 ;  /* 0x000000031400720c */ /* 0x000fda0004701310 */
[C---:B------:R-:W-:Y:S02]  /*0800*/  @P0 LEA R12, P1, R21.reuse, R16, 0x2 ;  /* 0x00000010150c0211 */ /* 0x040fe400078210ff */
[C---:B------:R-:W-:Y:S02]  /*0810*/  @P0 LEA R14, P2, R21.reuse, R6, 0x2 ;  /* 0x00000006150e0211 */ /* 0x040fe400078410ff */
[C-C-:B------:R-:W-:Y:S02]  /*0820*/  @P0 LEA.HI.X R13, R21.reuse, R17, R20.reuse, 0x2, P1 ;  /* 0x00000011150d0211 */ /* 0x140fe400008f1414 */
[----:B------:R-:W-:-:S03]  /*0830*/  @P0 LEA.HI.X R15, R21, R7, R20, 0x2, P2 ;  /* 0x00000007150f0211 */ /* 0x000fc600010f1414 */
[----:B------:R0:W2:Y:S04]  /*0840*/  @P0 LDG.E R29, desc[UR4][R12.64] ;  /* 0x000000040c1d0981 */ /* 0x0000a8000c1e1900 */
[----:B------:R3:W2:Y:S01]  /*0850*/  @P0 LDG.E R8, desc[UR4][R14.64] ;  /* 0x000000040e080981 */ /* 0x0006a2000c1e1900 */
[CC--:B-1----:R-:W-:Y:S01]  /*0860*/  IADD3 R11, P2, R4.reuse, R21.reuse, RZ ;  /* 0x00000015040b7210 */ /* 0x0c2fe20007f5e0ff */
[C---:B------:R-:W-:Y:S01]  /*0870*/  IMAD R22, R4.reuse, 0x3, RZ ;  /* 0x0000000304167824 */ /* 0x040fe200078e02ff */
[----:B------:R-:W-:Y:S02]  /*0880*/  LEA R19, P4, R4, R21, 0x1 ;  /* 0x0000001504137211 */ /* 0x000fe400078808ff */
[----:B------:R-:W-:Y:S02]  /*0890*/  CS2R R26, SRZ ;  /* 0x00000000001a7805 */ /* 0x000fe4000001ff00 */
[C---:B------:R-:W-:Y:S01]  /*08a0*/  ISETP.GE.U32.AND P1, PT, R11.reuse, 0x10000, PT ;  /* 0x000100000b00780c */ /* 0x040fe20003f26070 */
[--C-:B------:R-:W-:Y:S01]  /*08b0*/  IMAD.X R10, RZ, RZ, R20.reuse, P2 ;  /* 0x000000ffff0a7224 */ /* 0x100fe200010e0614 */
[----:B------:R-:W-:Y:S01]  /*08c0*/  ISETP.LT.U32.AND P2, PT, R11, R2, PT ;  /* 0x000000020b00720c */ /* 0x000fe20003f41070 */
[----:B------:R-:W-:Y:S01]  /*08d0*/  IMAD.X R18, RZ, RZ, R20, P4 ;  /* 0x000000ffff127224 */ /* 0x000fe200020e0614 */
[----:B------:R-:W-:-:S02]  /*08e0*/  ISETP.GE.U32.AND P3, PT, R19, 0x10000, PT ;  /* 0x000100001300780c */ /* 0x000fc40003f66070 */
[C---:B------:R-:W-:Y:S02]  /*08f0*/  ISETP.GE.U32.AND.EX P1, PT, R10.reuse, RZ, PT, P1 ;  /* 0x000000ff0a00720c */ /* 0x040fe40003f26110 */
[C---:B------:R-:W-:Y:S02]  /*0900*/  ISETP.LT.U32.AND P4, PT, R19.reuse, R2, PT ;  /* 0x000000021300720c */ /* 0x040fe40003f81070 */
[----:B------:R-:W-:Y:S02]  /*0910*/  ISETP.LT.AND.EX P1, PT, R10, R3, !P1, P2 ;  /* 0x000000030a00720c */ /* 0x000fe40004f21320 */
[----:B0-----:R-:W-:Y:S01]  /*0920*/  IADD3 R13, P2, R22, R21, RZ ;  /* 0x00000015160d7210 */ /* 0x001fe20007f5e0ff */
[C---:B------:R-:W-:Y:S01]  /*0930*/  IMAD.SHL.U32 R22, R19.reuse, 0x4, RZ ;  /* 0x0000000413167824 */ /* 0x040fe200078e00ff */
[----:B------:R-:W-:Y:S02]  /*0940*/  ISETP.GE.U32.AND.EX P3, PT, R18, RZ, PT, P3 ;  /* 0x000000ff1200720c */ /* 0x000fe40003f66130 */
[----:B------:R-:W-:Y:S01]  /*0950*/  SHF.L.U64.HI R23, R19, 0x2, R18 ;  /* 0x0000000213177819 */ /* 0x000fe20000010212 */
[----:B------:R-:W-:Y:S01]  /*0960*/  IMAD.X R12, RZ, RZ, R20, P2 ;  /* 0x000000ffff0c7224 */ /* 0x000fe200010e0614 */
[----:B------:R-:W-:-:S02]  /*0970*/  ISETP.GE.U32.AND P2, PT, R13, 0x10000, PT ;  /* 0x000100000d00780c */ /* 0x000fc40003f46070 */
[----:B------:R-:W-:Y:S02]  /*0980*/  ISETP.LT.AND.EX P3, PT, R18, R3, !P3, P4 ;  /* 0x000000031200720c */ /* 0x000fe40005f61340 */
[----:B------:R-:W-:Y:S02]  /*0990*/  ISETP.LT.U32.AND P4, PT, R13, R2, PT ;  /* 0x000000020d00720c */ /* 0x000fe40003f81070 */
[C---:B------:R-:W-:Y:S02]  /*09a0*/  @P1 LEA R24, P5, R11.reuse, R16, 0x2 ;  /* 0x000000100b181211 */ /* 0x040fe400078a10ff */
[C---:B------:R-:W-:Y:S02]  /*09b0*/  ISETP.GE.U32.AND.EX P2, PT, R12.reuse, RZ, PT, P2 ;  /* 0x000000ff0c00720c */ /* 0x040fe40003f46120 */
[----:B------:R-:W-:Y:S02]  /*09c0*/  @P1 LEA.HI.X R25, R11, R17, R10, 0x2, P5 ;  /* 0x000000110b191211 */ /* 0x000fe400028f140a */
[----:B------:R-:W-:-:S02]  /*09d0*/  ISETP.LT.AND.EX P4, PT, R12, R3, !P2, P4 ;  /* 0x000000030c00720c */ /* 0x000fc40005781340 */
[C---:B------:R-:W-:Y:S01]  /*09e0*/  @P1 LEA R20, P5, R11.reuse, R6, 0x2 ;  /* 0x000000060b141211 */ /* 0x040fe200078a10ff */
[----:B------:R0:W4:Y:S01]  /*09f0*/  @P1 LDG.E R26, desc[UR4][R24.64] ;  /* 0x00000004181a1981 */ /* 0x000122000c1e1900 */
[----:B---3--:R-:W-:Y:S02]  /*0a00*/  @P3 IADD3 R14, P2, R6, R22, RZ ;  /* 0x00000016060e3210 */ /* 0x008fe40007f5e0ff */
[----:B------:R-:W-:Y:S01]  /*0a10*/  @P1 LEA.HI.X R21, R11, R7, R10, 0x2, P5 ;  /* 0x000000070b151211 */ /* 0x000fe200028f140a */
[----:B0-----:R-:W0:Y:S02]  /*0a20*/  LDC R25, c[0x0][0xe5c] ;  /* 0x00039700ff197b82 */ /* 0x001e240000000800 */
[----:B------:R-:W-:-:S04]  /*0a30*/  @P3 IMAD.X R15, R7, 0x1, R23, P2 ;  /* 0x00000001070f3824 */ /* 0x000fc800010e0617 */
[C---:B------:R-:W-:Y:S01]  /*0a40*/  @P4 LEA R18, P2, R13.reuse, R16, 0x2 ;  /* 0x000000100d124211 */ /* 0x040fe200078410ff */
[----:B------:R-:W4:Y:S03]  /*0a50*/  @P1 LDG.E R27, desc[UR4][R20.64] ;  /* 0x00000004141b1981 */ /* 0x000f26000c1e1900 */
[----:B------:R-:W-:Y:S01]  /*0a60*/  @P4 LEA.HI.X R19, R13, R17, R12, 0x2, P2 ;  /* 0x000000110d134211 */ /* 0x000fe200010f140c */
[----:B------:R1:W3:Y:S01]  /*0a70*/  @P3 LDG.E R28, desc[UR4][R14.64] ;  /* 0x000000040e1c3981 */ /* 0x0002e2000c1e1900 */
[----:B------:R-:W-:-:S05]  /*0a80*/  IADD3 R22, P2, R16, R22, RZ ;  /* 0x0000001610167210 */ /* 0x000fca0007f5e0ff */
[----:B------:R-:W-:Y:S02]  /*0a90*/  IMAD.X R23, R17, 0x1, R23, P2 ;  /* 0x0000000111177824 */ /* 0x000fe400010e0617 */
[----:B-1----:R-:W-:Y:S01]  /*0aa0*/  IMAD.MOV.U32 R15, RZ, RZ, RZ ;  /* 0x000000ffff0f7224 */ /* 0x002fe200078e00ff */
[----:B------:R-:W-:Y:S01]  /*0ab0*/  @P4 LEA R20, P2, R13, R6, 0x2 ;  /* 0x000000060d144211 */ /* 0x000fe200078410ff */
[----:B------:R-:W-:-:S04]  /*0ac0*/  IMAD.MOV.U32 R24, RZ, RZ, RZ ;  /* 0x000000ffff187224 */ /* 0x000fc800078e00ff */
[----:B------:R-:W3:Y:S01]  /*0ad0*/  @P3 LDG.E R15, desc[UR4][R22.64] ;  /* 0x00000004160f3981 */ /* 0x000ee2000c1e1900 */
[----:B0-----:R-:W-:Y:S01]  /*0ae0*/  FADD.FTZ R25, -R25, 1 ;  /* 0x3f80000019197421 */ /* 0x001fe20000010100 */
[----:B------:R-:W-:Y:S02]  /*0af0*/  @P4 LEA.HI.X R21, R13, R7, R12, 0x2, P2 ;  /* 0x000000070d154211 */ /* 0x000fe400010f140c */
[----:B------:R3:W5:Y:S01]  /*0b00*/  @P4 LDG.E R24, desc[UR4][R18.64] ;  /* 0x0000000412184981 */ /* 0x000762000c1e1900 */
[----:B--2---:R-:W-:-:S04]  /*0b10*/  FADD.FTZ R29, -R29, R8 ;  /* 0x000000081d1d7221 */ /* 0x004fc80000010100 */
[----:B------:R-:W-:Y:S01]  /*0b20*/  FFMA.FTZ R29, -R25, R29, R8 ;  /* 0x0000001d191d7223 */ /* 0x000fe20000010108 */
[----:B------:R-:W-:-:S06]  /*0b30*/  IMAD.MOV.U32 R8, RZ, RZ, RZ ;  /* 0x000000ffff087224 */ /* 0x000fcc00078e00ff */
[----:B------:R-:W5:Y:S01]  /*0b40*/  @P4 LDG.E R8, desc[UR4][R20.64] ;  /* 0x0000000414084981 */ /* 0x000f62000c1e1900 */
[----:B------:R-:W-:Y:S01]  /*0b50*/  @P1 LEA R14, P5, R11, R16, 0x2 ;  /* 0x000000100b0e1211 */ /* 0x000fe200078a10ff */
[----:B----4-:R-:W-:-:S04]  /*0b60*/  FADD.FTZ R26, -R26, R27 ;  /* 0x0000001b1a1a7221 */ /* 0x010fc80000010100 */
[----:B------:R-:W-:Y:S01]  /*0b70*/  FFMA.FTZ R27, -R25, R26, R27 ;  /* 0x0000001a191b7223 */ /* 0x000fe2000001011b */
[----:B---3--:R-:W-:Y:S01]  /*0b80*/  FADD.FTZ R19, -R15, R28 ;  /* 0x0000001c0f137221 */ /* 0x008fe20000010100 */
[----:B------:R-:W-:-:S03]  /*0b90*/  IADD3 R15, P2, R0, R5, RZ ;  /* 0x00000005000f7210 */ /* 0x000fc60007f5e0ff */
[----:B------:R-:W-:Y:S02]  /*0ba0*/  FFMA.FTZ R28, -R25, R19, R28 ;  /* 0x00000013191c7223 */ /* 0x000fe4000001011c */
[----:B------:R-:W-:Y:S01]  /*0bb0*/  IMAD.X R19, RZ, RZ, R9, P2 ;  /* 0x000000ffff137224 */ /* 0x000fe200010e0609 */
[----:B------:R-:W-:-:S04]  /*0bc0*/  @P0 LEA R18, P2, R15, R16, 0x2 ;  /* 0x000000100f120211 */ /* 0x000fc800078410ff */
[-C--:B------:R-:W-:Y:S02]  /*0bd0*/  @P0 LEA.HI.X R19, R15, R17.reuse, R19, 0x2, P2 ;  /* 0x000000110f130211 */ /* 0x080fe400010f1413 */
[-C--:B------:R-:W-:Y:S02]  /*0be0*/  @P1 LEA.HI.X R15, R11, R17.reuse, R10, 0x2, P5 ;  /* 0x000000110b0f1211 */ /* 0x080fe400028f140a */
[C---:B------:R-:W-:Y:S01]  /*0bf0*/  @P4 LEA R10, P2, R13.reuse, R16, 0x2 ;  /* 0x000000100d0a4211 */ /* 0x040fe200078410ff */
[----:B------:R2:W-:Y:S03]  /*0c00*/  @P0 STG.E desc[UR4][R18.64], R29 ;  /* 0x0000001d12000986 */ /* 0x0005e6000c101904 */
[----:B------:R-:W-:Y:S01]  /*0c10*/  @P4 LEA.HI.X R11, R13, R17, R12, 0x2, P2 ;  /* 0x000000110d0b4211 */ /* 0x000fe200010f140c */
[----:B------:R2:W-:Y:S04]  /*0c20*/  @P1 STG.E desc[UR4][R14.64], R27 ;  /* 0x0000001b0e001986 */ /* 0x0005e8000c101904 */
[----:B------:R2:W-:Y:S01]  /*0c30*/  @P3 STG.E desc[UR4][R22.64], R28 ;  /* 0x0000001c16003986 */ /* 0x0005e2000c101904 */
[----:B-----5:R-:W-:-:S04]  /*0c40*/  FADD.FTZ R24, -R24, R8 ;  /* 0x0000000818187221 */ /* 0x020fc80000010100 */
[----:B------:R-:W-:Y:S01]  /*0c50*/  FFMA.FTZ R25, -R25, R24, R8 ;  /* 0x0000001819197223 */ /* 0x000fe20000010108 */
[----:B------:R-:W-:-:S04]  /*0c60*/  IMAD.MOV.U32 R8, RZ, RZ, R5 ;  /* 0x000000ffff087224 */ /* 0x000fc800078e0005 */
[----:B------:R-:W-:Y:S01]  /*0c70*/  IMAD.WIDE.U32 R8, R4, 0x4, R8 ;  /* 0x0000000404087825 */ /* 0x000fe200078e0008 */
[----:B------:R2:W-:Y:S02]  /*0c80*/  @P4 STG.E desc[UR4][R10.64], R25 ;  /* 0x000000190a004986 */ /* 0x0005e4000c101904 */
[C---:B------:R-:W-:Y:S02]  /*0c90*/  ISETP.GE.U32.AND P0, PT, R8.reuse, 0x10000, PT ;  /* 0x000100000800780c */ /* 0x040fe40003f06070 */
[----:B------:R-:W-:Y:S02]  /*0ca0*/  ISETP.LT.U32.AND P1, PT, R8, R2, PT ;  /* 0x000000020800720c */ /* 0x000fe40003f21070 */
[C---:B------:R-:W-:Y:S02]  /*0cb0*/  ISETP.GE.U32.AND.EX P0, PT, R9.reuse, RZ, PT, P0 ;  /* 0x000000ff0900720c */ /* 0x040fe40003f06100 */
[----:B------:R-:W-:Y:S01]  /*0cc0*/  ISETP.LT.AND.EX P1, PT, R9, R3, PT, P1 ;  /* 0x000000030900720c */ /* 0x000fe20003f21310 */
[----:B------:R-:W-:-:S12]  /*0cd0*/  IMAD.MOV.U32 R5, RZ, RZ, R8 ;  /* 0x000000ffff057224 */ /* 0x000fd800078e0008 */
[----:B--2---:R-:W-:Y:S05]  /*0ce0*/  @!P0 BRA P1, `(.L_x_123) ;  /* 0xfffffff800a48947 */ /* 0x004fea000083ffff */
[----:B------:R-:W-:Y:S05]  /*0cf0*/  EXIT ;  /* 0x000000000000794d */ /* 0x000fea0003800000 */
.L_x_120:
[----:B------:R-:W0:Y:S02]  /*0d00*/  S2R R0, SR_TID.X ;  /* 0x0000000000007919 */ /* 0x000e240000002100 */
[----:B0-----:R-:W-:-:S03]  /*0d10*/  IMAD.WIDE.U32 R4, R0, 0x4, RZ ;  /* 0x0000000400047825 */ /* 0x001fc600078e00ff */
[----:B------:R-:W-:-:S04]  /*0d20*/  ISETP.GE.U32.AND P0, PT, R4, R2, PT ;  /* 0x000000020400720c */ /* 0x000fc80003f06070 */
[----:B------:R-:W-:-:S04]  /*0d30*/  ISETP.GE.AND.EX P0, PT, R5, R3, PT, P0 ;  /* 0x000000030500720c */ /* 0x000fc80003f06300 */
[----:B------:R-:W-:-:S13]  /*0d40*/  ISETP.GT.U32.OR P0, PT, R0, 0x3fff, P0 ;  /* 0x00003fff0000780c */ /* 0x000fda0000704470 */
[----:B------:R-:W-:Y:S05]  /*0d50*/  @P0 EXIT ;  /* 0x000000000000094d */ /* 0x000fea0003800000 */
[----:B------:R-:W0:Y:S01]  /*0d60*/  LDC R4, c[0x0][0xe5c] ;  /* 0x00039700ff047b82 */ /* 0x000e220000000800 */
[----:B------:R-:W-:Y:S01]  /*0d70*/  ULDC UR6, c[0x0][0x0] ;  /* 0x0000000000067ab9 */ /* 0x000fe20000000800 */
[----:B------:R-:W-:Y:S01]  /*0d80*/  IMAD.MOV.U32 R5, RZ, RZ, RZ ;  /* 0x000000ffff057224 */ /* 0x000fe200078e00ff */
[----:B0-----:R-:W-:-:S13]  /*0d90*/  FSETP.GEU.FTZ.AND P0, PT, |R4|, 0.5, PT ;  /* 0x3f0000000400780b */ /* 0x001fda0003f1e200 */
[----:B------:R-:W-:Y:S05]  /*0da0*/  @P0 BRA `(.L_x_124) ;  /* 0x00000000006c0947 */ /* 0x000fea0003800000 */
.L_x_125:
[C---:B------:R-:W-:Y:S01]  /*0db0*/  IMAD.SHL.U32 R9, R0.reuse, 0x10, RZ ;  /* 0x0000001000097824 */ /* 0x040fe200078e00ff */
[----:B------:R-:W-:-:S04]  /*0dc0*/  SHF.L.U64.HI R11, R0, 0x4, R5 ;  /* 0x00000004000b7819 */ /* 0x000fc80000010205 */
[-C--:B------:R-:W-:Y:S02]  /*0dd0*/  IADD3 R8, P1, R6, R9.reuse, RZ ;  /* 0x0000000906087210 */ /* 0x080fe40007f3e0ff */
[----:B------:R-:W-:-:S03]  /*0de0*/  IADD3 R18, P0, R16, R9, RZ ;  /* 0x0000000910127210 */ /* 0x000fc60007f1e0ff */
[--C-:B------:R-:W-:Y:S02]  /*0df0*/  IMAD.X R9, R7, 0x1, R11.reuse, P1 ;  /* 0x0000000107097824 */ /* 0x100fe400008e060b */
[----:B------:R-:W-:-:S04]  /*0e00*/  IMAD.X R19, R17, 0x1, R11, P0 ;  /* 0x0000000111137824 */ /* 0x000fc800000e060b */
        /* <DEDUP_REMOVED lines=10> */
[-C--:B------:R-:W-:Y:S01]  /*0eb0*/  FFMA.FTZ R15, R20, R4.reuse, R15 ;  /* 0x00000004140f7223 */ /* 0x080fe2000001000f */
[-C--:B------:R-:W-:Y:S01]  /*0ec0*/  FFMA.FTZ R14, R21, R4.reuse, R14 ;  /* 0x00000004150e7223 */ /* 0x080fe2000001000e */
[-C--:B------:R-:W-:Y:S01]  /*0ed0*/  FFMA.FTZ R13, R10, R4.reuse, R13 ;  /* 0x000000040a0d7223 */ /* 0x080fe2000001000d */
[----:B------:R-:W-:Y:S01]  /*0ee0*/  FFMA.FTZ R12, R11, R4, R12 ;  /* 0x000000040b0c7223 */ /* 0x000fe2000001000c */
[C---:B------:R-:W-:Y:S01]  /*0ef0*/  IMAD.SHL.U32 R9, R0.reuse, 0x4, RZ ;  /* 0x0000000400097824 */ /* 0x040fe200078e00ff */
[----:B------:R-:W-:-:S03]  /*0f00*/  SHF.L.U64.HI R8, R0, 0x2, R5 ;  /* 0x0000000200087819 */ /* 0x000fc60000010205 */
[----:B------:R0:W-:Y:S01]  /*0f10*/  STG.E.128 desc[UR4][R18.64], R12 ;  /* 0x0000000c12007986 */ /* 0x0001e2000c101d04 */
[----:B------:R-:W-:-:S04]  /*0f20*/  ISETP.GE.U32.AND P0, PT, R9, R2, PT ;  /* 0x000000020900720c */ /* 0x000fc80003f06070 */
[----:B------:R-:W-:-:S13]  /*0f30*/  ISETP.GE.AND.EX P0, PT, R8, R3, PT, P0 ;  /* 0x000000030800720c */ /* 0x000fda0003f06300 */
[----:B0-----:R-:W-:Y:S05]  /*0f40*/  @!P0 BRA P1, `(.L_x_125) ;  /* 0xfffffffc00988947 */ /* 0x001fea000083ffff */
[----:B------:R-:W-:Y:S05]  /*0f50*/  EXIT ;  /* 0x000000000000794d */ /* 0x000fea0003800000 */
.L_x_124:
[----:B------:R-:W-:-:S07]  /*0f60*/  FADD.FTZ R4, -R4, 1 ;  /* 0x3f80000004047421 */ /* 0x000fce0000010100 */
.L_x_126:
[C---:B------:R-:W-:Y:S01]  /*0f70*/  IMAD.SHL.U32 R21, R0.reuse, 0x10, RZ ;  /* 0x0000001000157824 */ /* 0x040fe200078e00ff */
[----:B------:R-:W-:-:S04]  /*0f80*/  SHF.L.U64.HI R9, R0, 0x4, R5 ;  /* 0x0000000400097819 */ /* 0x000fc80000010205 */
[-C--:B------:R-:W-:Y:S02]  /*0f90*/  IADD3 R18, P0, R16, R21.reuse, RZ ;  /* 0x0000001510127210 */ /* 0x080fe40007f1e0ff */
[----:B------:R-:W-:-:S03]  /*0fa0*/  IADD3 R20, P1, R6, R21, RZ ;  /* 0x0000001506147210 */ /* 0x000fc60007f3e0ff */
[--C-:B------:R-:W-:Y:S02]  /*0fb0*/  IMAD.X R19, R17, 0x1, R9.reuse, P0 ;  /* 0x0000000111137824 */ /* 0x100fe400000e0609 */
[----:B------:R-:W-:-:S03]  /*0fc0*/  IMAD.X R21, R7, 0x1, R9, P1 ;  /* 0x0000000107157824 */ /* 0x000fc600008e0609 */
[----:B------:R-:W2:Y:S04]  /*0fd0*/  LDG.E.128 R12, desc[UR4][R18.64] ;  /* 0x00000004120c7981 */ /* 0x000ea8000c1e1d00 */
[----:B------:R-:W2:Y:S01]  /*0fe0*/  LDG.E.128 R8, desc[UR4][R20.64] ;  /* 0x0000000414087981 */ /* 0x000ea2000c1e1d00 */
[----:B------:R-:W-:-:S05]  /*0ff0*/  IADD3 R0, P0, R0, UR6, RZ ;  /* 0x0000000600007c10 */ /* 0x000fca000ff1e0ff */
[----:B------:R-:W-:Y:S01]  /*1000*/  IMAD.X R5, RZ, RZ, R5, P0 ;  /* 0x000000ffff057224 */ /* 0x000fe200000e0605 */
[----:B------:R-:W-:-:S04]  /*1010*/  ISETP.LT.U32.AND P1, PT, R0, 0x4000, PT ;  /* 0x000040000000780c */ /* 0x000fc80003f21070 */
[----:B------:R-:W-:Y:S01]  /*1020*/  ISETP.LT.U32.AND.EX P1, PT, R5, RZ, PT, P1 ;  /* 0x000000ff0500720c */ /* 0x000fe20003f21110 */
[----:B--2---:R-:W-:Y:S01]  /*1030*/  FADD.FTZ R22, -R15, R11 ;  /* 0x0000000b0f167221 */ /* 0x004fe20000010100 */
[----:B------:R-:W-:Y:S01]  /*1040*/  FADD.FTZ R15, -R14, R10 ;  /* 0x0000000a0e0f7221 */ /* 0x000fe20000010100 */
[----:B------:R-:W-:Y:S01]  /*1050*/  FADD.FTZ R14, -R13, R9 ;  /* 0x000000090d0e7221 */ /* 0x000fe20000010100 */
[----:B------:R-:W-:Y:S01]  /*1060*/  FADD.FTZ R13, -R12, R8 ;  /* 0x000000080c0d7221 */ /* 0x000fe20000010100 */
[C---:B------:R-:W-:Y:S01]  /*1070*/  FFMA.FTZ R11, -R4.reuse, R22, R11 ;  /* 0x00000016040b7223 */ /* 0x040fe2000001010b */
[C---:B------:R-:W-:Y:S01]  /*1080*/  FFMA.FTZ R10, -R4.reuse, R15, R10 ;  /* 0x0000000f040a7223 */ /* 0x040fe2000001010a */
[C---:B------:R-:W-:Y:S01]  /*1090*/  FFMA.FTZ R9, -R4.reuse, R14, R9 ;  /* 0x0000000e04097223 */ /* 0x040fe20000010109 */
[----:B------:R-:W-:Y:S01]  /*10a0*/  FFMA.FTZ R8, -R4, R13, R8 ;  /* 0x0000000d04087223 */ /* 0x000fe20000010108 */
[C---:B------:R-:W-:Y:S01]  /*10b0*/  IMAD.SHL.U32 R13, R0.reuse, 0x4, RZ ;  /* 0x00000004000d7824 */ /* 0x040fe200078e00ff */
[----:B------:R-:W-:-:S03]  /*10c0*/  SHF.L.U64.HI R12, R0, 0x2, R5 ;  /* 0x00000002000c7819 */ /* 0x000fc60000010205 */
[----:B------:R0:W-:Y:S01]  /*10d0*/  STG.E.128 desc[UR4][R18.64], R8 ;  /* 0x0000000812007986 */ /* 0x0001e2000c101d04 */
[----:B------:R-:W-:-:S04]  /*10e0*/  ISETP.GE.U32.AND P0, PT, R13, R2, PT ;  /* 0x000000020d00720c */ /* 0x000fc80003f06070 */
[----:B------:R-:W-:-:S13]  /*10f0*/  ISETP.GE.AND.EX P0, PT, R12, R3, PT, P0 ;  /* 0x000000030c00720c */ /* 0x000fda0003f06300 */
[----:B0-----:R-:W-:Y:S05]  /*1100*/  @!P0 BRA P1, `(.L_x_126) ;  /* 0xfffffffc00988947 */ /* 0x001fea000083ffff */
[----:B------:R-:W-:Y:S05]  /*1110*/  EXIT ;  /* 0x000000000000794d */ /* 0x000fea0003800000 */
.L_x_127:
        /* <DEDUP_REMOVED lines=14> */
.L_x_240:


//--------------------- .text._ZN2at6native52_GLOBAL__N__ff984223_19_ForeachTernaryOp_cu_5285c63625multi_tensor_apply_kernelINS1_18TensorListMetadataILi2EEENS1_22TernaryOpScalarFunctorIdLi2ELi2ELi0EEEJNS0_11LerpFunctorIdEEdEEEvT_T0_DpT1_ --------------------------
	.section	.text._ZN2at6native52_GLOBAL__N__ff984223_19_ForeachTernaryOp_cu_5285c63625multi_tensor_apply_kernelINS1_18TensorListMetadataILi2EEENS1_22TernaryOpScalarFunctorIdLi2ELi2ELi0EEEJNS0_11LerpFunctorIdEEdEEEvT_T0_DpT1_,"ax",@progbits
	.align	128
.text._ZN2at6native52_GLOBAL__N__ff984223_19_ForeachTernaryOp_cu_5285c63625multi_tensor_apply_kernelINS1_18TensorListMetadataILi2EEENS1_22TernaryOpScalarFunctorIdLi2ELi2ELi0EEEJNS0_11LerpFunctorIdEEdEEEvT_T0_DpT1_:
        .type           _ZN2at6native52_GLOBAL__N__ff984223_19_ForeachTernaryOp_cu_5285c63625multi_tensor_apply_kernelINS1_18TensorListMetadataILi2EEENS1_22TernaryOpScalarFunctorIdLi2ELi2ELi0EEEJNS0_11LerpFunctorIdEEdEEEvT_T0_DpT1_,@function
        .size           _ZN2at6native52_GLOBAL__N__ff984223_19_ForeachTernaryOp_cu_5285c63625multi_tensor_apply_kernelINS1_18TensorListMetadataILi2EEENS1_22TernaryOpScalarFunctorIdLi2ELi2ELi0EEEJNS0_11LerpFunctorIdEEdEEEvT_T0_DpT1_,(.L_x_241 - _ZN2at6native52_GLOBAL__N__ff984223_19_ForeachTernaryOp_cu_5285c63625multi_tensor_apply_kernelINS1_18TensorListMetadataILi2EEENS1_22TernaryOpScalarFunctorIdLi2ELi2ELi0EEEJNS0_11LerpFunctorIdEEdEEEvT_T0_DpT1_)
        .other          _ZN2at6native52_GLOBAL__N__ff984223_19_ForeachTernaryOp_cu_5285c63625multi_tensor_apply_kernelINS1_18TensorListMetadataILi2EEENS1_22TernaryOpScalarFunctorIdLi2ELi2ELi0EEEJNS0_11LerpFunctorIdEEdEEEvT_T0_DpT1_,@"STO_CUDA_ENTRY STV_DEFAULT"
_ZN2at6native52_GLOBAL__N__ff984223_19_ForeachTernaryOp_cu_5285c63625multi_tensor_apply_kernelINS1_18TensorListMetadataILi2EEENS1_22TernaryOpScalarFunctorIdLi2ELi2ELi0EEEJNS0_11LerpFunctorIdEEdEEEvT_T0_DpT1_:
        /* <DEDUP_REMOVED lines=14> */
[----:B------:R-:W-:-:S04]  /*00e0*/  ULOP3.LUT UR4, UR8, 0x1f, UR6, 0xc8, !UPT ;  /* 0x0000001f08047892 */ /* 0x000fc8000f8ec806 */
[----:B------:R-:W-:Y:S02]  /*00f0*/  ULOP3.LUT UP0, URZ, UR4, 0x3, UR12, 0xf8, !UPT ;  /* 0x00000003043f7892 */ /* 0x000fe4000f80f80c */
[----:B------:R-:W-:Y:S02]  /*0100*/  UIADD3.X UR4, ~UR5, UR11, URZ, UP1, !UPT ;  /* 0x0000000b05047290 */ /* 0x000fe40008ffe53f */
[----:B------:R-:W-:Y:S01]  /*0110*/  ULOP3.LUT UP0, URZ, URZ, URZ, URZ, 0xfc, UP0 ;  /* 0x0000003f3f3f7292 */ /* 0x000fe2000800fc3f */
[----:B------:R-:W-:-:S05]  /*0120*/  ULDC.64 UR10, c[0x0][0x208] ;  /* 0x00008200000a7ab9 */ /* 0x000fca0000000a00 */
[----:B------:R-:W-:-:S13]  /*0130*/  PLOP3.LUT P0, PT, PT, PT, UP0, 0x80, 0x0 ;  /* 0x000000000000781c */ /* 0x000fda0003f0f008 */
[----:B------:R-:W-:Y:S05]  /*0140*/  @!P0 BRA `(.L_x_128) ;  /* 0x0000000800fc8947 */ /* 0x000fea0003800000 */
[----:B------:R-:W-:-:S04]  /*0150*/  UISETP.GE.U32.AND UP0, UPT, UR12, 0x1, UPT ;  /* 0x000000010c00788c */ /* 0x000fc8000bf06070 */
[----:B------:R-:W-:-:S06]  /*0160*/  UISETP.GE.AND.EX UP0, UPT, UR4, URZ, UPT, UP0 ;  /* 0x0000003f0400728c */ /* 0x000fcc000bf06300 */
[----:B------:R-:W-:-:S13]  /*0170*/  PLOP3.LUT P0, PT, PT, PT, UP0, 0x80, 0x0 ;  /* 0x000000000000781c */ /* 0x000fda0003f0f008 */
[----:B------:R-:W-:Y:S05]  /*0180*/  @!P0 EXIT ;  /* 0x000000000000894d */ /* 0x000fea0003800000 */
[----:B------:R-:W0:Y:S02]  /*0190*/  LDC.64 R2, c[0x0][0xe60] ;  /* 0x00039800ff027b82 */ /* 0x000e240000000a00 */
[----:B0-----:R-:W-:-:S14]  /*01a0*/  DSETP.GEU.AND P0, PT, |R2|, 0.5, PT ;  /* 0x3fe000000200742a */ /* 0x001fdc0003f0e200 */
[----:B------:R-:W-:Y:S05]  /*01b0*/  @P0 BRA `(.L_x_129) ;  /* 0x00000004006c0947 */ /* 0x000fea0003800000 */
[----:B------:R-:W0:Y:S01]  /*01c0*/  S2R R0, SR_TID.X ;  /* 0x0000000000007919 */ /* 0x000e220000002100 */
[----:B------:R-:W1:Y:S01]  /*01d0*/  LDC R2, c[0x0][RZ] ;  /* 0x00000000ff027b82 */ /* 0x000e620000000800 */
[----:B------:R-:W-:Y:S01]  /*01e0*/  CS2R R4, SRZ ;  /* 0x0000000000047805 */ /* 0x000fe2000001ff00 */
[----:B------:R-:W-:-:S06]  /*01f0*/  ULDC.64 UR14, c[0x0][0xe60] ;  /* 0x00039800000e7ab9 */ /* 0x000fcc0000000a00 */
.L_x_130:
[----:B0-----:R-:W-:Y:S02]  /*0200*/  IADD3 R3, P1, R0, R4, RZ ;  /* 0x0000000400037210 */ /* 0x001fe40007f3e0ff */
[----:B------:R-:W-:Y:S02]  /*0210*/  CS2R R16, SRZ ;  /* 0x0000000000107805 */ /* 0x000fe4000001ff00 */
[----:B------:R-:W-:Y:S02]  /*0220*/  CS2R R10, SRZ ;  /* 0x00000000000a7805 */ /* 0x000fe4000001ff00 */
[C---:B------:R-:W-:Y:S01]  /*0230*/  ISETP.GE.U32.AND P0, PT, R3.reuse, 0x10000, PT ;  /* 0x000100000300780c */ /* 0x040fe20003f06070 */
[----:B------:R-:W-:Y:S01]  /*0240*/  IMAD.X R14, RZ, RZ, R5, P1 ;  /* 0x000000ffff0e7224 */ /* 0x000fe200008e0605 */
[----:B------:R-:W-:-:S04]  /*0250*/  ISETP.LT.U32.AND P1, PT, R3, UR12, PT ;  /* 0x0000000c03007c0c */ /* 0x000fc8000bf21070 */
[----:B------:R-:W-:-:S04]  /*0260*/  ISETP.GE.U32.AND.EX P0, PT, R14, RZ, PT, P0 ;  /* 0x000000ff0e00720c */ /* 0x000fc80003f06100 */
[----:B------:R-:W-:Y:S01]  /*0270*/  ISETP.LT.AND.EX P0, PT, R14, UR4, !P0, P1 ;  /* 0x000000040e007c0c */ /* 0x000fe2000c701310 */
[C---:B-1----:R-:W-:Y:S01]  /*0280*/  IMAD R24, R2.reuse, 0x3, RZ ;  /* 0x0000000302187824 */ /* 0x042fe200078e02ff */
[----:B------:R-:W-:-:S11]  /*0290*/  LEA R12, P4, R2, R3, 0x1 ;  /* 0x00000003020c7211 */ /* 0x000fd600078808ff */
[C---:B------:R-:W-:Y:S02]  /*02a0*/  @P0 LEA R8, P2, R3.reuse, UR8, 0x3 ;  /* 0x0000000803080c11 */ /* 0x040fe4000f8418ff */
[C---:B------:R-:W-:Y:S02]  /*02b0*/  @P0 LEA R6, P1, R3.reuse, UR6, 0x3 ;  /* 0x0000000603060c11 */ /* 0x040fe4000f8218ff */
[C-C-:B------:R-:W-:Y:S02]  /*02c0*/  @P0 LEA.HI.X R9, R3.reuse, UR9, R14.reuse, 0x3, P2 ;  /* 0x0000000903090c11 */ /* 0x140fe400090f1c0e */
[-C--:B------:R-:W-:Y:S02]  /*02d0*/  IADD3 R18, P2, R2, R3.reuse, RZ ;  /* 0x0000000302127210 */ /* 0x080fe40007f5e0ff */
[--C-:B------:R-:W-:Y:S01]  /*02e0*/  @P0 LEA.HI.X R7, R3, UR7, R14.reuse, 0x3, P1 ;  /* 0x0000000703070c11 */ /* 0x100fe200088f1c0e */
[--C-:B------:R-:W-:Y:S01]  /*02f0*/  IMAD.X R13, RZ, RZ, R14.reuse, P4 ;  /* 0x000000ffff0d7224 */ /* 0x100fe200020e060e */
[C---:B------:R-:W-:Y:S01]  /*0300*/  ISETP.GE.U32.AND P1, PT, R18.reuse, 0x10000, PT ;  /* 0x000100001200780c */ /* 0x040fe20003f26070 */
[----:B------:R-:W-:Y:S01]  /*0310*/  IMAD.X R21, RZ, RZ, R14, P2 ;  /* 0x000000ffff157224 */ /* 0x000fe200010e060e */
[----:B------:R-:W-:Y:S01]  /*0320*/  ISETP.LT.U32.AND P3, PT, R18, UR12, PT ;  /* 0x0000000c12007c0c */ /* 0x000fe2000bf61070 */
[----:B------:R-:W2:Y:S01]  /*0330*/  @P0 LDG.E.64 R16, desc[UR10][R6.64] ;  /* 0x0000000a06100981 */ /* 0x000ea2000c1e1b00 */
[----:B------:R-:W-:-:S02]  /*0340*/  IADD3 R24, P4, R24, R3, RZ ;  /* 0x0000000318187210 */ /* 0x000fc40007f9e0ff */
[C---:B------:R-:W-:Y:S01]  /*0350*/  ISETP.GE.U32.AND.EX P1, PT, R21.reuse, RZ, PT, P1 ;  /* 0x000000ff1500720c */ /* 0x040fe20003f26110 */
[----:B------:R0:W2:Y:S01]  /*0360*/  @P0 LDG.E.64 R10, desc[UR10][R8.64] ;  /* 0x0000000a080a0981 */ /* 0x0000a2000c1e1b00 */
[C---:B------:R-:W-:Y:S01]  /*0370*/  ISETP.GE.U32.AND P2, PT, R12.reuse, 0x10000, PT ;  /* 0x000100000c00780c */ /* 0x040fe20003f46070 */
[----:B------:R-:W-:Y:S01]  /*0380*/  IMAD.X R3, RZ, RZ, R14, P4 ;  /* 0x000000ffff037224 */ /* 0x000fe200020e060e */
[----:B------:R-:W-:Y:S02]  /*0390*/  ISETP.LT.AND.EX P1, PT, R21, UR4, !P1, P3 ;  /* 0x0000000415007c0c */ /* 0x000fe4000cf21330 */
[----:B------:R-:W-:Y:S02]  /*03a0*/  CS2R R26, SRZ ;  /* 0x00000000001a7805 */ /* 0x000fe4000001ff00 */
[----:B------:R-:W-:Y:S02]  /*03b0*/  ISETP.LT.U32.AND P3, PT, R12, UR12, PT ;  /* 0x0000000c0c007c0c */ /* 0x000fe4000bf61070 */
[----:B------:R-:W-:-:S02]  /*03c0*/  ISETP.GE.U32.AND.EX P2, PT, R13, RZ, PT, P2 ;  /* 0x000000ff0d00720c */ /* 0x000fc40003f46120 */
[----:B------:R-:W-:Y:S01]  /*03d0*/  ISETP.GE.U32.AND P4, PT, R24, 0x10000, PT ;  /* 0x000100001800780c */ /* 0x000fe20003f86070 */
[----:B0-----:R-:W-:Y:S01]  /*03e0*/  IMAD.SHL.U32 R8, R12, 0x8, RZ ;  /* 0x000000080c087824 */ /* 0x001fe200078e00ff */
[----:B------:R-:W-:Y:S02]  /*03f0*/  ISETP.LT.AND.EX P2, PT, R13, UR4, !P2, P3 ;  /* 0x000000040d007c0c */ /* 0x000fe4000d741330 */
[----:B------:R-:W-:Y:S02]  /*0400*/  ISETP.LT.U32.AND P5, PT, R24, UR12, PT ;  /* 0x0000000c18007c0c */ /* 0x000fe4000bfa1070 */
[C---:B------:R-:W-:Y:S02]  /*0410*/  ISETP.GE.U32.AND.EX P3, PT, R3.reuse, RZ, PT, P4 ;  /* 0x000000ff0300720c */ /* 0x040fe40003f66140 */
[----:B------:R-:W-:Y:S02]  /*0420*/  @P1 LEA R22, P4, R18, UR6, 0x3 ;  /* 0x0000000612161c11 */ /* 0x000fe4000f8818ff */
[----:B------:R-:W-:-:S02]  /*0430*/  ISETP.LT.AND.EX P3, PT, R3, UR4, !P3, P5 ;  /* 0x0000000403007c0c */ /* 0x000fc4000df61350 */
[C---:B------:R-:W-:Y:S02]  /*0440*/  @P1 LEA.HI.X R23, R18.reuse, UR7, R21, 0x3, P4 ;  /* 0x0000000712171c11 */ /* 0x040fe4000a0f1c15 */
[----:B------:R-:W-:Y:S02]  /*0450*/  @P1 LEA R6, P4, R18, UR8, 0x3 ;  /* 0x0000000812061c11 */ /* 0x000fe4000f8818ff */
[----:B------:R-:W-:Y:S02]  /*0460*/  SHF.L.U64.HI R9, R12, 0x3, R13 ;  /* 0x000000030c097819 */ /* 0x000fe4000001020d */
[----:B------:R-:W-:Y:S02]  /*0470*/  CS2R R12, SRZ ;  /* 0x00000000000c7805 */ /* 0x000fe4000001ff00 */
[----:B------:R-:W-:Y:S02]  /*0480*/  @P1 LEA.HI.X R7, R18, UR9, R21, 0x3, P4 ;  /* 0x0000000912071c11 */ /* 0x000fe4000a0f1c15 */
[----:B------:R-:W-:-:S02]  /*0490*/  CS2R R14, SRZ ;  /* 0x00000000000e7805 */ /* 0x000fc4000001ff00 */
[----:B------:R-:W-:Y:S01]  /*04a0*/  @P2 IADD3 R28, P5, R8, UR8, RZ ;  /* 0x00000008081c2c10 */ /* 0x000fe2000ffbe0ff */
[----:B------:R0:W3:Y:S01]  /*04b0*/  @P1 LDG.E.64 R26, desc[UR10][R22.64] ;  /* 0x0000000a161a1981 */ /* 0x0000e2000c1e1b00 */
[C---:B------:R-:W-:Y:S02]  /*04c0*/  @P3 LEA R18, P4, R24.reuse, UR6, 0x3 ;  /* 0x0000000618123c11 */ /* 0x040fe4000f8818ff */
[----:B------:R-:W-:Y:S01]  /*04d0*/  @P2 IADD3.X R29, R9, UR9, RZ, P5, !PT ;  /* 0x00000009091d2c10 */ /* 0x000fe2000affe4ff */
[----:B------:R1:W3:Y:S01]  /*04e0*/  @P1 LDG.E.64 R12, desc[UR10][R6.64] ;  /* 0x0000000a060c1981 */ /* 0x0002e2000c1e1b00 */
[----:B------:R-:W-:Y:S02]  /*04f0*/  @P3 LEA.HI.X R19, R24, UR7, R3, 0x3, P4 ;  /* 0x0000000718133c11 */ /* 0x000fe4000a0f1c03 */
[----:B------:R-:W-:Y:S01]  /*0500*/  IADD3 R8, P4, R8, UR6, RZ ;  /* 0x0000000608087c10 */ /* 0x000fe2000ff9e0ff */
[----:B------:R4:W5:Y:S01]  /*0510*/  @P2 LDG.E.64 R14, desc[UR10][R28.64] ;  /* 0x0000000a1c0e2981 */ /* 0x000962000c1e1b00 */
[----:B0-----:R-:W-:-:S02]  /*0520*/  CS2R R22, SRZ ;  /* 0x0000000000167805 */ /* 0x001fc4000001ff00 */
[----:B------:R-:W-:Y:S02]  /*0530*/  IADD3.X R9, R9, UR7, RZ, P4, !PT ;  /* 0x0000000709097c10 */ /* 0x000fe4000a7fe4ff */
[----:B-1----:R-:W-:-:S03]  /*0540*/  CS2R R6, SRZ ;  /* 0x0000000000067805 */ /* 0x002fc6000001ff00 */
[----:B------:R-:W5:Y:S01]  /*0550*/  @P2 LDG.E.64 R22, desc[UR10][R8.64] ;  /* 0x0000000a08162981 */ /* 0x000f62000c1e1b00 */
[----:B----4-:R-:W-:-:S03]  /*0560*/  @P3 LEA R28, P4, R24, UR8, 0x3 ;  /* 0x00000008181c3c11 */ /* 0x010fc6000f8818ff */
[----:B------:R0:W4:Y:S01]  /*0570*/  @P3 LDG.E.64 R6, desc[UR10][R18.64] ;  /* 0x0000000a12063981 */ /* 0x000122000c1e1b00 */
[----:B------:R-:W-:Y:S02]  /*0580*/  @P3 LEA.HI.X R29, R24, UR9, R3, 0x3, P4 ;  /* 0x00000009181d3c11 */ /* 0x000fe4000a0f1c03 */
[----:B0-----:R-:W-:-:S06]  /*0590*/  CS2R R18, SRZ ;  /* 0x0000000000127805 */ /* 0x001fcc000001ff00 */
[----:B------:R0:W4:Y:S01]  /*05a0*/  @P3 LDG.E.64 R18, desc[UR10][R28.64] ;  /* 0x0000000a1c123981 */ /* 0x000122000c1e1b00 */
[----:B--2---:R-:W-:-:S08]  /*05b0*/  DADD R10, -R16, R10 ;  /* 0x00000000100a7229 */ /* 0x004fd0000000010a */
[----:B------:R-:W-:Y:S01]  /*05c0*/  DFMA R10, R10, UR14, R16 ;  /* 0x0000000e0a0a7c2b */ /* 0x000fe20008000010 */
[----:B------:R-:W-:-:S05]  /*05d0*/  IADD3 R17, P4, R0, R4, RZ ;  /* 0x0000000400117210 */ /* 0x000fca0007f9e0ff */
[----:B0-----:R-:W-:-:S05]  /*05e0*/  IMAD.IADD R28, R2, 0x1, R17 ;  /* 0x00000001021c7824 */ /* 0x001fca00078e0211 */
[----:B------:R-:W-:Y:S01]  /*05f0*/  @P1 LEA R20, P5, R28, UR6, 0x3 ;  /* 0x000000061c141c11 */ /* 0x000fe2000f8a18ff */
[----:B---3--:R-:W-:-:S03]  /*0600*/  DADD R12, -R26, R12 ;  /* 0x000000001a0c7229 */ /* 0x008fc6000000010c */
[----:B------:R-:W-:-:S05]  /*0610*/  @P1 LEA.HI.X R21, R28, UR7, R21, 0x3, P5 ;  /* 0x000000071c151c11 */ /* 0x000fca000a8f1c15 */
[----:B------:R-:W-:Y:S02]  /*0620*/  DFMA R12, R12, UR14, R26 ;  /* 0x0000000e0c0c7c2b */ /* 0x000fe4000800001a */
[----:B-----5:R-:W-:Y:S01]  /*0630*/  DADD R14, -R22, R14 ;  /* 0x00000000160e7229 */ /* 0x020fe2000000010e */
[----:B------:R-:W-:Y:S01]  /*0640*/  IMAD.X R26, RZ, RZ, R5, P4 ;  /* 0x000000ffff1a7224 */ /* 0x000fe200020e0605 */
[----:B------:R-:W-:-:S04]  /*0650*/  @P0 LEA R16, P4, R17, UR6, 0x3 ;  /* 0x0000000611100c11 */ /* 0x000fc8000f8818ff */
[----:B------:R-:W-:Y:S02]  /*0660*/  @P0 LEA.HI.X R17, R17, UR7, R26, 0x3, P4 ;  /* 0x0000000711110c11 */ /* 0x000fe4000a0f1c1a */
[----:B------:R-:W-:Y:S01]  /*0670*/  DFMA R14, R14, UR14, R22 ;  /* 0x0000000e0e0e7c2b */ /* 0x000fe20008000016 */
[----:B------:R-:W-:Y:S01]  /*0680*/  @P3 LEA R22, P6, R24, UR6, 0x3 ;  /* 0x0000000618163c11 */ /* 0x000fe2000f8c18ff */
[----:B----4-:R-:W-:-:S03]  /*0690*/  DADD R18, -R6, R18 ;  /* 0x0000000006127229 */ /* 0x010fc60000000112 */
[----:B------:R-:W-:Y:S01]  /*06a0*/  @P3 LEA.HI.X R23, R24, UR7, R3, 0x3, P6 ;  /* 0x0000000718173c11 */ /* 0x000fe2000b0f1c03 */
[----:B------:R-:W-:Y:S01]  /*06b0*/  IMAD.WIDE.U32 R4, R2, 0x4, R4 ;  /* 0x0000000402047825 */ /* 0x000fe200078e0004 */
[----:B------:R2:W-:Y:S03]  /*06c0*/  @P0 STG.E.64 desc[UR10][R16.64], R10 ;  /* 0x0000000a10000986 */ /* 0x0005e6000c101b0a */
[----:B------:R-:W-:Y:S01]  /*06d0*/  DFMA R18, R18, UR14, R6 ;  /* 0x0000000e12127c2b */ /* 0x000fe20008000006 */
[----:B------:R2:W-:Y:S01]  /*06e0*/  @P1 STG.E.64 desc[UR10][R20.64], R12 ;  /* 0x0000000c14001986 */ /* 0x0005e2000c101b0a */
[----:B------:R-:W-:-:S03]  /*06f0*/  ISETP.GE.U32.AND P0, PT, R4, 0x10000, PT ;  /* 0x000100000400780c */ /* 0x000fc60003f06070 */
[----:B------:R2:W-:Y:S01]  /*0700*/  @P2 STG.E.64 desc[UR10][R8.64], R14 ;  /* 0x0000000e08002986 */ /* 0x0005e2000c101b0a */
[----:B------:R-:W-:-:S03]  /*0710*/  ISETP.LT.U32.AND P1, PT, R4, UR12, PT ;  /* 0x0000000c04007c0c */ /* 0x000fc6000bf21070 */
[----:B------:R2:W-:Y:S01]  /*0720*/  @P3 STG.E.64 desc[UR10][R22.64], R18 ;  /* 0x0000001216003986 */ /* 0x0005e2000c101b0a */
[C---:B------:R-:W-:Y:S02]  /*0730*/  ISETP.GE.U32.AND.EX P0, PT, R5.reuse, RZ, PT, P0 ;  /* 0x000000ff0500720c */ /* 0x040fe40003f06100 */
[----:B------:R-:W-:-:S13]  /*0740*/  ISETP.LT.AND.EX P1, PT, R5, UR4, PT, P1 ;  /* 0x0000000405007c0c */ /* 0x000fda000bf21310 */
[----:B--2---:R-:W-:Y:S05]  /*0750*/  @!P0 BRA P1, `(.L_x_130) ;  /* 0xfffffff800a88947 */ /* 0x004fea000083ffff */
[----:B------:R-:W-:Y:S05]  /*0760*/  EXIT ;  /* 0x000000000000794d */ /* 0x000fea0003800000 */
.L_x_129:
[----:B------:R-:W0:Y:S01]  /*0770*/  S2R R0, SR_TID.X ;  /* 0x0000000000007919 */ /* 0x000e220000002100 */
[----:B------:R-:W1:Y:S01]  /*0780*/  LDC R2, c[0x0][RZ] ;  /* 0x00000000ff027b82 */ /* 0x000e620000000800 */
[----:B------:R-:W-:-:S07]  /*0790*/  CS2R R4, SRZ ;  /* 0x0000000000047805 */ /* 0x000fce000001ff00 */
.L_x_131:
[----:B0--3--:R-:W-:Y:S02]  /*07a0*/  IADD3 R19, P1, R0, R4, RZ ;  /* 0x0000000400137210 */ /* 0x009fe40007f3e0ff */
[----:B------:R-:W-:Y:S02]  /*07b0*/  CS2R R10, SRZ ;  /* 0x00000000000a7805 */ /* 0x000fe4000001ff00 */
[----:B------:R-:W-:Y:S02]  /*07c0*/  CS2R R20, SRZ ;  /* 0x0000000000147805 */ /* 0x000fe4000001ff00 */
[C---:B------:R-:W-:Y:S01]  /*07d0*/  ISETP.GE.U32.AND P0, PT, R19.reuse, 0x10000, PT ;  /* 0x000100001300780c */ /* 0x040fe20003f06070 */
[----:B------:R-:W-:Y:S01]  /*07e0*/  IMAD.X R8, RZ, RZ, R5, P1 ;  /* 0x000000ffff087224 */ /* 0x000fe200008e0605 */
[----:B-1----:R-:W-:Y:S02]  /*07f0*/  IADD3 R3, P2, R2, R19, RZ ;  /* 0x0000001302037210 */ /* 0x002fe40007f5e0ff */
[----:B------:R-:W-:-:S02]  /*0800*/  ISETP.LT.U32.AND P1, PT, R19, UR12, PT ;  /* 0x0000000c13007c0c */ /* 0x000fc4000bf21070 */
[C---:B------:R-:W-:Y:S01]  /*0810*/  ISETP.GE.U32.AND.EX P0, PT, R8.reuse, RZ, PT, P0 ;  /* 0x000000ff0800720c */ /* 0x040fe20003f06100 */
[----:B------:R-:W-:Y:S01]  /*0820*/  IMAD.X R14, RZ, RZ, R8, P2 ;  /* 0x000000ffff0e7224 */ /* 0x000fe200010e0608 */
[C---:B------:R-:W-:Y:S02]  /*0830*/  ISETP.LT.U32.AND P2, PT, R3.reuse, UR12, PT ;  /* 0x0000000c03007c0c */ /* 0x040fe4000bf41070 */
[----:B------:R-:W-:Y:S02]  /*0840*/  ISETP.LT.AND.EX P0, PT, R8, UR4, !P0, P1 ;  /* 0x0000000408007c0c */ /* 0x000fe4000c701310 */
[----:B------:R-:W-:-:S04]  /*0850*/  ISETP.GE.U32.AND P1, PT, R3, 0x10000, PT ;  /* 0x000100000300780c */ /* 0x000fc80003f26070 */
[----:B------:R-:W-:-:S04]  /*0860*/  ISETP.GE.U32.AND.EX P1, PT, R14, RZ, PT, P1 ;  /* 0x000000ff0e00720c */ /* 0x000fc80003f26110 */
[----:B------:R-:W-:-:S03]  /*0870*/  ISETP.LT.AND.EX P1, PT, R14, UR4, !P1, P2 ;  /* 0x000000040e007c0c */ /* 0x000fc6000cf21320 */
[C---:B------:R-:W-:Y:S02]  /*0880*/  @P0 LEA R6, P2, R19.reuse, UR6, 0x3 ;  /* 0x0000000613060c11 */ /* 0x040fe4000f8418ff */
[C---:B------:R-:W-:Y:S02]  /*0890*/  @P0 LEA R16, P3, R19.reuse, UR8, 0x3 ;  /* 0x0000000813100c11 */ /* 0x040fe4000f8618ff */
[C-C-:B------:R-:W-:Y:S02]  /*08a0*/  @P0 LEA.HI.X R7, R19.reuse, UR7, R8.reuse, 0x3, P2 ;  /* 0x0000000713070c11 */ /* 0x140fe400090f1c08 */
[----:B------:R-:W-:Y:S02]  /*08b0*/  @P0 LEA.HI.X R17, R19, UR9, R8, 0x3, P3 ;  /* 0x0000000913110c11 */ /* 0x000fe400098f1c08 */
[----:B------:R-:W-:Y:S01]  /*08c0*/  CS2R R12, SRZ ;  /* 0x00000000000c7805 */ /* 0x000fe2000001ff00 */
[----:B------:R0:W2:Y:S01]  /*08d0*/  @P0 LDG.E.64 R10, desc[UR10][R6.64] ;  /* 0x0000000a060a0981 */ /* 0x0000a2000c1e1b00 */
[----:B------:R-:W-:-:S02]  /*08e0*/  @P1 LEA R22, P2, R3, UR6, 0x3 ;  /* 0x0000000603161c11 */ /* 0x000fc4000f8418ff */
[C---:B------:R-:W-:Y:S01]  /*08f0*/  @P1 LEA R24, P3, R3.reuse, UR8, 0x3 ;  /* 0x0000000803181c11 */ /* 0x040fe2000f8618ff */
[----:B------:R1:W2:Y:S01]  /*0900*/  @P0 LDG.E.64 R20, desc[UR10][R16.64] ;  /* 0x0000000a10140981 */ /* 0x0002a2000c1e1b00 */
[C-C-:B------:R-:W-:Y:S02]  /*0910*/  @P1 LEA.HI.X R23, R3.reuse, UR7, R14.reuse, 0x3, P2 ;  /* 0x0000000703171c11 */ /* 0x140fe400090f1c0e */
[----:B------:R-:W-:Y:S02]  /*0920*/  @P1 LEA.HI.X R25, R3, UR9, R14, 0x3, P3 ;  /* 0x0000000903191c11 */ /* 0x000fe400098f1c0e */
[----:B------:R-:W-:Y:S01]  /*0930*/  CS2R R14, SRZ ;  /* 0x00000000000e7805 */ /* 0x000fe2000001ff00 */
[----:B------:R3:W4:Y:S01]  /*0940*/  @P1 LDG.E.64 R12, desc[UR10][R22.64] ;  /* 0x0000000a160c1981 */ /* 0x000722000c1e1b00 */
[C---:B------:R-:W-:Y:S01]  /*0950*/  IMAD R26, R2.reuse, 0x3, RZ ;  /* 0x00000003021a7824 */ /* 0x040fe200078e02ff */
[----:B0-----:R-:W0:Y:S03]  /*0960*/  LDC.64 R6, c[0x0][0xe60] ;  /* 0x00039800ff067b82 */ /* 0x001e260000000a00 */
[----:B------:R5:W4:Y:S01]  /*0970*/  @P1 LDG.E.64 R14, desc[UR10][R24.64] ;  /* 0x0000000a180e1981 */ /* 0x000b22000c1e1b00 */
[----:B------:R-:W-:-:S04]  /*0980*/  LEA R9, P3, R2, R19, 0x1 ;  /* 0x0000001302097211 */ /* 0x000fc800078608ff */
[C---:B------:R-:W-:Y:S01]  /*0990*/  ISETP.GE.U32.AND P2, PT, R9.reuse, 0x10000, PT ;  /* 0x000100000900780c */ /* 0x040fe20003f46070 */
[----:B-1----:R-:W-:Y:S01]  /*09a0*/  IMAD.X R16, RZ, RZ, R8, P3 ;  /* 0x000000ffff107224 */ /* 0x002fe200018e0608 */
[----:B------:R-:W-:Y:S02]  /*09b0*/  ISETP.LT.U32.AND P3, PT, R9, UR12, PT ;  /* 0x0000000c09007c0c */ /* 0x000fe4000bf61070 */
[----:B---3--:R-:W-:Y:S02]  /*09c0*/  CS2R R22, SRZ ;  /* 0x0000000000167805 */ /* 0x008fe4000001ff00 */
[----:B------:R-:W-:-:S04]  /*09d0*/  ISETP.GE.U32.AND.EX P2, PT, R16, RZ, PT, P2 ;  /* 0x000000ff1000720c */ /* 0x000fc80003f46120 */
[----:B------:R-:W-:Y:S02]  /*09e0*/  ISETP.LT.AND.EX P2, PT, R16, UR4, !P2, P3 ;  /* 0x0000000410007c0c */ /* 0x000fe4000d741330 */
[----:B------:R-:W-:-:S04]  /*09f0*/  IADD3 R26, P3, R26, R19, RZ ;  /* 0x000000131a1a7210 */ /* 0x000fc80007f7e0ff */
[C---:B------:R-:W-:Y:S01]  /*0a00*/  ISETP.LT.U32.AND P4, PT, R26.reuse, UR12, PT ;  /* 0x0000000c1a007c0c */ /* 0x040fe2000bf81070 */
[----:B------:R-:W-:Y:S01]  /*0a10*/  IMAD.X R3, RZ, RZ, R8, P3 ;  /* 0x000000ffff037224 */ /* 0x000fe200018e0608 */
[----:B------:R-:W-:Y:S01]  /*0a20*/  ISETP.GE.U32.AND P3, PT, R26, 0x10000, PT ;  /* 0x000100001a00780c */ /* 0x000fe20003f66070 */
[C---:B------:R-:W-:Y:S01]  /*0a30*/  IMAD.SHL.U32 R8, R9.reuse, 0x8, RZ ;  /* 0x0000000809087824 */ /* 0x040fe200078e00ff */
[----:B------:R-:W-:Y:S01]  /*0a40*/  SHF.L.U64.HI R9, R9, 0x3, R16 ;  /* 0x0000000309097819 */ /* 0x000fe20000010210 */
[----:B0-----:R-:W-:Y:S01]  /*0a50*/  DADD R6, -R6, 1 ;  /* 0x3ff0000006067429 */ /* 0x001fe20000000100 */
[C---:B------:R-:W-:Y:S02]  /*0a60*/  ISETP.GE.U32.AND.EX P3, PT, R3.reuse, RZ, PT, P3 ;  /* 0x000000ff0300720c */ /* 0x040fe40003f66130 */
[----:B-----5:R-:W-:Y:S02]  /*0a70*/  @P2 IADD3 R24, P5, R8, UR8, RZ ;  /* 0x0000000808182c10 */ /* 0x020fe4000ffbe0ff */
[----:B------:R-:W-:-:S02]  /*0a80*/  ISETP.LT.AND.EX P3, PT, R3, UR4, !P3, P4 ;  /* 0x0000000403007c0c */ /* 0x000fc4000df61340 */
[----:B------:R-:W-:Y:S02]  /*0a90*/  IADD3 R8, P4, R8, UR6, RZ ;  /* 0x0000000608087c10 */ /* 0x000fe4000ff9e0ff */
[----:B------:R-:W-:Y:S02]  /*0aa0*/  CS2R R16, SRZ ;  /* 0x0000000000107805 */ /* 0x000fe4000001ff00 */
[C---:B------:R-:W-:Y:S02]  /*0ab0*/  @P2 IADD3.X R25, R9.reuse, UR9, RZ, P5, !PT ;  /* 0x0000000909192c10 */ /* 0x040fe4000affe4ff */
[----:B------:R-:W-:-:S03]  /*0ac0*/  IADD3.X R9, R9, UR7, RZ, P4, !PT ;  /* 0x0000000709097c10 */ /* 0x000fc6000a7fe4ff */
[----:B------:R0:W3:Y:S02]  /*0ad0*/  @P2 LDG.E.64 R22, desc[UR10][R24.64] ;  /* 0x0000000a18162981 */ /* 0x0000e4000c1e1b00 */
[C---:B------:R-:W-:Y:S02]  /*0ae0*/  @P3 LEA R28, P4, R26.reuse, UR6, 0x3 ;  /* 0x000000061a1c3c11 */ /* 0x040fe4000f8818ff */
[----:B------:R-:W3:Y:S02]  /*0af0*/  @P2 LDG.E.64 R16, desc[UR10][R8.64] ;  /* 0x0000000a08102981 */ /* 0x000ee4000c1e1b00 */
[C---:B------:R-:W-:Y:S02]  /*0b00*/  @P3 LEA.HI.X R29, R26.reuse, UR7, R3, 0x3, P4 ;  /* 0x000000071a1d3c11 */ /* 0x040fe4000a0f1c03 */
[----:B0-----:R-:W-:-:S04]  /*0b10*/  @P3 LEA R24, P4, R26, UR8, 0x3 ;  /* 0x000000081a183c11 */ /* 0x001fc8000f8818ff */
[----:B------:R-:W-:Y:S01]  /*0b20*/  @P3 LEA.HI.X R25, R26, UR9, R3, 0x3, P4 ;  /* 0x000000091a193c11 */ /* 0x000fe2000a0f1c03 */
[----:B--2---:R-:W-:Y:S02]  /*0b30*/  DADD R10, -R10, R20 ;  /* 0x000000000a0a7229 */ /* 0x004fe40000000114 */
[----:B----4-:R-:W-:-:S06]  /*0b40*/  DADD R12, -R12, R14 ;  /* 0x000000000c0c7229 */ /* 0x010fcc000000010e */
[C---:B------:R-:W-:Y:S01]  /*0b50*/  DFMA R10, -R6.reuse, R10, R20 ;  /* 0x0000000a060a722b */ /* 0x040fe20000000114 */
[----:B------:R-:W-:Y:S01]  /*0b60*/  CS2R R20, SRZ ;  /* 0x0000000000147805 */ /* 0x000fe2000001ff00 */
[----:B------:R-:W-:Y:S01]  /*0b70*/  DFMA R12, -R6, R12, R14 ;  /* 0x0000000c060c722b */ /* 0x000fe2000000010e */
[----:B------:R-:W-:-:S04]  /*0b80*/  CS2R R14, SRZ ;  /* 0x00000000000e7805 */ /* 0x000fc8000001ff00 */
[----:B------:R0:W2:Y:S04]  /*0b90*/  @P3 LDG.E.64 R20, desc[UR10][R28.64] ;  /* 0x0000000a1c143981 */ /* 0x0000a8000c1e1b00 */
[----:B------:R1:W2:Y:S01]  /*0ba0*/  @P3 LDG.E.64 R14, desc[UR10][R24.64] ;  /* 0x0000000a180e3981 */ /* 0x0002a2000c1e1b00 */
[----:B------:R-:W-:Y:S01]  /*0bb0*/  IADD3 R27, P4, R0, R4, RZ ;  /* 0x00000004001b7210 */ /* 0x000fe20007f9e0ff */
[----:B---3--:R-:W-:-:S08]  /*0bc0*/  DADD R16, -R16, R22 ;  /* 0x0000000010107229 */ /* 0x008fd00000000116 */
[----:B------:R-:W-:Y:S01]  /*0bd0*/  DFMA R16, -R6, R16, R22 ;  /* 0x000000100610722b */ /* 0x000fe20000000116 */
[----:B------:R-:W-:Y:S01]  /*0be0*/  IMAD.X R22, RZ, RZ, R5, P4 ;  /* 0x000000ffff167224 */ /* 0x000fe200020e0605 */
[----:B------:R-:W-:Y:S02]  /*0bf0*/  IADD3 R23, P5, R2, R27, RZ ;  /* 0x0000001b02177210 */ /* 0x000fe40007fbe0ff */
[----:B------:R-:W-:-:S03]  /*0c00*/  @P0 LEA R18, P4, R19, UR6, 0x3 ;  /* 0x0000000613120c11 */ /* 0x000fc6000f8818ff */
[--C-:B0-----:R-:W-:Y:S01]  /*0c10*/  IMAD.X R28, RZ, RZ, R22.reuse, P5 ;  /* 0x000000ffff1c7224 */ /* 0x101fe200028e0616 */
[----:B------:R-:W-:Y:S02]  /*0c20*/  @P0 LEA.HI.X R19, R19, UR7, R22, 0x3, P4 ;  /* 0x0000000713130c11 */ /* 0x000fe4000a0f1c16 */
[C---:B------:R-:W-:Y:S02]  /*0c30*/  @P1 LEA R22, P4, R23.reuse, UR6, 0x3 ;  /* 0x0000000617161c11 */ /* 0x040fe4000f8818ff */
[----:B-1----:R-:W-:Y:S02]  /*0c40*/  @P3 LEA R24, P5, R26, UR6, 0x3 ;  /* 0x000000061a183c11 */ /* 0x002fe4000f8a18ff */
[----:B------:R-:W-:Y:S01]  /*0c50*/  @P1 LEA.HI.X R23, R23, UR7, R28, 0x3, P4 ;  /* 0x0000000717171c11 */ /* 0x000fe2000a0f1c1c */
[----:B------:R-:W-:Y:S01]  /*0c60*/  IMAD.WIDE.U32 R4, R2, 0x4, R4 ;  /* 0x0000000402047825 */ /* 0x000fe200078e0004 */
[----:B------:R-:W-:Y:S01]  /*0c70*/  @P3 LEA.HI.X R25, R26, UR7, R3, 0x3, P5 ;  /* 0x000000071a193c11 */ /* 0x000fe2000a8f1c03 */
[----:B------:R3:W-:Y:S04]  /*0c80*/  @P0 STG.E.64 desc[UR10][R18.64], R10 ;  /* 0x0000000a12000986 */ /* 0x0007e8000c101b0a */
[----:B------:R3:W-:Y:S01]  /*0c90*/  @P1 STG.E.64 desc[UR10][R22.64], R12 ;  /* 0x0000000c16001986 */ /* 0x0007e2000c101b0a */
[----:B------:R-:W-:-:S03]  /*0ca0*/  ISETP.GE.U32.AND P0, PT, R4, 0x10000, PT ;  /* 0x000100000400780c */ /* 0x000fc60003f06070 */
[----:B------:R3:W-:Y:S01]  /*0cb0*/  @P2 STG.E.64 desc[UR10][R8.64], R16 ;  /* 0x0000001008002986 */ /* 0x0007e2000c101b0a */
[----:B------:R-:W-:Y:S02]  /*0cc0*/  ISETP.LT.U32.AND P1, PT, R4, UR12, PT ;  /* 0x0000000c04007c0c */ /* 0x000fe4000bf21070 */
[C---:B------:R-:W-:Y:S02]  /*0cd0*/  ISETP.GE.U32.AND.EX P0, PT, R5.reuse, RZ, PT, P0 ;  /* 0x000000ff0500720c */ /* 0x040fe40003f06100 */
[----:B------:R-:W-:Y:S01]  /*0ce0*/  ISETP.LT.AND.EX P1, PT, R5, UR4, PT, P1 ;  /* 0x0000000405007c0c */ /* 0x000fe2000bf21310 */
[----:B--2---:R-:W-:-:S08]  /*0cf0*/  DADD R20, -R20, R14 ;  /* 0x0000000014147229 */ /* 0x004fd0000000010e */
[----:B------:R-:W-:-:S07]  /*0d00*/  DFMA R20, -R6, R20, R14 ;  /* 0x000000140614722b */ /* 0x000fce000000010e */
[----:B------:R3:W-:Y:S01]  /*0d10*/  @P3 STG.E.64 desc[UR10][R24.64], R20 ;  /* 0x0000001418003986 */ /* 0x0007e2000c101b0a */
[----:B------:R-:W-:Y:S05]  /*0d20*/  @!P0 BRA P1, `(.L_x_131) ;  /* 0xfffffff8009c8947 */ /* 0x000fea000083ffff */
[----:B------:R-:W-:Y:S05]  /*0d30*/  EXIT ;  /* 0x000000000000794d */ /* 0x000fea0003800000 */
.L_x_128:
[----:B------:R-:W0:Y:S02]  /*0d40*/  S2R R3, SR_TID.X ;  /* 0x0000000000037919 */ /* 0x000e240000002100 */
[----:B0-----:R-:W-:-:S03]  /*0d50*/  IMAD.WIDE.U32 R4, R3, 0x4, RZ ;  /* 0x0000000403047825 */ /* 0x001fc600078e00ff */
[----:B------:R-:W-:-:S04]  /*0d60*/  ISETP.GE.U32.AND P0, PT, R4, UR12, PT ;  /* 0x0000000c04007c0c */ /* 0x000fc8000bf06070 */
[----:B------:R-:W-:-:S04]  /*0d70*/  ISETP.GE.AND.EX P0, PT, R5, UR4, PT, P0 ;  /* 0x0000000405007c0c */ /* 0x000fc8000bf06300 */
[----:B------:R-:W-:-:S13]  /*0d80*/  ISETP.GT.U32.OR P0, PT, R3, 0x3fff, P0 ;  /* 0x00003fff0300780c */ /* 0x000fda0000704470 */
[----:B------:R-:W-:Y:S05]  /*0d90*/  @P0 EXIT ;  /* 0x000000000000094d */ /* 0x000fea0003800000 */
[----:B------:R-:W0:Y:S01]  /*0da0*/  LDC.64 R20, c[0x0][0xe60] ;  /* 0x00039800ff147b82 */ /* 0x000e220000000a00 */
[----:B------:R-:W-:Y:S01]  /*0db0*/  ULDC UR5, c[0x0][0x0] ;  /* 0x0000000000057ab9 */ /* 0x000fe20000000800 */
[----:B------:R-:W-:Y:S01]  /*0dc0*/  IMAD.MOV.U32 R0, RZ, RZ, RZ ;  /* 0x000000ffff007224 */ /* 0x000fe200078e00ff */
[----:B0-----:R-:W-:-:S14]  /*0dd0*/  DSETP.GEU.AND P0, PT, |R20|, 0.5, PT ;  /* 0x3fe000001400742a */ /* 0x001fdc0003f0e200 */
[----:B------:R-:W-:Y:S05]  /*0de0*/  @P0 BRA `(.L_x_132) ;  /* 0x0000000000780947 */ /* 0x000fea0003800000 */
.L_x_133:
[C---:B------:R-:W-:Y:S01]  /*0df0*/  IMAD.SHL.U32 R24, R3.reuse, 0x20, RZ ;  /* 0x0000002003187824 */ /* 0x040fe200078e00ff */
[----:B------:R-:W-:-:S04]  /*0e00*/  SHF.L.U64.HI R2, R3, 0x5, R0 ;  /* 0x0000000503027819 */ /* 0x000fc80000010200 */
[C---:B0-----:R-:W-:Y:S02]  /*0e10*/  IADD3 R22, P0, R24.reuse, UR6, RZ ;  /* 0x0000000618167c10 */ /* 0x041fe4000ff1e0ff */
        /* <DEDUP_REMOVED lines=8> */
[C---:B------:R-:W-:Y:S01]  /*0ea0*/  ISETP.LT.U32.AND P1, PT, R3.reuse, 0x4000, PT ;  /* 0x000040000300780c */ /* 0x040fe20003f21070 */
[----:B------:R-:W-:Y:S02]  /*0eb0*/  IMAD.SHL.U32 R2, R3, 0x4, RZ ;  /* 0x0000000403027824 */ /* 0x000fe400078e00ff */
[----:B------:R-:W-:-:S03]  /*0ec0*/  IMAD.X R0, RZ, RZ, R0, P0 ;  /* 0x000000ffff007224 */ /* 0x000fc600000e0600 */
[----:B------:R-:W-:Y:S02]  /*0ed0*/  ISETP.GE.U32.AND P0, PT, R2, UR12, PT ;  /* 0x0000000c02007c0c */ /* 0x000fe4000bf06070 */
[----:B------:R-:W-:Y:S02]  /*0ee0*/  SHF.L.U64.HI R2, R3, 0x2, R0 ;  /* 0x0000000203027819 */ /* 0x000fe40000010200 */
[----:B------:R-:W-:Y:S02]  /*0ef0*/  ISETP.LT.U32.AND.EX P1, PT, R0, RZ, PT, P1 ;  /* 0x000000ff0000720c */ /* 0x000fe40003f21110 */
[----:B------:R-:W-:Y:S01]  /*0f00*/  ISETP.GE.AND.EX P0, PT, R2, UR4, PT, P0 ;  /* 0x0000000402007c0c */ /* 0x000fe2000bf06300 */
[----:B--2---:R-:W-:Y:S02]  /*0f10*/  DADD R10, -R6, R10 ;  /* 0x00000000060a7229 */ /* 0x004fe4000000010a */
[----:B------:R-:W-:Y:S02]  /*0f20*/  DADD R8, -R4, R8 ;  /* 0x0000000004087229 */ /* 0x000fe40000000108 */
[----:B---3--:R-:W-:-:S02]  /*0f30*/  DADD R14, -R18, R14 ;  /* 0x00000000120e7229 */ /* 0x008fc4000000010e */
[----:B------:R-:W-:Y:S02]  /*0f40*/  DADD R12, -R16, R12 ;  /* 0x00000000100c7229 */ /* 0x000fe4000000010c */
[-C--:B------:R-:W-:Y:S02]  /*0f50*/  DFMA R6, R10, R20.reuse, R6 ;  /* 0x000000140a06722b */ /* 0x080fe40000000006 */
[-C--:B------:R-:W-:Y:S02]  /*0f60*/  DFMA R4, R8, R20.reuse, R4 ;  /* 0x000000140804722b */ /* 0x080fe40000000004 */
[-C--:B------:R-:W-:Y:S02]  /*0f70*/  DFMA R14, R14, R20.reuse, R18 ;  /* 0x000000140e0e722b */ /* 0x080fe40000000012 */
[----:B------:R-:W-:-:S03]  /*0f80*/  DFMA R12, R12, R20, R16 ;  /* 0x000000140c0c722b */ /* 0x000fc60000000010 */
[----:B------:R0:W-:Y:S04]  /*0f90*/  STG.E.128 desc[UR10][R22.64], R4 ;  /* 0x0000000416007986 */ /* 0x0001e8000c101d0a */
[----:B------:R0:W-:Y:S01]  /*0fa0*/  STG.E.128 desc[UR10][R22.64+0x10], R12 ;  /* 0x0000100c16007986 */ /* 0x0001e2000c101d0a */
[----:B------:R-:W-:Y:S05]  /*0fb0*/  @!P0 BRA P1, `(.L_x_133) ;  /* 0xfffffffc008c8947 */ /* 0x000fea000083ffff */
[----:B------:R-:W-:Y:S05]  /*0fc0*/  EXIT ;  /* 0x000000000000794d */ /* 0x000fea0003800000 */
.L_x_132:
[----:B------:R-:W-:-:S11]  /*0fd0*/  DADD R20, -R20, 1 ;  /* 0x3ff0000014147429 */ /* 0x000fd60000000100 */
.L_x_134:
        /* <DEDUP_REMOVED lines=22> */
[C---:B------:R-:W-:Y:S02]  /*1140*/  DFMA R6, -R20.reuse, R6, R10 ;  /* 0x000000061406722b */ /* 0x040fe4000000010a */
[C---:B------:R-:W-:Y:S02]  /*1150*/  DFMA R4, -R20.reuse, R4, R8 ;  /* 0x000000041404722b */ /* 0x040fe40000000108 */
[C---:B------:R-:W-:Y:S02]  /*1160*/  DFMA R14, -R20.reuse, R18, R14 ;  /* 0x00000012140e722b */ /* 0x040fe4000000010e */
[----:B------:R-:W-:-:S03]  /*1170*/  DFMA R12, -R20, R16, R12 ;  /* 0x00000010140c722b */ /* 0x000fc6000000010c */
[----:B------:R0:W-:Y:S04]  /*1180*/  STG.E.128 desc[UR10][R22.64], R4 ;  /* 0x0000000416007986 */ /* 0x0001e8000c101d0a */
[----:B------:R0:W-:Y:S01]  /*1190*/  STG.E.128 desc[UR10][R22.64+0x10], R12 ;  /* 0x0000100c16007986 */ /* 0x0001e2000c101d0a */
[----:B------:R-:W-:Y:S05]  /*11a0*/  @!P0 BRA P1, `(.L_x_134) ;  /* 0xfffffffc008c8947 */ /* 0x000fea000083ffff */
[----:B------:R-:W-:Y:S05]  /*11b0*/  EXIT ;  /* 0x000000000000794d */ /* 0x000fea0003800000 */
.L_x_135:
        /* <DEDUP_REMOVED lines=12> */
.L_x_241:


//--------------------- .text._ZN2at6native52_GLOBAL__N__ff984223_19_ForeachTernaryOp_cu_5285c63625multi_tensor_apply_kernelINS1_18TensorListMetadataILi3EEENS1_22TernaryOpScalarFunctorIN3c108BFloat16ELi3ELi2ELi2EEEJNS0_11LerpFunctorIfEEfEEEvT_T0_DpT1_ --------------------------
	.section	.text._ZN2at6native52_GLOBAL__N__ff984223_19_ForeachTernaryOp_cu_5285c63625multi_tensor_apply_kernelINS1_18TensorListMetadataILi3EEENS1_22TernaryOpScalarFunctorIN3c108BFloat16ELi3ELi2ELi2EEEJNS0_11LerpFunctorIfEEfEEEvT_T0_DpT1_,"ax",@progbits
	.align	128
.text._ZN2at6native52_GLOBAL__N__ff984223_19_ForeachTernaryOp_cu_5285c63625multi_tensor_apply_kernelINS1_18TensorListMetadataILi3EEENS1_22TernaryOpScalarFunctorIN3c108BFloat16ELi3ELi2ELi2EEEJNS0_11LerpFunctorIfEEfEEEvT_T0_DpT1_:
        .type           _ZN2at6native52_GLOBAL__N__ff984223_19_ForeachTernaryOp_cu_5285c63625multi_tensor_apply_kernelINS1_18TensorListMetadataILi3EEENS1_22TernaryOpScalarFunctorIN3c108BFloat16ELi3ELi2ELi2EEEJNS0_11LerpFunctorIfEEfEEEvT_T0_DpT1_,@function
        .size           _ZN2at6native52_GLOBAL__N__ff984223_19_ForeachTernaryOp_cu_5285c63625multi_tensor_apply_kernelINS1_18TensorListMetadataILi3EEENS1_22TernaryOpScalarFunctorIN3c108BFloat16ELi3ELi2ELi2EEEJNS0_11LerpFunctorIfEEfEEEvT_T0_DpT1_,(.L_x_242 - _ZN2at6native52_GLOBAL__N__ff984223_19_ForeachTernaryOp_cu_5285c63625multi_tensor_apply_kernelINS1_18TensorListMetadataILi3EEENS1_22TernaryOpScalarFunctorIN3c108BFloat16ELi3ELi2ELi2EEEJNS0_11LerpFunctorIfEEfEEEvT_T0_DpT1_)
        .other          _ZN2at6native52_GLOBAL__N__ff984223_19_ForeachTernaryOp_cu_5285c63625multi_tensor_apply_kernelINS1_18TensorListMetadataILi3EEENS1_22TernaryOpScalarFunctorIN3c108BFloat16ELi3ELi2ELi2EEEJNS0_11LerpFunctorIfEEfEEEvT_T0_DpT1_,@"STO_CUDA_ENTRY STV_DEFAULT"
_ZN2at6native52_GLOBAL__N__ff984223_19_ForeachTernaryOp_cu_5285c63625multi_tensor_apply_kernelINS1_18TensorListMetadataILi3EEENS1_22TernaryOpScalarFunctorIN3c108BFloat16ELi3ELi2ELi2EEEJNS0_11LerpFunctorIfEEfEEEvT_T0_DpT1_:
        /* <DEDUP_REMOVED lines=31> */
.L_x_137:
[----:B0-----:R-:W-:Y:S02]  /*01f0*/  IADD3 R9, P1, R0, R4, RZ ;  /* 0x0000000400097210 */ /* 0x001fe40007f3e0ff */
[----:B------:R-:W-:Y:S02]  /*0200*/  PRMT R28, RZ, 0x7610, R28 ;  /* 0x00007610ff1c7816 */ /* 0x000fe4000000001c */
        /* <DEDUP_REMOVED lines=11> */
[----:B------:R-:W-:Y:S02]  /*02c0*/  IMAD R16, R2, 0x3, RZ ;  /* 0x0000000302107824 */ /* 0x000fe400078e02ff */
[----:B------:R-:W-:Y:S01]  /*02d0*/  IMAD.X R10, RZ, RZ, R8, P3 ;  /* 0x000000ffff0a7224 */ /* 0x000fe200018e0608 */
[----:B------:R-:W-:-:S02]  /*02e0*/  ISETP.LT.AND.EX P1, PT, R6, UR4, !P1, P2 ;  /* 0x0000000406007c0c */ /* 0x000fc4000cf21320 */
[----:B------:R-:W-:Y:S02]  /*02f0*/  ISETP.GE.U32.AND P2, PT, R3, 0x10000, PT ;  /* 0x000100000300780c */ /* 0x000fe40003f46070 */
[----:B------:R-:W-:-:S04]  /*0300*/  @P0 LEA R14, P4, R9, UR6, 0x1 ;  /* 0x00000006090e0c11 */ /* 0x000fc8000f8808ff */
[C-C-:B------:R-:W-:Y:S02]  /*0310*/  @P0 LEA.HI.X R15, R9.reuse, UR7, R8.reuse, 0x1, P4 ;  /* 0x00000007090f0c11 */ /* 0x140fe4000a0f0c08 */
[----:B------:R-:W-:Y:S02]  /*0320*/  @P0 LEA R12, P4, R9, UR8, 0x1 ;  /* 0x00000008090c0c11 */ /* 0x000fe4000f8808ff */
[----:B------:R-:W-:Y:S01]  /*0330*/  ISETP.LT.U32.AND P3, PT, R3, UR14, PT ;  /* 0x0000000e03007c0c */ /* 0x000fe2000bf61070 */
[----:B------:R0:W2:Y:S01]  /*0340*/  @P0 LDG.E.U16 R28, desc[UR12][R14.64] ;  /* 0x0000000c0e1c0981 */ /* 0x0000a2000c1e1500 */
[----:B------:R-:W-:Y:S02]  /*0350*/  @P0 LEA.HI.X R13, R9, UR9, R8, 0x1, P4 ;  /* 0x00000009090d0c11 */ /* 0x000fe4000a0f0c08 */
[----:B------:R-:W-:Y:S02]  /*0360*/  IADD3 R11, P4, R16, R9, RZ ;  /* 0x00000009100b7210 */ /* 0x000fe40007f9e0ff */
[----:B------:R-:W-:-:S02]  /*0370*/  ISETP.GE.U32.AND.EX P2, PT, R10, RZ, PT, P2 ;  /* 0x000000ff0a00720c */ /* 0x000fc40003f46120 */
[----:B------:R-:W-:Y:S01]  /*0380*/  @P1 LEA R18, P5, R7, UR6, 0x1 ;  /* 0x0000000607121c11 */ /* 0x000fe2000f8a08ff */
[----:B------:R-:W-:Y:S01]  /*0390*/  IMAD.X R22, RZ, RZ, R8, P4 ;  /* 0x000000ffff167224 */ /* 0x000fe200020e0608 */
[----:B------:R-:W-:Y:S02]  /*03a0*/  ISETP.LT.AND.EX P2, PT, R10, UR4, !P2, P3 ;  /* 0x000000040a007c0c */ /* 0x000fe4000d741330 */
[C---:B------:R-:W-:Y:S02]  /*03b0*/  ISETP.GE.U32.AND P3, PT, R11.reuse, 0x10000, PT ;  /* 0x000100000b00780c */ /* 0x040fe40003f66070 */
[----:B------:R-:W-:Y:S02]  /*03c0*/  ISETP.LT.U32.AND P4, PT, R11, UR14, PT ;  /* 0x0000000e0b007c0c */ /* 0x000fe4000bf81070 */
[----:B------:R-:W-:Y:S02]  /*03d0*/  ISETP.GE.U32.AND.EX P3, PT, R22, RZ, PT, P3 ;  /* 0x000000ff1600720c */ /* 0x000fe40003f66130 */
[----:B------:R-:W-:-:S02]  /*03e0*/  PRMT R27, RZ, 0x7610, R27 ;  /* 0x00007610ff1b7816 */ /* 0x000fc4000000001b */
[----:B------:R-:W-:Y:S02]  /*03f0*/  ISETP.LT.AND.EX P3, PT, R22, UR4, !P3, P4 ;  /* 0x0000000416007c0c */ /* 0x000fe4000df61340 */
[C-C-:B------:R-:W-:Y:S02]  /*0400*/  @P1 LEA.HI.X R19, R7.reuse, UR7, R6.reuse, 0x1, P5 ;  /* 0x0000000707131c11 */ /* 0x140fe4000a8f0c06 */
[C---:B0-----:R-:W-:Y:S01]  /*0410*/  @P1 LEA R14, P5, R7.reuse, UR8, 0x1 ;  /* 0x00000008070e1c11 */ /* 0x041fe2000f8a08ff */
[----:B------:R0:W3:Y:S01]  /*0420*/  @P0 LDG.E.U16 R27, desc[UR12][R12.64] ;  /* 0x0000000c0c1b0981 */ /* 0x0000e2000c1e1500 */
[----:B------:R-:W-:Y:S02]  /*0430*/  PRMT R23, RZ, 0x7610, R23 ;  /* 0x00007610ff177816 */ /* 0x000fe40000000017 */
[----:B------:R-:W-:Y:S02]  /*0440*/  @P1 LEA.HI.X R15, R7, UR9, R6, 0x1, P5 ;  /* 0x00000009070f1c11 */ /* 0x000fe4000a8f0c06 */
[----:B------:R-:W-:-:S02]  /*0450*/  @P2 LEA R16, P4, R3, UR6, 0x1 ;  /* 0x0000000603102c11 */ /* 0x000fc4000f8808ff */
[----:B------:R-:W-:Y:S01]  /*0460*/  PRMT R24, RZ, 0x7610, R24 ;  /* 0x00007610ff187816 */ /* 0x000fe20000000018 */
[----:B------:R1:W4:Y:S01]  /*0470*/  @P1 LDG.E.U16 R23, desc[UR12][R18.64] ;  /* 0x0000000c12171981 */ /* 0x000322000c1e1500 */
[C-C-:B------:R-:W-:Y:S02]  /*0480*/  @P2 LEA.HI.X R17, R3.reuse, UR7, R10.reuse, 0x1, P4 ;  /* 0x0000000703112c11 */ /* 0x140fe4000a0f0c0a */
[C---:B0-----:R-:W-:Y:S02]  /*0490*/  @P2 LEA R12, P5, R3.reuse, UR8, 0x1 ;  /* 0x00000008030c2c11 */ /* 0x041fe4000f8a08ff */
[----:B------:R-:W-:Y:S01]  /*04a0*/  PRMT R25, RZ, 0x7610, R25 ;  /* 0x00007610ff197816 */ /* 0x000fe20000000019 */
[----:B------:R0:W5:Y:S01]  /*04b0*/  @P1 LDG.E.U16 R24, desc[UR12][R14.64] ;  /* 0x0000000c0e181981 */ /* 0x000162000c1e1500 */
[----:B------:R-:W-:Y:S02]  /*04c0*/  @P2 LEA.HI.X R13, R3, UR9, R10, 0x1, P5 ;  /* 0x00000009030d2c11 */ /* 0x000fe4000a8f0c0a */
[----:B------:R-:W-:-:S02]  /*04d0*/  @P3 LEA R20, P5, R11, UR8, 0x1 ;  /* 0x000000080b143c11 */ /* 0x000fc4000f8a08ff */
[C---:B-1----:R-:W-:Y:S01]  /*04e0*/  @P3 LEA R18, P4, R11.reuse, UR6, 0x1 ;  /* 0x000000060b123c11 */ /* 0x042fe2000f8808ff */
[----:B------:R-:W5:Y:S01]  /*04f0*/  @P2 LDG.E.U16 R25, desc[UR12][R16.64] ;  /* 0x0000000c10192981 */ /* 0x000f62000c1e1500 */
[----:B------:R-:W-:Y:S02]  /*0500*/  PRMT R26, RZ, 0x7610, R26 ;  /* 0x00007610ff1a7816 */ /* 0x000fe4000000001a */
[----:B------:R-:W-:Y:S01]  /*0510*/  PRMT R29, RZ, 0x7610, R29 ;  /* 0x00007610ff1d7816 */ /* 0x000fe2000000001d */
[----:B0-----:R-:W0:Y:S01]  /*0520*/  LDC R15, c[0x0][0xe5c] ;  /* 0x00039700ff0f7b82 */ /* 0x001e220000000800 */
[----:B------:R-:W-:Y:S02]  /*0530*/  PRMT R14, RZ, 0x7610, R14 ;  /* 0x00007610ff0e7816 */ /* 0x000fe4000000000e */
[C-C-:B------:R-:W-:Y:S01]  /*0540*/  @P3 LEA.HI.X R19, R11.reuse, UR7, R22.reuse, 0x1, P4 ;  /* 0x000000070b133c11 */ /* 0x140fe2000a0f0c16 */
[----:B------:R1:W5:Y:S01]  /*0550*/  @P2 LDG.E.U16 R26, desc[UR12][R12.64] ;  /* 0x0000000c0c1a2981 */ /* 0x000362000c1e1500 */
[----:B------:R-:W-:-:S03]  /*0560*/  @P3 LEA.HI.X R21, R11, UR9, R22, 0x1, P5 ;  /* 0x000000090b153c11 */ /* 0x000fc6000a8f0c16 */
[----:B------:R3:W5:Y:S04]  /*0570*/  @P3 LDG.E.U16 R14, desc[UR12][R18.64] ;  /* 0x0000000c120e3981 */ /* 0x000768000c1e1500 */
[----:B------:R5:W5:Y:S01]  /*0580*/  @P3 LDG.E.U16 R29, desc[UR12][R20.64] ;  /* 0x0000000c141d3981 */ /* 0x000b62000c1e1500 */
[----:B-1----:R-:W-:Y:S02]  /*0590*/  @P0 LEA R12, P5, R9, UR10, 0x1 ;  /* 0x0000000a090c0c11 */ /* 0x002fe4000f8a08ff */
[----:B0-----:R-:W-:Y:S02]  /*05a0*/  FSETP.GEU.FTZ.AND P4, PT, |R15|, 0.5, PT ;  /* 0x3f0000000f00780b */ /* 0x001fe40003f9e200 */
[----:B------:R-:W-:Y:S02]  /*05b0*/  @P0 LEA.HI.X R13, R9, UR11, R8, 0x1, P5 ;  /* 0x0000000b090d0c11 */ /* 0x000fe4000a8f0c08 */
[----:B------:R-:W-:-:S04]  /*05c0*/  @P2 LEA R8, P6, R3, UR10, 0x1 ;  /* 0x0000000a03082c11 */ /* 0x000fc8000f8c08ff */
[----:B------:R-:W-:Y:S01]  /*05d0*/  @P2 LEA.HI.X R9, R3, UR11, R10, 0x1, P6 ;  /* 0x0000000b03092c11 */ /* 0x000fe2000b0f0c0a */
[----:B------:R-:W-:-:S04]  /*05e0*/  IMAD.WIDE.U32 R4, R2, 0x4, R4 ;  /* 0x0000000402047825 */ /* 0x000fc800078e0004 */
[----:B--2---:R-:W-:Y:S02]  /*05f0*/  IMAD.U32 R16, R28, 0x10000, RZ ;  /* 0x000100001c107824 */ /* 0x004fe400078e00ff */
[----:B------:R-:W-:Y:S01]  /*0600*/  FADD.FTZ R28, -R15, 1 ;  /* 0x3f8000000f1c7421 */ /* 0x000fe20000010100 */
[----:B---3--:R-:W-:-:S04]  /*0610*/  IMAD.U32 R17, R27, 0x10000, RZ ;  /* 0x000100001b117824 */ /* 0x008fc800078e00ff */
[----:B------:R-:W-:-:S04]  /*0620*/  FADD.FTZ R19, -R16, R17 ;  /* 0x0000001110137221 */ /* 0x000fc80000010100 */
[C---:B------:R-:W-:Y:S01]  /*0630*/  FFMA.FTZ R27, R19.reuse, R15, R16 ;  /* 0x0000000f131b7223 */ /* 0x040fe20000010010 */
[----:B------:R-:W-:Y:S01]  /*0640*/  @P4 FFMA.FTZ R27, R19, -R28, R17 ;  /* 0x8000001c131b4223 */ /* 0x000fe20000010011 */
[----:B----4-:R-:W-:Y:S01]  /*0650*/  IMAD.U32 R18, R23, 0x10000, RZ ;  /* 0x0001000017127824 */ /* 0x010fe200078e00ff */
[----:B------:R-:W-:Y:S01]  /*0660*/  @P1 LEA R16, P5, R7, UR10, 0x1 ;  /* 0x0000000a07101c11 */ /* 0x000fe2000f8a08ff */
[----:B-----5:R-:W-:-:S03]  /*0670*/  IMAD.U32 R21, R24, 0x10000, RZ ;  /* 0x0001000018157824 */ /* 0x020fc600078e00ff */
[----:B------:R-:W-:Y:S01]  /*0680*/  @P1 LEA.HI.X R17, R7, UR11, R6, 0x1, P5 ;  /* 0x0000000b07111c11 */ /* 0x000fe2000a8f0c06 */
[----:B------:R-:W-:Y:S02]  /*0690*/  IMAD.U32 R20, R25, 0x10000, RZ ;  /* 0x0001000019147824 */ /* 0x000fe400078e00ff */
[----:B------:R-:W-:Y:S01]  /*06a0*/  FADD.FTZ R23, -R18, R21 ;  /* 0x0000001512177221 */ /* 0x000fe20000010100 */
[----:B------:R-:W-:Y:S02]  /*06b0*/  IMAD.U32 R19, R26, 0x10000, RZ ;  /* 0x000100001a137824 */ /* 0x000fe400078e00ff */
[----:B------:R-:W-:Y:S02]  /*06c0*/  IMAD.U32 R14, R14, 0x10000, RZ ;  /* 0x000100000e0e7824 */ /* 0x000fe400078e00ff */
[----:B------:R-:W-:Y:S01]  /*06d0*/  FADD.FTZ R7, -R20, R19 ;  /* 0x0000001314077221 */ /* 0x000fe20000010100 */
[----:B------:R-:W-:Y:S02]  /*06e0*/  IMAD.U32 R29, R29, 0x10000, RZ ;  /* 0x000100001d1d7824 */ /* 0x000fe400078e00ff */
[----:B------:R-:W-:-:S02]  /*06f0*/  FFMA.FTZ R18, R23, R15, R18 ;  /* 0x0000000f17127223 */ /* 0x000fc40000010012 */
[----:B------:R-:W-:Y:S01]  /*0700*/  FADD.FTZ R3, -R14, R29 ;  /* 0x0000001d0e037221 */ /* 0x000fe20000010100 */
[C---:B------:R-:W-:Y:S01]  /*0710*/  @P4 FFMA.FTZ R18, -R28.reuse, R23, R21 ;  /* 0x000000171c124223 */ /* 0x040fe20000010115 */
[----:B------:R-:W-:Y:S01]  /*0720*/  FFMA.FTZ R20, R7, R15, R20 ;  /* 0x0000000f07147223 */ /* 0x000fe20000010014 */
[C---:B------:R-:W-:Y:S01]  /*0730*/  @P4 FFMA.FTZ R20, -R28.reuse, R7, R19 ;  /* 0x000000071c144223 */ /* 0x040fe20000010113 */
[----:B------:R-:W-:Y:S01]  /*0740*/  FFMA.FTZ R14, R3, R15, R14 ;  /* 0x0000000f030e7223 */ /* 0x000fe2000001000e */
[----:B------:R-:W-:Y:S01]  /*0750*/  @P4 FFMA.FTZ R14, -R28, R3, R29 ;  /* 0x000000031c0e4223 */ /* 0x000fe2000001011d */
[----:B------:R-:W-:Y:S02]  /*0760*/  @P3 LEA R6, P5, R11, UR10, 0x1 ;  /* 0x0000000a0b063c11 */ /* 0x000fe4000f8a08ff */
[----:B------:R-:W-:Y:S02]  /*0770*/  F2FP.BF16.F32.PACK_AB R27, RZ, R27 ;  /* 0x0000001bff1b723e */ /* 0x000fe400000010ff */
[----:B------:R-:W-:-:S02]  /*0780*/  F2FP.BF16.F32.PACK_AB R18, RZ, R18 ;  /* 0x00000012ff12723e */ /* 0x000fc400000010ff */
        /* <DEDUP_REMOVED lines=13> */
.L_x_136:
[----:B------:R-:W0:Y:S02]  /*0860*/  S2R R5, SR_TID.X ;  /* 0x0000000000057919 */ /* 0x000e240000002100 */
[----:B0-----:R-:W-:-:S03]  /*0870*/  IMAD.WIDE.U32 R2, R5, 0x4, RZ ;  /* 0x0000000405027825 */ /* 0x001fc600078e00ff */
[----:B------:R-:W-:-:S04]  /*0880*/  ISETP.GE.U32.AND P0, PT, R2, UR14, PT ;  /* 0x0000000e02007c0c */ /* 0x000fc8000bf06070 */
[----:B------:R-:W-:-:S04]  /*0890*/  ISETP.GE.AND.EX P0, PT, R3, UR4, PT, P0 ;  /* 0x0000000403007c0c */ /* 0x000fc8000bf06300 */
[----:B------:R-:W-:-:S13]  /*08a0*/  ISETP.GT.U32.OR P0, PT, R5, 0x3fff, P0 ;  /* 0x00003fff0500780c */ /* 0x000fda0000704470 */
[----:B------:R-:W-:Y:S05]  /*08b0*/  @P0 EXIT ;  /* 0x000000000000094d */ /* 0x000fea0003800000 */
[----:B------:R-:W0:Y:S01]  /*08c0*/  LDC R0, c[0x0][0xe5c] ;  /* 0x00039700ff007b82 */ /* 0x000e220000000800 */
[----:B------:R-:W-:Y:S01]  /*08d0*/  IMAD.MOV.U32 R2, RZ, RZ, RZ ;  /* 0x000000ffff027224 */ /* 0x000fe200078e00ff */
[----:B------:R-:W-:Y:S01]  /*08e0*/  ULDC UR5, c[0x0][0x0] ;  /* 0x0000000000057ab9 */ /* 0x000fe20000000800 */
[----:B0-----:R-:W-:-:S07]  /*08f0*/  FADD.FTZ R3, -R0, 1 ;  /* 0x3f80000000037421 */ /* 0x001fce0000010100 */
.L_x_138:
        /* <DEDUP_REMOVED lines=16> */
[----:B------:R-:W-:-:S02]  /*0a00*/  IMAD.U32 R16, R7, 0x10000, RZ ;  /* 0x0001000007107824 */ /* 0x000fc400078e00ff */
[----:B------:R-:W-:Y:S02]  /*0a10*/  IMAD.U32 R9, R10, 0x10000, RZ ;  /* 0x000100000a097824 */ /* 0x000fe400078e00ff */
[----:B------:R-:W-:Y:S01]  /*0a20*/  FADD.FTZ R6, -R15, R14 ;  /* 0x0000000e0f067221 */ /* 0x000fe20000010100 */
[----:B------:R-:W-:Y:S02]  /*0a30*/  IMAD.U32 R11, R11, 0x10000, RZ ;  /* 0x000100000b0b7824 */ /* 0x000fe400078e00ff */
[----:B------:R-:W-:Y:S01]  /*0a40*/  FADD.FTZ R10, -R17, R16 ;  /* 0x00000010110a7221 */ /* 0x000fe20000010100 */
[----:B------:R-:W-:Y:S02]  /*0a50*/  IMAD.U32 R12, R12, 0x10000, RZ ;  /* 0x000100000c0c7824 */ /* 0x000fe400078e00ff */
[-C--:B------:R-:W-:Y:S01]  /*0a60*/  FFMA.FTZ R15, R6, R0.reuse, R15 ;  /* 0x00000000060f7223 */ /* 0x080fe2000001000f */
[----:B------:R-:W-:Y:S02]  /*0a70*/  IMAD.U32 R20, R13, 0x10000, RZ ;  /* 0x000100000d147824 */ /* 0x000fe400078e00ff */
[----:B------:R-:W-:Y:S01]  /*0a80*/  FFMA.FTZ R17, R10, R0, R17 ;  /* 0x000000000a117223 */ /* 0x000fe20000010011 */
[----:B------:R-:W-:Y:S01]  /*0a90*/  FADD.FTZ R7, -R9, R12 ;  /* 0x0000000c09077221 */ /* 0x000fe20000010100 */
[----:B------:R-:W-:Y:S01]  /*0aa0*/  @P0 FFMA.FTZ R15, -R3, R6, R14 ;  /* 0x00000006030f0223 */ /* 0x000fe2000001010e */
[----:B------:R-:W-:Y:S01]  /*0ab0*/  FADD.FTZ R13, -R11, R20 ;  /* 0x000000140b0d7221 */ /* 0x000fe20000010100 */
[----:B------:R-:W-:Y:S01]  /*0ac0*/  @P0 FFMA.FTZ R17, -R3, R10, R16 ;  /* 0x0000000a03110223 */ /* 0x000fe20000010110 */
[-C--:B------:R-:W-:Y:S01]  /*0ad0*/  FFMA.FTZ R8, R7, R0.reuse, R9 ;  /* 0x0000000007087223 */ /* 0x080fe20000010009 */
[----:B------:R-:W-:Y:S01]  /*0ae0*/  @P0 FFMA.FTZ R8, -R3, R7, R12 ;  /* 0x0000000703080223 */ /* 0x000fe2000001010c */
[----:B------:R-:W-:Y:S01]  /*0af0*/  FFMA.FTZ R22, R13, R0, R11 ;  /* 0x000000000d167223 */ /* 0x000fe2000001000b */
        /* <DEDUP_REMOVED lines=16> */
.L_x_139:
        /* <DEDUP_REMOVED lines=16> */
.L_x_242:


//--------------------- .text._ZN2at6native52_GLOBAL__N__ff984223_19_ForeachTernaryOp_cu_5285c63625multi_tensor_apply_kernelINS1_18TensorListMetadataILi3EEENS1_22TernaryOpScalarFunctorIN3c104HalfELi3ELi2ELi2EEEJNS0_11LerpFunctorIfEEfEEEvT_T0_DpT1_ --------------------------
	.section	.text._ZN2at6native52_GLOBAL__N__ff984223_19_ForeachTernaryOp_cu_5285c63625multi_tensor_apply_kernelINS1_18TensorListMetadataILi3EEENS1_22TernaryOpScalarFunctorIN3c104HalfELi3ELi2ELi2EEEJNS0_11LerpFunctorIfEEfEEEvT_T0_DpT1_,"ax",@progbits
	.align	128
.text._ZN2at6native52_GLOBAL__N__ff984223_19_ForeachTernaryOp_cu_5285c63625multi_tensor_apply_kernelINS1_18TensorListMetadataILi3EEENS1_22TernaryOpScalarFunctorIN3c104HalfELi3ELi2ELi2EEEJNS0_11LerpFunctorIfEEfEEEvT_T0_DpT1_:
        .type           _ZN2at6native52_GLOBAL__N__ff984223_19_ForeachTernaryOp_cu_5285c63625multi_tensor_apply_kernelINS1_18TensorListMetadataILi3EEENS1_22TernaryOpScalarFunctorIN3c104HalfELi3ELi2ELi2EEEJNS0_11LerpFunctorIfEEfEEEvT_T0_DpT1_,@function
        .size           _ZN2at6native52_GLOBAL__N__ff984223_19_ForeachTernaryOp_cu_5285c63625multi_tensor_apply_kernelINS1_18TensorListMetadataILi3EEENS1_22TernaryOpScalarFunctorIN3c104HalfELi3ELi2ELi2EEEJNS0_11LerpFunctorIfEEfEEEvT_T0_DpT1_,(.L_x_243 - _ZN2at6native52_GLOBAL__N__ff984223_19_ForeachTernaryOp_cu_5285c63625multi_tensor_apply_kernelINS1_18TensorListMetadataILi3EEENS1_22TernaryOpScalarFunctorIN3c104HalfELi3ELi2ELi2EEEJNS0_11LerpFunctorIfEEfEEEvT_T0_DpT1_)
        .other          _ZN2at6native52_GLOBAL__N__ff984223_19_ForeachTernaryOp_cu_5285c63625multi_tensor_apply_kernelINS1_18TensorListMetadataILi3EEENS1_22TernaryOpScalarFunctorIN3c104HalfELi3ELi2ELi2EEEJNS0_11LerpFunctorIfEEfEEEvT_T0_DpT1_,@"STO_CUDA_ENTRY STV_DEFAULT"
_ZN2at6native52_GLOBAL__N__ff984223_19_ForeachTernaryOp_cu_5285c63625multi_tensor_apply_kernelINS1_18TensorListMetadataILi3EEENS1_22TernaryOpScalarFunctorIN3c104HalfELi3ELi2ELi2EEEJNS0_11LerpFunctorIfEEfEEEvT_T0_DpT1_:
        /* <DEDUP_REMOVED lines=31> */
.L_x_141:
        /* <DEDUP_REMOVED lines=64> */
[----:B--2---:R-:W-:Y:S02]  /*05f0*/  HADD2.F32 R16, -RZ, R28.H0_H0 ;  /* 0x2000001cff107230 */ /* 0x004fe40000004100 */
[----:B------:R-:W-:Y:S01]  /*0600*/  FADD.FTZ R28, -R15, 1 ;  /* 0x3f8000000f1c7421 */ /* 0x000fe20000010100 */
[----:B---3--:R-:W-:-:S05]  /*0610*/  HADD2.F32 R17, -RZ, R27.H0_H0 ;  /* 0x2000001bff117230 */ /* 0x008fca0000004100 */
[----:B------:R-:W-:Y:S01]  /*0620*/  FADD.FTZ R19, -R16, R17 ;  /* 0x0000001110137221 */ /* 0x000fe20000010100 */
[----:B----4-:R-:W-:-:S03]  /*0630*/  HADD2.F32 R18, -RZ, R23.H0_H0 ;  /* 0x20000017ff127230 */ /* 0x010fc60000004100 */
[C---:B------:R-:W-:Y:S01]  /*0640*/  FFMA.FTZ R27, R19.reuse, R15, R16 ;  /* 0x0000000f131b7223 */ /* 0x040fe20000010010 */
[----:B------:R-:W-:Y:S01]  /*0650*/  @P4 FFMA.FTZ R27, R19, -R28, R17 ;  /* 0x8000001c131b4223 */ /* 0x000fe20000010011 */
[----:B------:R-:W-:Y:S01]  /*0660*/  @P1 LEA R16, P5, R7, UR10, 0x1 ;  /* 0x0000000a07101c11 */ /* 0x000fe2000f8a08ff */
[----:B-----5:R-:W-:-:S03]  /*0670*/  HADD2.F32 R21, -RZ, R24.H0_H0 ;  /* 0x20000018ff157230 */ /* 0x020fc60000004100 */
[----:B------:R-:W-:Y:S01]  /*0680*/  @P1 LEA.HI.X R17, R7, UR11, R6, 0x1, P5 ;  /* 0x0000000b07111c11 */ /* 0x000fe2000a8f0c06 */
[----:B------:R-:W-:Y:S02]  /*0690*/  HADD2.F32 R20, -RZ, R25.H0_H0 ;  /* 0x20000019ff147230 */ /* 0x000fe40000004100 */
[----:B------:R-:W-:Y:S01]  /*06a0*/  FADD.FTZ R23, -R18, R21 ;  /* 0x0000001512177221 */ /* 0x000fe20000010100 */
[----:B------:R-:W-:Y:S02]  /*06b0*/  HADD2.F32 R19, -RZ, R26.H0_H0 ;  /* 0x2000001aff137230 */ /* 0x000fe40000004100 */
[----:B------:R-:W-:Y:S02]  /*06c0*/  HADD2.F32 R14, -RZ, R14.H0_H0 ;  /* 0x2000000eff0e7230 */ /* 0x000fe40000004100 */
[----:B------:R-:W-:Y:S02]  /*06d0*/  HADD2.F32 R29, -RZ, R29.H0_H0 ;  /* 0x2000001dff1d7230 */ /* 0x000fe40000004100 */
[----:B------:R-:W-:Y:S01]  /*06e0*/  FADD.FTZ R7, -R20, R19 ;  /* 0x0000001314077221 */ /* 0x000fe20000010100 */
        /* <DEDUP_REMOVED lines=8> */
[----:B------:R-:W-:Y:S02]  /*0770*/  F2FP.F16.F32.PACK_AB R27, RZ, R27 ;  /* 0x0000001bff1b723e */ /* 0x000fe400000000ff */
[----:B------:R-:W-:-:S02]  /*0780*/  F2FP.F16.F32.PACK_AB R18, RZ, R18 ;  /* 0x00000012ff12723e */ /* 0x000fc400000000ff */
        /* <DEDUP_REMOVED lines=13> */
.L_x_140:
        /* <DEDUP_REMOVED lines=10> */
.L_x_142:
        /* <DEDUP_REMOVED lines=24> */
[----:B------:R-:W-:Y:S01]  /*0a80*/  @P0 FFMA.FTZ R11, -R3, R8, R10 ;  /* 0x00000008030b0223 */ /* 0x000fe2000001010a */
[----:B------:R-:W-:Y:S01]  /*0a90*/  FFMA.FTZ R20, R9, R0, R17 ;  /* 0x0000000009147223 */ /* 0x000fe20000010011 */
[C---:B------:R-:W-:Y:S01]  /*0aa0*/  @P0 FFMA.FTZ R14, -R3.reuse, R6, R12 ;  /* 0x00000006030e0223 */ /* 0x040fe2000001010c */
        /* <DEDUP_REMOVED lines=17> */
.L_x_143:
        /* <DEDUP_REMOVED lines=12> */
.L_x_243:


//--------------------- .text._ZN2at6native52_GLOBAL__N__ff984223_19_ForeachTernaryOp_cu_5285c63625multi_tensor_apply_kernelINS1_18TensorListMetadataILi3EEENS1_22TernaryOpScalarFunctorIN3c107complexIfEELi3ELi2ELi2EEEJNS0_11LerpFunctorIS8_EES8_EEEvT_T0_DpT1_ --------------------------
	.section	.text._ZN2at6native52_GLOBAL__N__ff984223_19_ForeachTernaryOp_cu_5285c63625multi_tensor_apply_kernelINS1_18TensorListMetadataILi3EEENS1_22TernaryOpScalarFunctorIN3c107complexIfEELi3ELi2ELi2EEEJNS0_11LerpFunctorIS8_EES8_EEEvT_T0_DpT1_,"ax",@progbits
	.align	128
.text._ZN2at6native52_GLOBAL__N__ff984223_19_ForeachTernaryOp_cu_5285c63625multi_tensor_apply_kernelINS1_18TensorListMetadataILi3EEENS1_22TernaryOpScalarFunctorIN3c107complexIfEELi3ELi2ELi2EEEJNS0_11LerpFunctorIS8_EES8_EEEvT_T0_DpT1_:
        .type           _ZN2at6native52_GLOBAL__N__ff984223_19_ForeachTernaryOp_cu_5285c63625multi_tensor_apply_kernelINS1_18TensorListMetadataILi3EEENS1_22TernaryOpScalarFunctorIN3c107complexIfEELi3ELi2ELi2EEEJNS0_11LerpFunctorIS8_EES8_EEEvT_T0_DpT1_,@function
        .size           _ZN2at6native52_GLOBAL__N__ff984223_19_ForeachTernaryOp_cu_5285c63625multi_tensor_apply_kernelINS1_18TensorListMetadataILi3EEENS1_22TernaryOpScalarFunctorIN3c107complexIfEELi3ELi2ELi2EEEJNS0_11LerpFunctorIS8_EES8_EEEvT_T0_DpT1_,(.L_x_244 - _ZN2at6native52_GLOBAL__N__ff984223_19_ForeachTernaryOp_cu_5285c63625multi_tensor_apply_kernelINS1_18TensorListMetadataILi3EEENS1_22TernaryOpScalarFunctorIN3c107complexIfEELi3ELi2ELi2EEEJNS0_11LerpFunctorIS8_EES8_EEEvT_T0_DpT1_)
        .other          _ZN2at6native52_GLOBAL__N__ff984223_19_ForeachTernaryOp_cu_5285c63625multi_tensor_apply_kernelINS1_18TensorListMetadataILi3EEENS1_22TernaryOpScalarFunctorIN3c107complexIfEELi3ELi2ELi2EEEJNS0_11LerpFunctorIS8_EES8_EEEvT_T0_DpT1_,@"STO_CUDA_ENTRY STV_DEFAULT"
_ZN2at6native52_GLOBAL__N__ff984223_19_ForeachTernaryOp_cu_5285c63625multi_tensor_apply_kernelINS1_18TensorListMetadataILi3EEENS1_22TernaryOpScalarFunctorIN3c107complexIfEELi3ELi2ELi2EEEJNS0_11LerpFunctorIS8_EES8_EEEvT_T0_DpT1_:
        /* <DEDUP_REMOVED lines=38> */
.L_x_146:
[----:B0-----:R-:W-:Y:S02]  /*0260*/  IADD3 R24, P1, R0, UR4, RZ ;  /* 0x0000000400187c10 */ /* 0x001fe4000ff3e0ff */
[----:B------:R-:W-:Y:S02]  /*0270*/  CS2R R22, SRZ ;  /* 0x0000000000167805 */ /* 0x000fe4000001ff00 */
[----:B------:R-:W-:Y:S02]  /*0280*/  CS2R R18, SRZ ;  /* 0x0000000000127805 */ /* 0x000fe4000001ff00 */
[C---:B------:R-:W-:Y:S01]  /*0290*/  ISETP.GE.U32.AND P0, PT, R24.reuse, 0x10000, PT ;  /* 0x000100001800780c */ /* 0x040fe20003f06070 */
[----:B------:R-:W-:Y:S01]  /*02a0*/  IMAD.X R21, RZ, RZ, UR5, P1 ;  /* 0x00000005ff157e24 */ /* 0x000fe200088e06ff */
[----:B------:R-:W-:-:S04]  /*02b0*/  ISETP.LT.U32.AND P1, PT, R24, UR16, PT ;  /* 0x0000001018007c0c */ /* 0x000fc8000bf21070 */
[----:B------:R-:W-:-:S04]  /*02c0*/  ISETP.GE.U32.AND.EX P0, PT, R21, RZ, PT, P0 ;  /* 0x000000ff1500720c */ /* 0x000fc80003f06100 */
[----:B------:R-:W-:-:S13]  /*02d0*/  ISETP.LT.AND.EX P0, PT, R21, UR12, !P0, P1 ;  /* 0x0000000c15007c0c */ /* 0x000fda000c701310 */
[C---:B------:R-:W-:Y:S02]  /*02e0*/  @P0 LEA R2, P1, R24.reuse, UR6, 0x3 ;  /* 0x0000000618020c11 */ /* 0x040fe4000f8218ff */
[C---:B------:R-:W-:Y:S02]  /*02f0*/  @P0 LEA R8, P2, R24.reuse, UR8, 0x3 ;  /* 0x0000000818080c11 */ /* 0x040fe4000f8418ff */
[C-C-:B------:R-:W-:Y:S02]  /*0300*/  @P0 LEA.HI.X R3, R24.reuse, UR7, R21.reuse, 0x3, P1 ;  /* 0x0000000718030c11 */ /* 0x140fe400088f1c15 */
[----:B------:R-:W-:-:S03]  /*0310*/  @P0 LEA.HI.X R9, R24, UR9, R21, 0x3, P2 ;  /* 0x0000000918090c11 */ /* 0x000fc600090f1c15 */
[----:B------:R0:W2:Y:S04]  /*0320*/  @P0 LDG.E.64 R22, desc[UR14][R2.64] ;  /* 0x0000000e02160981 */ /* 0x0000a8000c1e1b00 */
[----:B------:R1:W2:Y:S01]  /*0330*/  @P0 LDG.E.64 R18, desc[UR14][R8.64] ;  /* 0x0000000e08120981 */ /* 0x0002a2000c1e1b00 */
[----:B------:R-:W-:Y:S01]  /*0340*/  IADD3 R6, P1, R24, UR13, RZ ;  /* 0x0000000d18067c10 */ /* 0x000fe2000ff3e0ff */
[----:B------:R-:W-:Y:S01]  /*0350*/  IMAD.U32 R10, RZ, RZ, UR13 ;  /* 0x0000000dff0a7e24 */ /* 0x000fe2000f8e00ff */
[----:B------:R-:W-:Y:S02]  /*0360*/  MOV R5, UR13 ;  /* 0x0000000d00057c02 */ /* 0x000fe40008000f00 */
[----:B------:R-:W-:Y:S02]  /*0370*/  CS2R R14, SRZ ;  /* 0x00000000000e7805 */ /* 0x000fe4000001ff00 */
[C---:B------:R-:W-:Y:S01]  /*0380*/  ISETP.GE.U32.AND P2, PT, R6.reuse, 0x10000, PT ;  /* 0x000100000600780c */ /* 0x040fe20003f46070 */
[----:B------:R-:W-:Y:S01]  /*0390*/  IMAD.X R7, RZ, RZ, R21, P1 ;  /* 0x000000ffff077224 */ /* 0x000fe200008e0615 */
[----:B------:R-:W-:Y:S01]  /*03a0*/  ISETP.LT.U32.AND P1, PT, R6, UR16, PT ;  /* 0x0000001006007c0c */ /* 0x000fe2000bf21070 */
[----:B0-----:R-:W-:Y:S01]  /*03b0*/  IMAD R3, R10, 0x3, RZ ;  /* 0x000000030a037824 */ /* 0x001fe200078e02ff */
[----:B------:R-:W-:-:S02]  /*03c0*/  LEA R5, P3, R5, R24, 0x1 ;  /* 0x0000001805057211 */ /* 0x000fc400078608ff */
[----:B-1----:R-:W-:Y:S02]  /*03d0*/  CS2R R8, SRZ ;  /* 0x0000000000087805 */ /* 0x002fe4000001ff00 */
[----:B------:R-:W-:Y:S02]  /*03e0*/  ISETP.GE.U32.AND.EX P2, PT, R7, RZ, PT, P2 ;  /* 0x000000ff0700720c */ /* 0x000fe40003f46120 */
[----:B------:R-:W-:Y:S01]  /*03f0*/  IADD3 R2, P5, R3, R24, RZ ;  /* 0x0000001803027210 */ /* 0x000fe20007fbe0ff */
[----:B------:R-:W-:Y:S01]  /*0400*/  IMAD.X R4, RZ, RZ, R21, P3 ;  /* 0x000000ffff047224 */ /* 0x000fe200018e0615 */
[----:B------:R-:W-:Y:S02]  /*0410*/  ISETP.LT.AND.EX P2, PT, R7, UR12, !P2, P1 ;  /* 0x0000000c07007c0c */ /* 0x000fe4000d741310 */
[C---:B------:R-:W-:Y:S02]  /*0420*/  ISETP.GE.U32.AND P1, PT, R5.reuse, 0x10000, PT ;  /* 0x000100000500780c */ /* 0x040fe40003f26070 */
[----:B------:R-:W-:-:S02]  /*0430*/  ISETP.LT.U32.AND P3, PT, R5, UR16, PT ;  /* 0x0000001005007c0c */ /* 0x000fc4000bf61070 */
[C---:B------:R-:W-:Y:S02]  /*0440*/  ISETP.GE.U32.AND.EX P1, PT, R4.reuse, RZ, PT, P1 ;  /* 0x000000ff0400720c */ /* 0x040fe40003f26110 */
[----:B------:R-:W-:Y:S02]  /*0450*/  IADD3.X R3, RZ, R21, RZ, P5, !PT ;  /* 0x00000015ff037210 */ /* 0x000fe40002ffe4ff */
[----:B------:R-:W-:Y:S02]  /*0460*/  ISETP.LT.AND.EX P1, PT, R4, UR12, !P1, P3 ;  /* 0x0000000c04007c0c */ /* 0x000fe4000cf21330 */
[----:B------:R-:W-:Y:S02]  /*0470*/  ISETP.GE.U32.AND P3, PT, R2, 0x10000, PT ;  /* 0x000100000200780c */ /* 0x000fe40003f66070 */
[----:B------:R-:W-:Y:S02]  /*0480*/  @P2 LEA R12, P4, R6, UR6, 0x3 ;  /* 0x00000006060c2c11 */ /* 0x000fe4000f8818ff */
[----:B------:R-:W-:-:S02]  /*0490*/  ISETP.GE.U32.AND.EX P3, PT, R3, RZ, PT, P3 ;  /* 0x000000ff0300720c */ /* 0x000fc40003f66130 */
[--C-:B------:R-:W-:Y:S02]  /*04a0*/  @P2 LEA.HI.X R13, R6, UR7, R7.reuse, 0x3, P4 ;  /* 0x00000007060d2c11 */ /* 0x100fe4000a0f1c07 */
[----:B------:R-:W-:Y:S02]  /*04b0*/  ISETP.LT.U32.AND P4, PT, R2, UR16, PT ;  /* 0x0000001002007c0c */ /* 0x000fe4000bf81070 */
[C---:B------:R-:W-:Y:S01]  /*04c0*/  @P2 LEA R10, P5, R6.reuse, UR8, 0x3 ;  /* 0x00000008060a2c11 */ /* 0x040fe2000f8a18ff */
[----:B------:R0:W3:Y:S01]  /*04d0*/  @P2 LDG.E.64 R8, desc[UR14][R12.64] ;  /* 0x0000000e0c082981 */ /* 0x0000e2000c1e1b00 */
[----:B------:R-:W-:Y:S02]  /*04e0*/  ISETP.LT.AND.EX P4, PT, R3, UR12, !P3, P4 ;  /* 0x0000000c03007c0c */ /* 0x000fe4000df81340 */
[----:B------:R-:W-:Y:S02]  /*04f0*/  @P1 LEA R28, P3, R5, UR6, 0x3 ;  /* 0x00000006051c1c11 */ /* 0x000fe4000f8618ff */
[----:B------:R-:W-:-:S02]  /*0500*/  @P2 LEA.HI.X R11, R6, UR9, R7, 0x3, P5 ;  /* 0x00000009060b2c11 */ /* 0x000fc4000a8f1c07 */
[C-C-:B------:R-:W-:Y:S02]  /*0510*/  @P1 LEA.HI.X R29, R5.reuse, UR7, R4.reuse, 0x3, P3 ;  /* 0x00000007051d1c11 */ /* 0x140fe400098f1c04 */
[----:B0-----:R-:W-:Y:S02]  /*0520*/  CS2R R12, SRZ ;  /* 0x00000000000c7805 */ /* 0x001fe4000001ff00 */
[C---:B------:R-:W-:Y:S02]  /*0530*/  @P1 LEA R26, P5, R5.reuse, UR8, 0x3 ;  /* 0x00000008051a1c11 */ /* 0x040fe4000f8a18ff */
[----:B------:R-:W-:Y:S01]  /*0540*/  CS2R R16, SRZ ;  /* 0x0000000000107805 */ /* 0x000fe2000001ff00 */
[----:B------:R0:W3:Y:S04]  /*0550*/  @P2 LDG.E.64 R14, desc[UR14][R10.64] ;  /* 0x0000000e0a0e2981 */ /* 0x0000e8000c1e1b00 */
[----:B------:R1:W4:Y:S01]  /*0560*/  @P1 LDG.E.64 R12, desc[UR14][R28.64] ;  /* 0x0000000e1c0c1981 */ /* 0x000322000c1e1b00 */
[----:B------:R-:W-:-:S02]  /*0570*/  @P1 LEA.HI.X R27, R5, UR9, R4, 0x3, P5 ;  /* 0x00000009051b1c11 */ /* 0x000fc4000a8f1c04 */
[----:B0-----:R-:W-:-:S03]  /*0580*/  CS2R R10, SRZ ;  /* 0x00000000000a7805 */ /* 0x001fc6000001ff00 */
[----:B------:R0:W4:Y:S01]  /*0590*/  @P1 LDG.E.64 R16, desc[UR14][R26.64] ;  /* 0x0000000e1a101981 */ /* 0x000122000c1e1b00 */
[----:B-1----:R-:W-:-:S04]  /*05a0*/  @P4 LEA R28, P3, R2, UR6, 0x3 ;  /* 0x00000006021c4c11 */ /* 0x002fc8000f8618ff */
[C---:B------:R-:W-:Y:S02]  /*05b0*/  @P4 LEA.HI.X R29, R2.reuse, UR7, R3, 0x3, P3 ;  /* 0x00000007021d4c11 */ /* 0x040fe400098f1c03 */
[----:B0-----:R-:W-:-:S03]  /*05c0*/  @P4 LEA R26, P3, R2, UR8, 0x3 ;  /* 0x00000008021a4c11 */ /* 0x001fc6000f8618ff */
[----:B------:R0:W5:Y:S01]  /*05d0*/  @P4 LDG.E.64 R10, desc[UR14][R28.64] ;  /* 0x0000000e1c0a4981 */ /* 0x000162000c1e1b00 */
[----:B------:R-:W-:Y:S01]  /*05e0*/  @P4 LEA.HI.X R27, R2, UR9, R3, 0x3, P3 ;  /* 0x00000009021b4c11 */ /* 0x000fe200098f1c03 */
[----:B--2---:R-:W-:Y:S01]  /*05f0*/  FADD.FTZ R19, -R23, R19 ;  /* 0x0000001317137221 */ /* 0x004fe20000010100 */
[----:B------:R-:W-:-:S03]  /*0600*/  FADD.FTZ R18, R18, -R22 ;  /* 0x8000001612127221 */ /* 0x000fc60000010000 */
[----:B------:R-:W-:-:S04]  /*0610*/  FMUL.FTZ R25, R19, UR19 ;  /* 0x0000001313197c20 */ /* 0x000fc80008410000 */
[C---:B------:R-:W-:Y:S01]  /*0620*/  FFMA.FTZ R25, R18.reuse, UR18, -R25 ;  /* 0x0000001212197c23 */ /* 0x040fe20008010819 */
[----:B------:R-:W-:-:S04]  /*0630*/  FMUL.FTZ R18, R18, UR19 ;  /* 0x0000001312127c20 */ /* 0x000fc80008410000 */
[----:B0-----:R-:W-:Y:S01]  /*0640*/  FFMA.FTZ R28, R19, UR18, R18 ;  /* 0x00000012131c7c23 */ /* 0x001fe20008010012 */
[----:B------:R-:W-:-:S06]  /*0650*/  CS2R R18, SRZ ;  /* 0x0000000000127805 */ /* 0x000fcc000001ff00 */
[----:B------:R0:W5:Y:S01]  /*0660*/  @P4 LDG.E.64 R18, desc[UR14][R26.64] ;  /* 0x0000000e1a124981 */ /* 0x000162000c1e1b00 */
[----:B------:R-:W-:Y:S02]  /*0670*/  @P2 LEA R20, P5, R6, UR10, 0x3 ;  /* 0x0000000a06142c11 */ /* 0x000fe4000f8a18ff */
[----:B0-----:R-:W-:-:S04]  /*0680*/  @P0 LEA R26, P3, R24, UR10, 0x3 ;  /* 0x0000000a181a0c11 */ /* 0x001fc8000f8618ff */
[----:B------:R-:W-:Y:S02]  /*0690*/  @P0 LEA.HI.X R27, R24, UR11, R21, 0x3, P3 ;  /* 0x0000000b181b0c11 */ /* 0x000fe400098f1c15 */
[----:B------:R-:W-:Y:S02]  /*06a0*/  @P2 LEA.HI.X R21, R6, UR11, R7, 0x3, P5 ;  /* 0x0000000b06152c11 */ /* 0x000fe4000a8f1c07 */
[----:B------:R-:W-:-:S04]  /*06b0*/  @P1 LEA R6, P3, R5, UR10, 0x3 ;  /* 0x0000000a05061c11 */ /* 0x000fc8000f8618ff */
[----:B------:R-:W-:Y:S01]  /*06c0*/  @P1 LEA.HI.X R7, R5, UR11, R4, 0x3, P3 ;  /* 0x0000000b05071c11 */ /* 0x000fe200098f1c04 */
[----:B---3--:R-:W-:Y:S01]  /*06d0*/  FADD.FTZ R15, -R9, R15 ;  /* 0x0000000f090f7221 */ /* 0x008fe20000010100 */
[----:B------:R-:W-:-:S03]  /*06e0*/  FADD.FTZ R14, R14, -R8 ;  /* 0x800000080e0e7221 */ /* 0x000fc60000010000 */
[----:B------:R-:W-:Y:S01]  /*06f0*/  FMUL.FTZ R5, R15, UR19 ;  /* 0x000000130f057c20 */ /* 0x000fe20008410000 */
[----:B------:R-:W-:-:S03]  /*0700*/  FMUL.FTZ R4, R14, UR19 ;  /* 0x000000130e047c20 */ /* 0x000fc60008410000 */
[----:B------:R-:W-:Y:S01]  /*0710*/  FFMA.FTZ R5, R14, UR18, -R5 ;  /* 0x000000120e057c23 */ /* 0x000fe20008010805 */
[----:B------:R-:W-:Y:S01]  /*0720*/  FFMA.FTZ R14, R15, UR18, R4 ;  /* 0x000000120f0e7c23 */ /* 0x000fe20008010004 */
[----:B------:R-:W-:Y:S01]  /*0730*/  @P4 LEA R4, P3, R2, UR10, 0x3 ;  /* 0x0000000a02044c11 */ /* 0x000fe2000f8618ff */
[----:B----4-:R-:W-:Y:S01]  /*0740*/  FADD.FTZ R17, -R13, R17 ;  /* 0x000000110d117221 */ /* 0x010fe20000010100 */
[----:B------:R-:W-:Y:S01]  /*0750*/  FADD.FTZ R16, R16, -R12 ;  /* 0x8000000c10107221 */ /* 0x000fe20000010000 */
[----:B------:R-:W-:Y:S01]  /*0760*/  FADD.FTZ R8, R5, R8 ;  /* 0x0000000805087221 */ /* 0x000fe20000010000 */
[----:B------:R-:W-:Y:S01]  /*0770*/  @P4 LEA.HI.X R5, R2, UR11, R3, 0x3, P3 ;  /* 0x0000000b02054c11 */ /* 0x000fe200098f1c03 */
[C---:B------:R-:W-:Y:S01]  /*0780*/  FMUL.FTZ R15, R17.reuse, UR19 ;  /* 0x00000013110f7c20 */ /* 0x040fe20008410000 */
[C---:B------:R-:W-:Y:S01]  /*0790*/  FMUL.FTZ R24, R16.reuse, UR19 ;  /* 0x0000001310187c20 */ /* 0x040fe20008410000 */
[----:B------:R-:W-:Y:S02]  /*07a0*/  UIMAD.WIDE.U32 UR4, UR13, 0x4, UR4 ;  /* 0x000000040d0478a5 */ /* 0x000fe4000f8e0004 */
[----:B------:R-:W-:Y:S01]  /*07b0*/  FFMA.FTZ R15, R16, UR18, -R15 ;  /* 0x00000012100f7c23 */ /* 0x000fe2000801080f */
[----:B------:R-:W-:Y:S01]  /*07c0*/  FFMA.FTZ R24, R17, UR18, R24 ;  /* 0x0000001211187c23 */ /* 0x000fe20008010018 */
[----:B------:R-:W-:Y:S01]  /*07d0*/  FADD.FTZ R22, R25, R22 ;  /* 0x0000001619167221 */ /* 0x000fe20000010000 */
[----:B------:R-:W-:Y:S01]  /*07e0*/  FADD.FTZ R23, R28, R23 ;  /* 0x000000171c177221 */ /* 0x000fe20000010000 */
[----:B------:R-:W-:Y:S01]  /*07f0*/  FADD.FTZ R9, R14, R9 ;  /* 0x000000090e097221 */ /* 0x000fe20000010000 */
[----:B------:R-:W-:Y:S01]  /*0800*/  FADD.FTZ R12, R15, R12 ;  /* 0x0000000c0f0c7221 */ /* 0x000fe20000010000 */
[----:B------:R-:W-:Y:S01]  /*0810*/  FADD.FTZ R13, R24, R13 ;  /* 0x0000000d180d7221 */ /* 0x000fe20000010000 */
[----:B------:R-:W-:-:S02]  /*0820*/  UISETP.LT.U32.AND UP1, UPT, UR4, UR16, UPT ;  /* 0x000000100400728c */ /* 0x000fc4000bf21070 */
[----:B------:R-:W-:Y:S01]  /*0830*/  UISETP.GE.U32.AND UP0, UPT, UR4, 0x10000, UPT ;  /* 0x000100000400788c */ /* 0x000fe2000bf06070 */
[----:B------:R1:W-:Y:S03]  /*0840*/  @P0 STG.E.64 desc[UR14][R26.64], R22 ;  /* 0x000000161a000986 */ /* 0x0003e6000c101b0e */
[----:B------:R-:W-:Y:S01]  /*0850*/  UISETP.GE.U32.AND.EX UP0, UPT, UR5, URZ, UPT, UP0 ;  /* 0x0000003f0500728c */ /* 0x000fe2000bf06100 */
[----:B------:R1:W-:Y:S01]  /*0860*/  @P2 STG.E.64 desc[UR14][R20.64], R8 ;  /* 0x0000000814002986 */ /* 0x0003e2000c101b0e */
[----:B------:R-:W-:-:S03]  /*0870*/  PLOP3.LUT P0, PT, PT, PT, UP1, 0x80, 0x0 ;  /* 0x000000000000781c */ /* 0x000fc60003f0f018 */
[----:B------:R1:W-:Y:S01]  /*0880*/  @P1 STG.E.64 desc[UR14][R6.64], R12 ;  /* 0x0000000c06001986 */ /* 0x0003e2000c101b0e */
[----:B------:R-:W-:Y:S01]  /*0890*/  PLOP3.LUT P1, PT, PT, PT, UP0, 0x80, 0x0 ;  /* 0x000000000000781c */ /* 0x000fe20003f2f008 */
[----:B-----5:R-:W-:Y:S01]  /*08a0*/  FADD.FTZ R19, -R11, R19 ;  /* 0x000000130b137221 */ /* 0x020fe20000010100 */
[----:B------:R-:W-:-:S03]  /*08b0*/  FADD.FTZ R18, R18, -R10 ;  /* 0x8000000a12127221 */ /* 0x000fc60000010000 */
[----:B------:R-:W-:Y:S01]  /*08c0*/  FMUL.FTZ R3, R19, UR19 ;  /* 0x0000001313037c20 */ /* 0x000fe20008410000 */
[----:B------:R-:W-:-:S03]  /*08d0*/  FMUL.FTZ R2, R18, UR19 ;  /* 0x0000001312027c20 */ /* 0x000fc60008410000 */
[----:B------:R-:W-:Y:S01]  /*08e0*/  FFMA.FTZ R3, R18, UR18, -R3 ;  /* 0x0000001212037c23 */ /* 0x000fe20008010803 */
[----:B------:R-:W-:-:S03]  /*08f0*/  FFMA.FTZ R2, R19, UR18, R2 ;  /* 0x0000001213027c23 */ /* 0x000fc60008010002 */
[----:B------:R-:W-:Y:S01]  /*0900*/  FADD.FTZ R10, R3, R10 ;  /* 0x0000000a030a7221 */ /* 0x000fe20000010000 */
[----:B------:R-:W-:Y:S01]  /*0910*/  FADD.FTZ R11, R2, R11 ;  /* 0x0000000b020b7221 */ /* 0x000fe20000010000 */
[----:B------:R-:W-:-:S04]  /*0920*/  MOV R3, UR5 ;  /* 0x0000000500037c02 */ /* 0x000fc80008000f00 */
[----:B------:R1:W-:Y:S01]  /*0930*/  @P4 STG.E.64 desc[UR14][R4.64], R10 ;  /* 0x0000000a04004986 */ /* 0x0003e2000c101b0e */
[----:B------:R-:W-:Y:S01]  /*0940*/  ISETP.LT.AND.EX P0, PT, R3, UR12, PT, P0 ;  /* 0x0000000c03007c0c */ /* 0x000fe2000bf01300 */
[----:B------:R-:W-:-:S12]  /*0950*/  IMAD.U32 R2, RZ, RZ, UR4 ;  /* 0x00000004ff027e24 */ /* 0x000fd8000f8e00ff */
[----:B-1----:R-:W-:Y:S05]  /*0960*/  @!P1 BRA P0, `(.L_x_146) ;  /* 0xfffffff8003c9947 */ /* 0x002fea000003ffff */
[----:B------:R-:W-:Y:S05]  /*0970*/  EXIT ;  /* 0x000000000000794d */ /* 0x000fea0003800000 */
.L_x_145:
[----:B------:R-:W0:Y:S01]  /*0980*/  S2R R0, SR_TID.X ;  /* 0x0000000000007919 */ /* 0x000e220000002100 */
[----:B------:R-:W-:Y:S01]  /*0990*/  FADD.FTZ R2, -R4, 1 ;  /* 0x3f80000004027421 */ /* 0x000fe20000010100 */
[----:B------:R-:W-:Y:S01]  /*09a0*/  FADD.FTZ R3, RZ, -R5 ;  /* 0x80000005ff037221 */ /* 0x000fe20000010000 */
[----:B------:R-:W-:Y:S01]  /*09b0*/  ULDC UR13, c[0x0][0x0] ;  /* 0x00000000000d7ab9 */ /* 0x000fe20000000800 */
[----:B------:R-:W-:Y:S01]  /*09c0*/  UMOV UR4, URZ ;  /* 0x0000003f00047c82 */ /* 0x000fe20008000000 */
[----:B------:R-:W-:-:S05]  /*09d0*/  UMOV UR5, URZ ;  /* 0x0000003f00057c82 */ /* 0x000fca0008000000 */
.L_x_147:
        /* <DEDUP_REMOVED lines=16> */
[----:B------:R-:W-:Y:S02]  /*0ae0*/  CS2R R10, SRZ ;  /* 0x00000000000a7805 */ /* 0x000fe4000001ff00 */
[----:B------:R-:W-:Y:S01]  /*0af0*/  ISETP.GE.U32.AND P1, PT, R23, 0x10000, PT ;  /* 0x000100001700780c */ /* 0x000fe20003f26070 */
[----:B0-----:R-:W-:Y:S01]  /*0b00*/  IMAD.U32 R7, RZ, RZ, UR13 ;  /* 0x0000000dff077e24 */ /* 0x001fe2000f8e00ff */
[----:B------:R-:W-:-:S02]  /*0b10*/  IADD3.X R22, RZ, R25, RZ, P2, !PT ;  /* 0x00000019ff167210 */ /* 0x000fc400017fe4ff */
[----:B------:R-:W-:Y:S01]  /*0b20*/  ISETP.LT.U32.AND P2, PT, R23, UR16, PT ;  /* 0x0000001017007c0c */ /* 0x000fe2000bf41070 */
[----:B------:R-:W-:Y:S01]  /*0b30*/  IMAD R7, R7, 0x3, RZ ;  /* 0x0000000307077824 */ /* 0x000fe200078e02ff */
[C---:B------:R-:W-:Y:S02]  /*0b40*/  ISETP.GE.U32.AND.EX P1, PT, R22.reuse, RZ, PT, P1 ;  /* 0x000000ff1600720c */ /* 0x040fe40003f26110 */
[----:B-1----:R-:W-:Y:S02]  /*0b50*/  CS2R R8, SRZ ;  /* 0x0000000000087805 */ /* 0x002fe4000001ff00 */
[----:B------:R-:W-:Y:S02]  /*0b60*/  LEA R4, P3, R5, R24, 0x1 ;  /* 0x0000001805047211 */ /* 0x000fe400078608ff */
[----:B------:R-:W-:Y:S02]  /*0b70*/  ISETP.LT.AND.EX P1, PT, R22, UR12, !P1, P2 ;  /* 0x0000000c16007c0c */ /* 0x000fe4000cf21320 */
[----:B------:R-:W-:-:S02]  /*0b80*/  ISETP.GE.U32.AND P2, PT, R4, 0x10000, PT ;  /* 0x000100000400780c */ /* 0x000fc40003f46070 */
[----:B------:R-:W-:Y:S02]  /*0b90*/  IADD3.X R5, RZ, R25, RZ, P3, !PT ;  /* 0x00000019ff057210 */ /* 0x000fe40001ffe4ff */
[----:B------:R-:W-:Y:S02]  /*0ba0*/  ISETP.LT.U32.AND P3, PT, R4, UR16, PT ;  /* 0x0000001004007c0c */ /* 0x000fe4000bf61070 */
[----:B------:R-:W-:-:S04]  /*0bb0*/  ISETP.GE.U32.AND.EX P2, PT, R5, RZ, PT, P2 ;  /* 0x000000ff0500720c */ /* 0x000fc80003f46120 */
[----:B------:R-:W-:Y:S02]  /*0bc0*/  ISETP.LT.AND.EX P2, PT, R5, UR12, !P2, P3 ;  /* 0x0000000c05007c0c */ /* 0x000fe4000d741330 */
[C---:B------:R-:W-:Y:S02]  /*0bd0*/  @P1 LEA R14, P3, R23.reuse, UR8, 0x3 ;  /* 0x00000008170e1c11 */ /* 0x040fe4000f8618ff */
[----:B------:R-:W-:Y:S02]  /*0be0*/  @P1 LEA R20, P4, R23, UR6, 0x3 ;  /* 0x0000000617141c11 */ /* 0x000fe4000f8818ff */
[----:B------:R-:W-:Y:S02]  /*0bf0*/  IADD3 R7, P5, R7, R24, RZ ;  /* 0x0000001807077210 */ /* 0x000fe40007fbe0ff */
[C-C-:B------:R-:W-:Y:S02]  /*0c00*/  @P1 LEA.HI.X R15, R23.reuse, UR9, R22.reuse, 0x3, P3 ;  /* 0x00000009170f1c11 */ /* 0x140fe400098f1c16 */
[----:B------:R-:W-:-:S02]  /*0c10*/  @P1 LEA.HI.X R21, R23, UR7, R22, 0x3, P4 ;  /* 0x0000000717151c11 */ /* 0x000fc4000a0f1c16 */
[C---:B------:R-:W-:Y:S02]  /*0c20*/  ISETP.GE.U32.AND P4, PT, R7.reuse, 0x10000, PT ;  /* 0x000100000700780c */ /* 0x040fe40003f86070 */
[----:B------:R-:W-:Y:S02]  /*0c30*/  CS2R R12, SRZ ;  /* 0x00000000000c7805 */ /* 0x000fe4000001ff00 */
[C---:B------:R-:W-:Y:S01]  /*0c40*/  @P2 LEA R26, P3, R4.reuse, UR6, 0x3 ;  /* 0x00000006041a2c11 */ /* 0x040fe2000f8618ff */
[----:B------:R0:W3:Y:S01]  /*0c50*/  @P1 LDG.E.64 R8, desc[UR14][R20.64] ;  /* 0x0000000e14081981 */ /* 0x0000e2000c1e1b00 */
[----:B------:R-:W-:Y:S02]  /*0c60*/  IADD3.X R6, RZ, R25, RZ, P5, !PT ;  /* 0x00000019ff067210 */ /* 0x000fe40002ffe4ff */
[----:B------:R-:W-:Y:S01]  /*0c70*/  @P2 LEA.HI.X R27, R4, UR7, R5, 0x3, P3 ;  /* 0x00000007041b2c11 */ /* 0x000fe200098f1c05 */
[----:B------:R1:W3:Y:S01]  /*0c80*/  @P1 LDG.E.64 R10, desc[UR14][R14.64] ;  /* 0x0000000e0e0a1981 */ /* 0x0002e2000c1e1b00 */
[----:B------:R-:W-:-:S02]  /*0c90*/  ISETP.LT.U32.AND P3, PT, R7, UR16, PT ;  /* 0x0000001007007c0c */ /* 0x000fc4000bf61070 */
[----:B------:R-:W-:Y:S01]  /*0ca0*/  ISETP.GE.U32.AND.EX P5, PT, R6, RZ, PT, P4 ;  /* 0x000000ff0600720c */ /* 0x000fe20003fa6140 */
[----:B------:R4:W5:Y:S01]  /*0cb0*/  @P2 LDG.E.64 R12, desc[UR14][R26.64] ;  /* 0x0000000e1a0c2981 */ /* 0x000962000c1e1b00 */
[----:B0-----:R-:W-:Y:S02]  /*0cc0*/  @P2 LEA R20, P4, R4, UR8, 0x3 ;  /* 0x0000000804142c11 */ /* 0x001fe4000f8818ff */
[----:B------:R-:W-:Y:S02]  /*0cd0*/  ISETP.LT.AND.EX P3, PT, R6, UR12, !P5, P3 ;  /* 0x0000000c06007c0c */ /* 0x000fe4000ef61330 */
[----:B------:R-:W-:Y:S02]  /*0ce0*/  @P2 LEA.HI.X R21, R4, UR9, R5, 0x3, P4 ;  /* 0x0000000904152c11 */ /* 0x000fe4000a0f1c05 */
[----:B-1----:R-:W-:-:S06]  /*0cf0*/  CS2R R14, SRZ ;  /* 0x00000000000e7805 */ /* 0x002fcc000001ff00 */
[----:B------:R0:W5:Y:S03]  /*0d00*/  @P2 LDG.E.64 R14, desc[UR14][R20.64] ;  /* 0x0000000e140e2981 */ /* 0x000166000c1e1b00 */
[----:B----4-:R-:W-:-:S04]  /*0d10*/  @P3 LEA R26, P4, R7, UR6, 0x3 ;  /* 0x00000006071a3c11 */ /* 0x010fc8000f8818ff */
[----:B------:R-:W-:Y:S02]  /*0d20*/  @P3 LEA.HI.X R27, R7, UR7, R6, 0x3, P4 ;  /* 0x00000007071b3c11 */ /* 0x000fe4000a0f1c06 */
[----:B0-----:R-:W-:Y:S01]  /*0d30*/  CS2R R20, SRZ ;  /* 0x0000000000147805 */ /* 0x001fe2000001ff00 */
[----:B--2---:R-:W-:Y:S01]  /*0d40*/  FADD.FTZ R17, R19, -R17 ;  /* 0x8000001113117221 */ /* 0x004fe20000010000 */
[----:B------:R-:W-:-:S03]  /*0d50*/  FADD.FTZ R16, R18, -R16 ;  /* 0x8000001012107221 */ /* 0x000fc60000010000 */
[-C--:B------:R-:W-:Y:S01]  /*0d60*/  FMUL.FTZ R29, R3, R17.reuse ;  /* 0x00000011031d7220 */ /* 0x080fe20000410000 */
[----:B------:R-:W-:-:S03]  /*0d70*/  FMUL.FTZ R28, R2, R17 ;  /* 0x00000011021c7220 */ /* 0x000fc60000410000 */
[-C--:B------:R-:W-:Y:S01]  /*0d80*/  FFMA.FTZ R17, R2, R16.reuse, -R29 ;  /* 0x0000001002117223 */ /* 0x080fe2000001081d */
[----:B------:R-:W-:Y:S01]  /*0d90*/  FFMA.FTZ R29, R3, R16, R28 ;  /* 0x00000010031d7223 */ /* 0x000fe2000001001c */
[----:B------:R-:W-:Y:S02]  /*0da0*/  @P3 LEA R28, P4, R7, UR8, 0x3 ;  /* 0x00000008071c3c11 */ /* 0x000fe4000f8818ff */
[----:B------:R-:W-:Y:S01]  /*0db0*/  FADD.FTZ R18, -R17, R18 ;  /* 0x0000001211127221 */ /* 0x000fe20000010100 */
[----:B------:R-:W-:Y:S01]  /*0dc0*/  CS2R R16, SRZ ;  /* 0x0000000000107805 */ /* 0x000fe2000001ff00 */
[----:B------:R-:W-:Y:S01]  /*0dd0*/  FADD.FTZ R19, -R29, R19 ;  /* 0x000000131d137221 */ /* 0x000fe20000010100 */
[----:B------:R-:W-:-:S04]  /*0de0*/  @P3 LEA.HI.X R29, R7, UR9, R6, 0x3, P4 ;  /* 0x00000009071d3c11 */ /* 0x000fc8000a0f1c06 */
[----:B------:R0:W2:Y:S04]  /*0df0*/  @P3 LDG.E.64 R16, desc[UR14][R26.64] ;  /* 0x0000000e1a103981 */ /* 0x0000a8000c1e1b00 */
[----:B------:R1:W2:Y:S01]  /*0e00*/  @P3 LDG.E.64 R20, desc[UR14][R28.64] ;  /* 0x0000000e1c143981 */ /* 0x0002a2000c1e1b00 */
[----:B0-----:R-:W-:-:S04]  /*0e10*/  @P0 LEA R26, P4, R24, UR10, 0x3 ;  /* 0x0000000a181a0c11 */ /* 0x001fc8000f8818ff */
[----:B------:R-:W-:Y:S02]  /*0e20*/  @P0 LEA.HI.X R27, R24, UR11, R25, 0x3, P4 ;  /* 0x0000000b181b0c11 */ /* 0x000fe4000a0f1c19 */
[----:B------:R-:W-:-:S04]  /*0e30*/  @P1 LEA R24, P4, R23, UR10, 0x3 ;  /* 0x0000000a17181c11 */ /* 0x000fc8000f8818ff */
[----:B------:R-:W-:Y:S01]  /*0e40*/  @P1 LEA.HI.X R25, R23, UR11, R22, 0x3, P4 ;  /* 0x0000000b17191c11 */ /* 0x000fe2000a0f1c16 */
[----:B---3--:R-:W-:Y:S01]  /*0e50*/  FADD.FTZ R9, R11, -R9 ;  /* 0x800000090b097221 */ /* 0x008fe20000010000 */
[----:B------:R-:W-:Y:S01]  /*0e60*/  FADD.FTZ R8, R10, -R8 ;  /* 0x800000080a087221 */ /* 0x000fe20000010000 */
[----:B-1----:R-:W-:Y:S02]  /*0e70*/  @P2 LEA R28, P4, R4, UR10, 0x3 ;  /* 0x0000000a041c2c11 */ /* 0x002fe4000f8818ff */
[CC--:B------:R-:W-:Y:S01]  /*0e80*/  FMUL.FTZ R23, R3.reuse, R9.reuse ;  /* 0x0000000903177220 */ /* 0x0c0fe20000410000 */
[----:B------:R-:W-:Y:S01]  /*0e90*/  FMUL.FTZ R22, R2, R9 ;  /* 0x0000000902167220 */ /* 0x000fe20000410000 */
[----:B------:R-:W-:Y:S02]  /*0ea0*/  @P2 LEA.HI.X R29, R4, UR11, R5, 0x3, P4 ;  /* 0x0000000b041d2c11 */ /* 0x000fe4000a0f1c05 */
[-C--:B------:R-:W-:Y:S01]  /*0eb0*/  FFMA.FTZ R9, R2, R8.reuse, -R23 ;  /* 0x0000000802097223 */ /* 0x080fe20000010817 */
[----:B------:R-:W-:Y:S01]  /*0ec0*/  FFMA.FTZ R22, R3, R8, R22 ;  /* 0x0000000803167223 */ /* 0x000fe20000010016 */
[----:B-----5:R-:W-:Y:S01]  /*0ed0*/  FADD.FTZ R13, R15, -R13 ;  /* 0x8000000d0f0d7221 */ /* 0x020fe20000010000 */
[----:B------:R-:W-:-:S03]  /*0ee0*/  FADD.FTZ R12, R14, -R12 ;  /* 0x8000000c0e0c7221 */ /* 0x000fc60000010000 */
[CC--:B------:R-:W-:Y:S01]  /*0ef0*/  FMUL.FTZ R23, R3.reuse, R13.reuse ;  /* 0x0000000d03177220 */ /* 0x0c0fe20000410000 */
[C---:B------:R-:W-:Y:S01]  /*0f00*/  FMUL.FTZ R8, R2.reuse, R13 ;  /* 0x0000000d02087220 */ /* 0x040fe20000410000 */
[----:B------:R-:W-:Y:S02]  /*0f10*/  UIMAD.WIDE.U32 UR4, UR13, 0x4, UR4 ;  /* 0x000000040d0478a5 */ /* 0x000fe4000f8e0004 */
[-C--:B------:R-:W-:Y:S01]  /*0f20*/  FFMA.FTZ R13, R2, R12.reuse, -R23 ;  /* 0x0000000c020d7223 */ /* 0x080fe20000010817 */
[----:B------:R-:W-:Y:S01]  /*0f30*/  FFMA.FTZ R12, R3, R12, R8 ;  /* 0x0000000c030c7223 */ /* 0x000fe20000010008 */
[----:B------:R-:W-:Y:S01]  /*0f40*/  @P3 LEA R8, P5, R7, UR10, 0x3 ;  /* 0x0000000a07083c11 */ /* 0x000fe2000f8a18ff */
[----:B------:R-:W-:Y:S01]  /*0f50*/  FADD.FTZ R10, -R9, R10 ;  /* 0x0000000a090a7221 */ /* 0x000fe20000010100 */
[----:B------:R-:W-:Y:S01]  /*0f60*/  FADD.FTZ R11, -R22, R11 ;  /* 0x0000000b160b7221 */ /* 0x000fe20000010100 */
[----:B------:R-:W-:Y:S01]  /*0f70*/  FADD.FTZ R14, -R13, R14 ;  /* 0x0000000e0d0e7221 */ /* 0x000fe20000010100 */
[----:B------:R-:W-:Y:S01]  /*0f80*/  FADD.FTZ R15, -R12, R15 ;  /* 0x0000000f0c0f7221 */ /* 0x000fe20000010100 */
[----:B------:R-:W-:Y:S01]  /*0f90*/  @P3 LEA.HI.X R9, R7, UR11, R6, 0x3, P5 ;  /* 0x0000000b07093c11 */ /* 0x000fe2000a8f1c06 */
        /* <DEDUP_REMOVED lines=8> */
[----:B--2---:R-:W-:Y:S01]  /*1020*/  FADD.FTZ R17, R21, -R17 ;  /* 0x8000001115117221 */ /* 0x004fe20000010000 */
[----:B------:R-:W-:-:S03]  /*1030*/  FADD.FTZ R16, R20, -R16 ;  /* 0x8000001014107221 */ /* 0x000fc60000010000 */
[-C--:B------:R-:W-:Y:S01]  /*1040*/  FMUL.FTZ R5, R3, R17.reuse ;  /* 0x0000001103057220 */ /* 0x080fe20000410000 */
[----:B------:R-:W-:-:S03]  /*1050*/  FMUL.FTZ R4, R2, R17 ;  /* 0x0000001102047220 */ /* 0x000fc60000410000 */
[-C--:B------:R-:W-:Y:S01]  /*1060*/  FFMA.FTZ R5, R2, R16.reuse, -R5 ;  /* 0x0000001002057223 */ /* 0x080fe20000010805 */
[----:B------:R-:W-:-:S03]  /*1070*/  FFMA.FTZ R4, R3, R16, R4 ;  /* 0x0000001003047223 */ /* 0x000fc60000010004 */
[----:B------:R-:W-:Y:S01]  /*1080*/  FADD.FTZ R20, -R5, R20 ;  /* 0x0000001405147221 */ /* 0x000fe20000010100 */
[----:B------:R-:W-:Y:S01]  /*1090*/  FADD.FTZ R21, -R4, R21 ;  /* 0x0000001504157221 */ /* 0x000fe20000010100 */
[----:B------:R-:W-:-:S04]  /*10a0*/  MOV R5, UR5 ;  /* 0x0000000500057c02 */ /* 0x000fc80008000f00 */
[----:B------:R1:W-:Y:S01]  /*10b0*/  @P3 STG.E.64 desc[UR14][R8.64], R20 ;  /* 0x0000001408003986 */ /* 0x0003e2000c101b0e */
[----:B------:R-:W-:Y:S01]  /*10c0*/  ISETP.LT.AND.EX P0, PT, R5, UR12, PT, P0 ;  /* 0x0000000c05007c0c */ /* 0x000fe2000bf01300 */
[----:B------:R-:W-:-:S12]  /*10d0*/  IMAD.U32 R4, RZ, RZ, UR4 ;  /* 0x00000004ff047e24 */ /* 0x000fd8000f8e00ff */
[----:B-1----:R-:W-:Y:S05]  /*10e0*/  @!P1 BRA P0, `(.L_x_147) ;  /* 0xfffffff8003c9947 */ /* 0x002fea000003ffff */
[----:B------:R-:W-:Y:S05]  /*10f0*/  EXIT ;  /* 0x000000000000794d */ /* 0x000fea0003800000 */
.L_x_144:
        /* <DEDUP_REMOVED lines=8> */
[----:B------:R-:W-:Y:S01]  /*1180*/  IMAD.U32 R0, RZ, RZ, UR19 ;  /* 0x00000013ff007e24 */ /* 0x000fe2000f8e00ff */
[----:B------:R-:W-:-:S03]  /*1190*/  MOV R5, UR18 ;  /* 0x0000001200057c02 */ /* 0x000fc60008000f00 */
[----:B------:R-:W-:-:S04]  /*11a0*/  FMUL.FTZ R0, R0, UR19 ;  /* 0x0000001300007c20 */ /* 0x000fc80008410000 */
[----:B------:R-:W-:-:S05]  /*11b0*/  FFMA.FTZ R0, R5, UR18, R0 ;  /* 0x0000001205007c23 */ /* 0x000fca0008010000 */
[----:B------:R-:W-:Y:S01]  /*11c0*/  FSETP.GEU.FTZ.AND P0, PT, R0, 0.25, PT ;  /* 0x3e8000000000780b */ /* 0x000fe20003f1e000 */
[----:B------:R-:W-:-:S12]  /*11d0*/  IMAD.MOV.U32 R0, RZ, RZ, RZ ;  /* 0x000000ffff007224 */ /* 0x000fd800078e00ff */
[----:B------:R-:W-:Y:S05]  /*11e0*/  @P0 BRA `(.L_x_148) ;  /* 0x0000000000e00947 */ /* 0x000fea0003800000 */
.L_x_149:
        /* <DEDUP_REMOVED lines=10> */
[----:B--2---:R-:W-:Y:S01]  /*1290*/  FADD.FTZ R16, -R12, R16 ;  /* 0x000000100c107221 */ /* 0x004fe20000010100 */
[----:B------:R-:W-:Y:S01]  /*12a0*/  FADD.FTZ R21, -R14, R18 ;  /* 0x000000120e157221 */ /* 0x000fe20000010100 */
[----:B------:R-:W-:Y:S01]  /*12b0*/  FADD.FTZ R17, -R13, R17 ;  /* 0x000000110d117221 */ /* 0x000fe20000010100 */
[----:B------:R-:W-:Y:S01]  /*12c0*/  FADD.FTZ R26, -R15, R19 ;  /* 0x000000130f1a7221 */ /* 0x000fe20000010100 */
[----:B------:R-:W-:Y:S01]  /*12d0*/  FMUL.FTZ R18, R16, UR19 ;  /* 0x0000001310127c20 */ /* 0x000fe20008410000 */
[----:B------:R-:W-:Y:S01]  /*12e0*/  FMUL.FTZ R27, R21, UR19 ;  /* 0x00000013151b7c20 */ /* 0x000fe20008410000 */
[----:B------:R-:W-:Y:S01]  /*12f0*/  FMUL.FTZ R19, R17, UR19 ;  /* 0x0000001311137c20 */ /* 0x000fe20008410000 */
[----:B------:R-:W-:Y:S01]  /*1300*/  FMUL.FTZ R28, R26, UR19 ;  /* 0x000000131a1c7c20 */ /* 0x000fe20008410000 */
[----:B---3--:R-:W-:Y:S01]  /*1310*/  FADD.FTZ R5, -R9, R5 ;  /* 0x0000000509057221 */ /* 0x008fe20000010100 */
[----:B------:R-:W-:Y:S01]  /*1320*/  FFMA.FTZ R18, R17, UR18, R18 ;  /* 0x0000001211127c23 */ /* 0x000fe20008010012 */
[----:B------:R-:W-:Y:S01]  /*1330*/  FADD.FTZ R17, -R11, R7 ;  /* 0x000000070b117221 */ /* 0x000fe20000010100 */
[----:B------:R-:W-:Y:S01]  /*1340*/  FADD.FTZ R4, -R8, R4 ;  /* 0x0000000408047221 */ /* 0x000fe20000010100 */
[----:B------:R-:W-:Y:S01]  /*1350*/  FMUL.FTZ R7, R5, UR19 ;  /* 0x0000001305077c20 */ /* 0x000fe20008410000 */
[----:B------:R-:W-:Y:S01]  /*1360*/  FFMA.FTZ R19, R16, UR18, -R19 ;  /* 0x0000001210137c23 */ /* 0x000fe20008010813 */
[----:B------:R-:W-:Y:S01]  /*1370*/  FADD.FTZ R16, -R10, R6 ;  /* 0x000000060a107221 */ /* 0x000fe20000010100 */
[C---:B------:R-:W-:Y:S01]  /*1380*/  FMUL.FTZ R6, R4.reuse, UR19 ;  /* 0x0000001304067c20 */ /* 0x040fe20008410000 */
[----:B------:R-:W-:Y:S01]  /*1390*/  FFMA.FTZ R7, R4, UR18, -R7 ;  /* 0x0000001204077c23 */ /* 0x000fe20008010807 */
[----:B------:R-:W-:Y:S01]  /*13a0*/  IADD3 R4, P0, R2, UR10, RZ ;  /* 0x0000000a02047c10 */ /* 0x000fe2000ff1e0ff */
[----:B------:R-:W-:Y:S01]  /*13b0*/  FADD.FTZ R13, R13, R18 ;  /* 0x000000120d0d7221 */ /* 0x000fe20000010000 */
[----:B------:R-:W-:Y:S01]  /*13c0*/  FADD.FTZ R12, R12, R19 ;  /* 0x000000130c0c7221 */ /* 0x000fe20000010000 */
[----:B------:R-:W-:Y:S01]  /*13d0*/  FMUL.FTZ R19, R17, UR19 ;  /* 0x0000001311137c20 */ /* 0x000fe20008410000 */
[----:B------:R-:W-:Y:S01]  /*13e0*/  FMUL.FTZ R18, R16, UR19 ;  /* 0x0000001310127c20 */ /* 0x000fe20008410000 */
[----:B------:R-:W-:Y:S01]  /*13f0*/  FFMA.FTZ R6, R5, UR18, R6 ;  /* 0x0000001205067c23 */ /* 0x000fe20008010006 */
[----:B------:R-:W-:Y:S01]  /*1400*/  IADD3.X R5, R20, UR11, RZ, P0, !PT ;  /* 0x0000000b14057c10 */ /* 0x000fe200087fe4ff */
[----:B------:R-:W-:Y:S01]  /*1410*/  FFMA.FTZ R26, R26, UR18, R27 ;  /* 0x000000121a1a7c23 */ /* 0x000fe2000801001b */
[----:B------:R-:W-:Y:S01]  /*1420*/  IADD3 R3, P0, R3, UR4, RZ ;  /* 0x0000000403037c10 */ /* 0x000fe2000ff1e0ff */
[----:B------:R-:W-:Y:S01]  /*1430*/  FFMA.FTZ R21, R21, UR18, -R28 ;  /* 0x0000001215157c23 */ /* 0x000fe2000801081c */
[----:B------:R-:W-:Y:S01]  /*1440*/  FFMA.FTZ R19, R16, UR18, -R19 ;  /* 0x0000001210137c23 */ /* 0x000fe20008010813 */
[----:B------:R-:W-:Y:S01]  /*1450*/  FFMA.FTZ R18, R17, UR18, R18 ;  /* 0x0000001211127c23 */ /* 0x000fe20008010012 */
[----:B------:R-:W-:Y:S01]  /*1460*/  FADD.FTZ R15, R15, R26 ;  /* 0x0000001a0f0f7221 */ /* 0x000fe20000010000 */
[----:B------:R-:W-:Y:S01]  /*1470*/  FADD.FTZ R14, R14, R21 ;  /* 0x000000150e0e7221 */ /* 0x000fe20000010000 */
[----:B------:R-:W-:Y:S01]  /*1480*/  FADD.FTZ R9, R9, R6 ;  /* 0x0000000609097221 */ /* 0x000fe20000010000 */
[----:B------:R-:W-:Y:S01]  /*1490*/  FADD.FTZ R8, R8, R7 ;  /* 0x0000000708087221 */ /* 0x000fe20000010000 */
[----:B------:R-:W-:Y:S01]  /*14a0*/  FADD.FTZ R11, R11, R18 ;  /* 0x000000120b0b7221 */ /* 0x000fe20000010000 */
[----:B------:R-:W-:Y:S01]  /*14b0*/  FADD.FTZ R10, R10, R19 ;  /* 0x000000130a0a7221 */ /* 0x000fe20000010000 */
[C---:B------:R-:W-:Y:S01]  /*14c0*/  IMAD.SHL.U32 R2, R3.reuse, 0x4, RZ ;  /* 0x0000000403027824 */ /* 0x040fe200078e00ff */
[----:B------:R-:W-:Y:S01]  /*14d0*/  IADD3.X R0, RZ, R0, RZ, P0, !PT ;  /* 0x00000000ff007210 */ /* 0x000fe200007fe4ff */
[----:B------:R0:W-:Y:S01]  /*14e0*/  STG.E.128 desc[UR14][R4.64], R12 ;  /* 0x0000000c04007986 */ /* 0x0001e2000c101d0e */
[----:B------:R-:W-:-:S02]  /*14f0*/  ISETP.LT.U32.AND P1, PT, R3, 0x4000, PT ;  /* 0x000040000300780c */ /* 0x000fc40003f21070 */
[----:B------:R-:W-:Y:S01]  /*1500*/  ISETP.GE.U32.AND P0, PT, R2, UR16, PT ;  /* 0x0000001002007c0c */ /* 0x000fe2000bf06070 */
[----:B------:R0:W-:Y:S01]  /*1510*/  STG.E.128 desc[UR14][R4.64+0x10], R8 ;  /* 0x0000100804007986 */ /* 0x0001e2000c101d0e */
[----:B------:R-:W-:Y:S02]  /*1520*/  SHF.L.U64.HI R2, R3, 0x2, R0 ;  /* 0x0000000203027819 */ /* 0x000fe40000010200 */
[----:B------:R-:W-:Y:S02]  /*1530*/  ISETP.LT.U32.AND.EX P1, PT, R0, RZ, PT, P1 ;  /* 0x000000ff0000720c */ /* 0x000fe40003f21110 */
[----:B------:R-:W-:-:S13]  /*1540*/  ISETP.GE.AND.EX P0, PT, R2, UR12, PT, P0 ;  /* 0x0000000c02007c0c */ /* 0x000fda000bf06300 */
[----:B0-----:R-:W-:Y:S05]  /*1550*/  @!P0 BRA P1, `(.L_x_149) ;  /* 0xfffffffc00248947 */ /* 0x001fea000083ffff */
[----:B------:R-:W-:Y:S05]  /*1560*/  EXIT ;  /* 0x000000000000794d */ /* 0x000fea0003800000 */
.L_x_148:
[----:B------:R-:W-:Y:S02]  /*1570*/  IMAD.U32 R20, RZ, RZ, UR18 ;  /* 0x00000012ff147e24 */ /* 0x000fe4000f8e00ff */
[----:B------:R-:W-:Y:S02]  /*1580*/  FADD.FTZ R2, RZ, -UR19 ;  /* 0x80000013ff027e21 */ /* 0x000fe40008010000 */
[----:B------:R-:W-:-:S07]  /*1590*/  FADD.FTZ R20, -R20, 1 ;  /* 0x3f80000014147421 */ /* 0x000fce0000010100 */
.L_x_150:
        /* <DEDUP_REMOVED lines=14> */
[-C--:B------:R-:W-:Y:S01]  /*1680*/  FMUL.FTZ R15, R20, R23.reuse ;  /* 0x00000017140f7220 */ /* 0x080fe20000410000 */
[----:B------:R-:W-:Y:S01]  /*1690*/  FMUL.FTZ R23, R2, R23 ;  /* 0x0000001702177220 */ /* 0x000fe20000410000 */
[-C--:B------:R-:W-:Y:S01]  /*16a0*/  FMUL.FTZ R28, R20, R12.reuse ;  /* 0x0000000c141c7220 */ /* 0x080fe20000410000 */
[C---:B------:R-:W-:Y:S01]  /*16b0*/  FMUL.FTZ R14, R2.reuse, R12 ;  /* 0x0000000c020e7220 */ /* 0x040fe20000410000 */
[-C--:B------:R-:W-:Y:S01]  /*16c0*/  FFMA.FTZ R12, R2, R13.reuse, R15 ;  /* 0x0000000d020c7223 */ /* 0x080fe2000001000f */
[----:B------:R-:W-:Y:S01]  /*16d0*/  FFMA.FTZ R23, R20, R13, -R23 ;  /* 0x0000000d14177223 */ /* 0x000fe20000010817 */
[----:B---3--:R-:W-:Y:S01]  /*16e0*/  FADD.FTZ R13, -R5, R9 ;  /* 0x00000009050d7221 */ /* 0x008fe20000010100 */
[----:B------:R-:W-:Y:S01]  /*16f0*/  FADD.FTZ R5, -R4, R8 ;  /* 0x0000000804057221 */ /* 0x000fe20000010100 */
[----:B------:R-:W-:Y:S01]  /*1700*/  FADD.FTZ R17, R17, -R12 ;  /* 0x8000000c11117221 */ /* 0x000fe20000010000 */
[----:B------:R-:W-:Y:S01]  /*1710*/  FADD.FTZ R16, R16, -R23 ;  /* 0x8000001710107221 */ /* 0x000fe20000010000 */
[----:B------:R-:W-:Y:S01]  /*1720*/  FADD.FTZ R23, -R7, R11 ;  /* 0x0000000b07177221 */ /* 0x000fe20000010100 */
[-C--:B------:R-:W-:Y:S01]  /*1730*/  FMUL.FTZ R7, R2, R13.reuse ;  /* 0x0000000d02077220 */ /* 0x080fe20000410000 */
[----:B------:R-:W-:Y:S01]  /*1740*/  FMUL.FTZ R13, R20, R13 ;  /* 0x0000000d140d7220 */ /* 0x000fe20000410000 */
[----:B------:R-:W-:Y:S01]  /*1750*/  IADD3 R4, P0, R21, UR10, RZ ;  /* 0x0000000a15047c10 */ /* 0x000fe2000ff1e0ff */
[----:B------:R-:W-:Y:S01]  /*1760*/  FADD.FTZ R15, -R6, R10 ;  /* 0x0000000a060f7221 */ /* 0x000fe20000010100 */
[-C--:B------:R-:W-:Y:S01]  /*1770*/  FMUL.FTZ R12, R2, R23.reuse ;  /* 0x00000017020c7220 */ /* 0x080fe20000410000 */
[C---:B------:R-:W-:Y:S01]  /*1780*/  FMUL.FTZ R23, R20.reuse, R23 ;  /* 0x0000001714177220 */ /* 0x040fe20000410000 */
[-C--:B------:R-:W-:Y:S01]  /*1790*/  FFMA.FTZ R7, R20, R5.reuse, -R7 ;  /* 0x0000000514077223 */ /* 0x080fe20000010807 */
[----:B------:R-:W-:Y:S01]  /*17a0*/  FFMA.FTZ R6, R2, R5, R13 ;  /* 0x0000000502067223 */ /* 0x000fe2000001000d */
[----:B------:R-:W-:Y:S01]  /*17b0*/  IADD3.X R5, R22, UR11, RZ, P0, !PT ;  /* 0x0000000b16057c10 */ /* 0x000fe200087fe4ff */
[----:B------:R-:W-:Y:S01]  /*17c0*/  FFMA.FTZ R28, R2, R29, R28 ;  /* 0x0000001d021c7223 */ /* 0x000fe2000001001c */
[C---:B------:R-:W-:Y:S01]  /*17d0*/  FFMA.FTZ R13, R20.reuse, R15, -R12 ;  /* 0x0000000f140d7223 */ /* 0x040fe2000001080c */
[----:B------:R-:W-:Y:S01]  /*17e0*/  IADD3 R3, P0, R3, UR4, RZ ;  /* 0x0000000403037c10 */ /* 0x000fe2000ff1e0ff */
[----:B------:R-:W-:Y:S01]  /*17f0*/  FFMA.FTZ R29, R20, R29, -R14 ;  /* 0x0000001d141d7223 */ /* 0x000fe2000001080e */
[----:B------:R-:W-:Y:S01]  /*1800*/  FFMA.FTZ R12, R2, R15, R23 ;  /* 0x0000000f020c7223 */ /* 0x000fe20000010017 */
[----:B------:R-:W-:Y:S01]  /*1810*/  FADD.FTZ R9, R9, -R6 ;  /* 0x8000000609097221 */ /* 0x000fe20000010000 */
[----:B------:R-:W-:Y:S01]  /*1820*/  FADD.FTZ R19, R19, -R28 ;  /* 0x8000001c13137221 */ /* 0x000fe20000010000 */
[----:B------:R-:W-:Y:S01]  /*1830*/  FADD.FTZ R18, R18, -R29 ;  /* 0x8000001d12127221 */ /* 0x000fe20000010000 */
[----:B------:R-:W-:Y:S01]  /*1840*/  FADD.FTZ R8, R8, -R7 ;  /* 0x8000000708087221 */ /* 0x000fe20000010000 */
[----:B------:R-:W-:Y:S01]  /*1850*/  FADD.FTZ R11, R11, -R12 ;  /* 0x8000000c0b0b7221 */ /* 0x000fe20000010000 */
[----:B------:R-:W-:Y:S01]  /*1860*/  FADD.FTZ R10, R10, -R13 ;  /* 0x8000000d0a0a7221 */ /* 0x000fe20000010000 */
        /* <DEDUP_REMOVED lines=11> */
.L_x_151:
        /* <DEDUP_REMOVED lines=14> */
.L_x_244:


//--------------------- .text._ZN2at6native52_GLOBAL__N__ff984223_19_ForeachTernaryOp_cu_5285c63625multi_tensor_apply_kernelINS1_18TensorListMetadataILi3EEENS1_22TernaryOpScalarFunctorIN3c107complexIdEELi3ELi2ELi2EEEJNS0_11LerpFunctorIS8_EES8_EEEvT_T0_DpT1_ --------------------------
	.section	.text._ZN2at6native52_GLOBAL__N__ff984223_19_ForeachTernaryOp_cu_5285c63625multi_tensor_apply_kernelINS1_18TensorListMetadataILi3EEENS1_22TernaryOpScalarFunctorIN3c107complexIdEELi3ELi2ELi2EEEJNS0_11LerpFunctorIS8_EES8_EEEvT_T0_DpT1_,"ax",@progbits
	.align	128
.text._ZN2at6native52_GLOBAL__N__ff984223_19_ForeachTernaryOp_cu_5285c63625multi_tensor_apply_kernelINS1_18TensorListMetadataILi3EEENS1_22TernaryOpScalarFunctorIN3c107complexIdEELi3ELi2ELi2EEEJNS0_11LerpFunctorIS8_EES8_EEEvT_T0_DpT1_:
        .type           _ZN2at6native52_GLOBAL__N__ff984223_19_ForeachTernaryOp_cu_5285c63625multi_tensor_apply_kernelINS1_18TensorListMetadataILi3EEENS1_22TernaryOpScalarFunctorIN3c107complexIdEELi3ELi2ELi2EEEJNS0_11LerpFunctorIS8_EES8_EEEvT_T0_DpT1_,@function
        .size           _ZN2at6native52_GLOBAL__N__ff984223_19_ForeachTernaryOp_cu_5285c63625multi_tensor_apply_kernelINS1_18TensorListMetadataILi3EEENS1_22TernaryOpScalarFunctorIN3c107complexIdEELi3ELi2ELi2EEEJNS0_11LerpFunctorIS8_EES8_EEEvT_T0_DpT1_,(.L_x_245 - _ZN2at6native52_GLOBAL__N__ff984223_19_ForeachTernaryOp_cu_5285c63625multi_tensor_apply_kernelINS1_18TensorListMetadataILi3EEENS1_22TernaryOpScalarFunctorIN3c107complexIdEELi3ELi2ELi2EEEJNS0_11LerpFunctorIS8_EES8_EEEvT_T0_DpT1_)
        .other          _ZN2at6native52_GLOBAL__N__ff984223_19_ForeachTernaryOp_cu_5285c63625multi_tensor_apply_kernelINS1_18TensorListMetadataILi3EEENS1_22TernaryOpScalarFunctorIN3c107complexIdEELi3ELi2ELi2EEEJNS0_11LerpFunctorIS8_EES8_EEEvT_T0_DpT1_,@"STO_CUDA_ENTRY STV_DEFAULT"
_ZN2at6native52_GLOBAL__N__ff984223_19_ForeachTernaryOp_cu_5285c63625multi_tensor_apply_kernelINS1_18TensorListMetadataILi3EEENS1_22TernaryOpScalarFunctorIN3c107complexIdEELi3ELi2ELi2EEEJNS0_11LerpFunctorIS8_EES8_EEEvT_T0_DpT1_:
        /* <DEDUP_REMOVED lines=35> */
[----:B------:R-:W-:Y:S01]  /*0230*/  ULDC UR13, c[0x0][0x0] ;  /* 0x00000000000d7ab9 */ /* 0x000fe20000000800 */
[----:B------:R-:W-:Y:S01]  /*0240*/  UMOV UR4, URZ ;  /* 0x0000003f00047c82 */ /* 0x000fe20008000000 */
[----:B------:R-:W-:Y:S01]  /*0250*/  UMOV UR5, URZ ;  /* 0x0000003f00057c82 */ /* 0x000fe20008000000 */
[----:B------:R-:W-:Y:S01]  /*0260*/  ULDC.64 UR18, c[0x0][0xe68] ;  /* 0x00039a0000127ab9 */ /* 0x000fe20000000a00 */
[----:B------:R-:W-:-:S05]  /*0270*/  ULDC.64 UR20, c[0x0][0xe60] ;  /* 0x0003980000147ab9 */ /* 0x000fca0000000a00 */
.L_x_154:
        /* <DEDUP_REMOVED lines=14> */
[----:B------:R0:W2:Y:S04]  /*0360*/  @P0 LDG.E.128 R28, desc[UR14][R2.64] ;  /* 0x0000000e021c0981 */ /* 0x0000a8000c1e1d00 */
[----:B------:R1:W2:Y:S01]  /*0370*/  @P0 LDG.E.128 R4, desc[UR14][R8.64] ;  /* 0x0000000e08040981 */ /* 0x0002a2000c1e1d00 */
[----:B------:R-:W-:Y:S01]  /*0380*/  IADD3 R32, P2, R34, UR13, RZ ;  /* 0x0000000d22207c10 */ /* 0x000fe2000ff5e0ff */
[----:B------:R-:W-:Y:S01]  /*0390*/  IMAD.U32 R33, RZ, RZ, UR13 ;  /* 0x0000000dff217e24 */ /* 0x000fe2000f8e00ff */
[----:B------:R-:W-:Y:S02]  /*03a0*/  CS2R R18, SRZ ;  /* 0x0000000000127805 */ /* 0x000fe4000001ff00 */
[----:B------:R-:W-:Y:S02]  /*03b0*/  CS2R R16, SRZ ;  /* 0x0000000000107805 */ /* 0x000fe4000001ff00 */
[C---:B------:R-:W-:Y:S01]  /*03c0*/  ISETP.GE.U32.AND P1, PT, R32.reuse, 0x10000, PT ;  /* 0x000100002000780c */ /* 0x040fe20003f26070 */
[----:B------:R-:W-:Y:S01]  /*03d0*/  IMAD.X R35, RZ, RZ, R37, P2 ;  /* 0x000000ffff237224 */ /* 0x000fe200010e0625 */
[----:B------:R-:W-:Y:S01]  /*03e0*/  LEA R33, P3, R33, R34, 0x1 ;  /* 0x0000002221217211 */ /* 0x000fe200078608ff */
[----:B0-----:R-:W-:Y:S01]  /*03f0*/  IMAD.U32 R3, RZ, RZ, UR13 ;  /* 0x0000000dff037e24 */ /* 0x001fe2000f8e00ff */
[----:B------:R-:W-:-:S02]  /*0400*/  ISETP.LT.U32.AND P2, PT, R32, UR16, PT ;  /* 0x0000001020007c0c */ /* 0x000fc4000bf41070 */
[----:B------:R-:W-:Y:S02]  /*0410*/  CS2R R22, SRZ ;  /* 0x0000000000167805 */ /* 0x000fe4000001ff00 */
[----:B------:R-:W-:Y:S01]  /*0420*/  ISETP.GE.U32.AND.EX P1, PT, R35, RZ, PT, P1 ;  /* 0x000000ff2300720c */ /* 0x000fe20003f26110 */
[----:B------:R-:W-:Y:S01]  /*0430*/  IMAD R3, R3, 0x3, RZ ;  /* 0x0000000303037824 */ /* 0x000fe200078e02ff */
[----:B------:R-:W-:Y:S01]  /*0440*/  CS2R R20, SRZ ;  /* 0x0000000000147805 */ /* 0x000fe2000001ff00 */
[----:B------:R-:W-:Y:S01]  /*0450*/  IMAD.X R2, RZ, RZ, R37, P3 ;  /* 0x000000ffff027224 */ /* 0x000fe200018e0625 */
[----:B------:R-:W-:Y:S02]  /*0460*/  ISETP.LT.AND.EX P1, PT, R35, UR12, !P1, P2 ;  /* 0x0000000c23007c0c */ /* 0x000fe4000cf21320 */
[----:B------:R-:W-:Y:S02]  /*0470*/  ISETP.GE.U32.AND P2, PT, R33, 0x10000, PT ;  /* 0x000100002100780c */ /* 0x000fe40003f46070 */
[----:B------:R-:W-:-:S02]  /*0480*/  IADD3 R3, P4, R3, R34, RZ ;  /* 0x0000002203037210 */ /* 0x000fc40007f9e0ff */
[----:B------:R-:W-:Y:S02]  /*0490*/  ISETP.LT.U32.AND P3, PT, R33, UR16, PT ;  /* 0x0000001021007c0c */ /* 0x000fe4000bf61070 */
[C---:B------:R-:W-:Y:S01]  /*04a0*/  ISETP.GE.U32.AND.EX P2, PT, R2.reuse, RZ, PT, P2 ;  /* 0x000000ff0200720c */ /* 0x040fe20003f46120 */
[----:B------:R-:W-:Y:S01]  /*04b0*/  IMAD.X R0, RZ, RZ, R37, P4 ;  /* 0x000000ffff007224 */ /* 0x000fe200020e0625 */
[C---:B------:R-:W-:Y:S02]  /*04c0*/  ISETP.LT.U32.AND P4, PT, R3.reuse, UR16, PT ;  /* 0x0000001003007c0c */ /* 0x040fe4000bf81070 */
[----:B------:R-:W-:Y:S02]  /*04d0*/  ISETP.LT.AND.EX P2, PT, R2, UR12, !P2, P3 ;  /* 0x0000000c02007c0c */ /* 0x000fe4000d741330 */
[----:B------:R-:W-:Y:S02]  /*04e0*/  ISETP.GE.U32.AND P3, PT, R3, 0x10000, PT ;  /* 0x000100000300780c */ /* 0x000fe40003f66070 */
[----:B-1----:R-:W-:-:S02]  /*04f0*/  @P1 LEA R8, P6, R32, UR6, 0x4 ;  /* 0x0000000620081c11 */ /* 0x002fc4000f8c20ff */
[----:B------:R-:W-:Y:S02]  /*0500*/  ISETP.GE.U32.AND.EX P3, PT, R0, RZ, PT, P3 ;  /* 0x000000ff0000720c */ /* 0x000fe40003f66130 */
[----:B------:R-:W-:Y:S02]  /*0510*/  @P1 LEA R10, P5, R32, UR8, 0x4 ;  /* 0x00000008200a1c11 */ /* 0x000fe4000f8a20ff */
[----:B------:R-:W-:Y:S02]  /*0520*/  ISETP.LT.AND.EX P3, PT, R0, UR12, !P3, P4 ;  /* 0x0000000c00007c0c */ /* 0x000fe4000df61340 */
[C-C-:B------:R-:W-:Y:S02]  /*0530*/  @P1 LEA.HI.X R9, R32.reuse, UR7, R35.reuse, 0x4, P6 ;  /* 0x0000000720091c11 */ /* 0x140fe4000b0f2423 */
[----:B------:R-:W-:Y:S02]  /*0540*/  @P1 LEA.HI.X R11, R32, UR9, R35, 0x4, P5 ;  /* 0x00000009200b1c11 */ /* 0x000fe4000a8f2423 */
[C---:B------:R-:W-:Y:S01]  /*0550*/  @P2 LEA R40, P4, R33.reuse, UR6, 0x4 ;  /* 0x0000000621282c11 */ /* 0x040fe2000f8820ff */
[----:B------:R-:W3:Y:S01]  /*0560*/  @P1 LDG.E.128 R16, desc[UR14][R8.64] ;  /* 0x0000000e08101981 */ /* 0x000ee2000c1e1d00 */
[----:B------:R-:W-:-:S03]  /*0570*/  @P2 LEA R42, P5, R33, UR8, 0x4 ;  /* 0x00000008212a2c11 */ /* 0x000fc6000f8a20ff */
[----:B------:R0:W3:Y:S01]  /*0580*/  @P1 LDG.E.128 R20, desc[UR14][R10.64] ;  /* 0x0000000e0a141981 */ /* 0x0000e2000c1e1d00 */
[C-C-:B------:R-:W-:Y:S02]  /*0590*/  @P2 LEA.HI.X R41, R33.reuse, UR7, R2.reuse, 0x4, P4 ;  /* 0x0000000721292c11 */ /* 0x140fe4000a0f2402 */
[----:B------:R-:W-:Y:S02]  /*05a0*/  CS2R R26, SRZ ;  /* 0x00000000001a7805 */ /* 0x000fe4000001ff00 */
[----:B------:R-:W-:Y:S02]  /*05b0*/  CS2R R24, SRZ ;  /* 0x0000000000187805 */ /* 0x000fe4000001ff00 */
[----:B------:R-:W-:Y:S02]  /*05c0*/  @P2 LEA.HI.X R43, R33, UR9, R2, 0x4, P5 ;  /* 0x00000009212b2c11 */ /* 0x000fe4000a8f2402 */
[----:B------:R-:W-:-:S03]  /*05d0*/  @P3 LEA R44, P4, R3, UR6, 0x4 ;  /* 0x00000006032c3c11 */ /* 0x000fc6000f8820ff */
[----:B------:R-:W4:Y:S01]  /*05e0*/  @P2 LDG.E.128 R24, desc[UR14][R42.64] ;  /* 0x0000000e2a182981 */ /* 0x000f22000c1e1d00 */
[C-C-:B------:R-:W-:Y:S02]  /*05f0*/  @P3 LEA.HI.X R45, R3.reuse, UR7, R0.reuse, 0x4, P4 ;  /* 0x00000007032d3c11 */ /* 0x140fe4000a0f2400 */
[C---:B------:R-:W-:Y:S02]  /*0600*/  @P3 LEA R46, P4, R3.reuse, UR8, 0x4 ;  /* 0x00000008032e3c11 */ /* 0x040fe4000f8820ff */
[----:B0-----:R-:W-:Y:S02]  /*0610*/  CS2R R10, SRZ ;  /* 0x00000000000a7805 */ /* 0x001fe4000001ff00 */
[----:B------:R-:W-:Y:S02]  /*0620*/  CS2R R8, SRZ ;  /* 0x0000000000087805 */ /* 0x000fe4000001ff00 */
[----:B------:R-:W-:Y:S02]  /*0630*/  CS2R R14, SRZ ;  /* 0x00000000000e7805 */ /* 0x000fe4000001ff00 */
[----:B------:R-:W-:-:S02]  /*0640*/  @P3 LEA.HI.X R47, R3, UR9, R0, 0x4, P4 ;  /* 0x00000009032f3c11 */ /* 0x000fc4000a0f2400 */
[----:B------:R-:W5:Y:S01]  /*0650*/  @P3 LDG.E.128 R8, desc[UR14][R44.64] ;  /* 0x0000000e2c083981 */ /* 0x000f62000c1e1d00 */
[----:B--2---:R-:W-:Y:S02]  /*0660*/  DADD R6, -R30, R6 ;  /* 0x000000001e067229 */ /* 0x004fe40000000106 */
[----:B------:R-:W-:-:S06]  /*0670*/  DADD R4, R4, -R28 ;  /* 0x0000000004047229 */ /* 0x000fcc000000081c */
[----:B------:R-:W-:Y:S02]  /*0680*/  DMUL R12, R6, UR18 ;  /* 0x00000012060c7c28 */ /* 0x000fe40008000000 */
[----:B------:R-:W-:-:S06]  /*0690*/  DMUL R38, R4, UR18 ;  /* 0x0000001204267c28 */ /* 0x000fcc0008000000 */
[----:B------:R-:W-:Y:S02]  /*06a0*/  DFMA R12, R4, UR20, -R12 ;  /* 0x00000014040c7c2b */ /* 0x000fe4000800080c */
[----:B------:R-:W-:Y:S01]  /*06b0*/  DFMA R38, R6, UR20, R38 ;  /* 0x0000001406267c2b */ /* 0x000fe20008000026 */
[----:B------:R-:W-:Y:S02]  /*06c0*/  CS2R R4, SRZ ;  /* 0x0000000000047805 */ /* 0x000fe4000001ff00 */
[----:B------:R-:W-:-:S03]  /*06d0*/  CS2R R6, SRZ ;  /* 0x0000000000067805 */ /* 0x000fc6000001ff00 */
[----:B------:R-:W-:-:S03]  /*06e0*/  DADD R28, R12, R28 ;  /* 0x000000000c1c7229 */ /* 0x000fc6000000001c */
[----:B------:R0:W4:Y:S01]  /*06f0*/  @P2 LDG.E.128 R4, desc[UR14][R40.64] ;  /* 0x0000000e28042981 */ /* 0x000122000c1e1d00 */
[----:B------:R-:W-:-:S06]  /*0700*/  CS2R R12, SRZ ;  /* 0x00000000000c7805 */ /* 0x000fcc000001ff00 */
[----:B------:R-:W5:Y:S01]  /*0710*/  @P3 LDG.E.128 R12, desc[UR14][R46.64] ;  /* 0x0000000e2e0c3981 */ /* 0x000f62000c1e1d00 */
[----:B---3--:R-:W-:Y:S02]  /*0720*/  DADD R22, -R18, R22 ;  /* 0x0000000012167229 */ /* 0x008fe40000000116 */
[----:B------:R-:W-:-:S06]  /*0730*/  DADD R20, R20, -R16 ;  /* 0x0000000014147229 */ /* 0x000fcc0000000810 */
[----:B0-----:R-:W-:Y:S02]  /*0740*/  DMUL R40, R22, UR18 ;  /* 0x0000001216287c28 */ /* 0x001fe40008000000 */
[----:B------:R-:W-:-:S06]  /*0750*/  DADD R30, R38, R30 ;  /* 0x00000000261e7229 */ /* 0x000fcc000000001e */
[C---:B------:R-:W-:Y:S02]  /*0760*/  DFMA R40, R20.reuse, UR20, -R40 ;  /* 0x0000001414287c2b */ /* 0x040fe40008000828 */
[----:B------:R-:W-:-:S06]  /*0770*/  DMUL R20, R20, UR18 ;  /* 0x0000001214147c28 */ /* 0x000fcc0008000000 */
[----:B------:R-:W-:Y:S02]  /*0780*/  DADD R16, R40, R16 ;  /* 0x0000000028107229 */ /* 0x000fe40000000010 */
[----:B------:R-:W-:Y:S01]  /*0790*/  DFMA R20, R22, UR20, R20 ;  /* 0x0000001416147c2b */ /* 0x000fe20008000014 */
[----:B------:R-:W-:-:S07]  /*07a0*/  UIMAD.WIDE.U32 UR4, UR13, 0x4, UR4 ;  /* 0x000000040d0478a5 */ /* 0x000fce000f8e0004 */
[----:B------:R-:W-:Y:S01]  /*07b0*/  DADD R18, R20, R18 ;  /* 0x0000000014127229 */ /* 0x000fe20000000012 */
[----:B------:R-:W-:-:S04]  /*07c0*/  @P0 LEA R20, P4, R34, UR10, 0x4 ;  /* 0x0000000a22140c11 */ /* 0x000fc8000f8820ff */
[----:B------:R-:W-:Y:S01]  /*07d0*/  @P0 LEA.HI.X R21, R34, UR11, R37, 0x4, P4 ;  /* 0x0000000b22150c11 */ /* 0x000fe2000a0f2425 */
[----:B------:R-:W-:Y:S02]  /*07e0*/  UISETP.LT.U32.AND UP1, UPT, UR4, UR16, UPT ;  /* 0x000000100400728c */ /* 0x000fe4000bf21070 */
[----:B------:R-:W-:Y:S02]  /*07f0*/  UISETP.GE.U32.AND UP0, UPT, UR4, 0x10000, UPT ;  /* 0x000100000400788c */ /* 0x000fe4000bf06070 */
[----:B------:R1:W-:Y:S02]  /*0800*/  @P0 STG.E.128 desc[UR14][R20.64], R28 ;  /* 0x0000001c14000986 */ /* 0x0003e4000c101d0e */
[----:B------:R-:W-:Y:S01]  /*0810*/  UISETP.GE.U32.AND.EX UP0, UPT, UR5, URZ, UPT, UP0 ;  /* 0x0000003f0500728c */ /* 0x000fe2000bf06100 */
[----:B------:R-:W-:Y:S01]  /*0820*/  PLOP3.LUT P0, PT, PT, PT, UP1, 0x80, 0x0 ;  /* 0x000000000000781c */ /* 0x000fe20003f0f018 */
[----:B----4-:R-:W-:Y:S02]  /*0830*/  DADD R24, R24, -R4 ;  /* 0x0000000018187229 */ /* 0x010fe40000000804 */
[----:B------:R-:W-:-:S02]  /*0840*/  DADD R26, -R6, R26 ;  /* 0x00000000061a7229 */ /* 0x000fc4000000011a */
[----:B-----5:R-:W-:-:S04]  /*0850*/  DADD R14, -R10, R14 ;  /* 0x000000000a0e7229 */ /* 0x020fc8000000010e */
[----:B------:R-:W-:Y:S02]  /*0860*/  DMUL R38, R24, UR18 ;  /* 0x0000001218267c28 */ /* 0x000fe40008000000 */
[----:B------:R-:W-:Y:S02]  /*0870*/  DADD R12, R12, -R8 ;  /* 0x000000000c0c7229 */ /* 0x000fe40000000808 */
[----:B------:R-:W-:-:S04]  /*0880*/  DMUL R22, R26, UR18 ;  /* 0x000000121a167c28 */ /* 0x000fc80008000000 */
[----:B------:R-:W-:Y:S02]  /*0890*/  DFMA R38, R26, UR20, R38 ;  /* 0x000000141a267c2b */ /* 0x000fe40008000026 */
[----:B------:R-:W-:Y:S02]  /*08a0*/  DMUL R26, R14, UR18 ;  /* 0x000000120e1a7c28 */ /* 0x000fe40008000000 */
[----:B------:R-:W-:Y:S02]  /*08b0*/  DMUL R40, R12, UR18 ;  /* 0x000000120c287c28 */ /* 0x000fe40008000000 */
[----:B------:R-:W-:Y:S01]  /*08c0*/  DFMA R24, R24, UR20, -R22 ;  /* 0x0000001418187c2b */ /* 0x000fe20008000816 */
[----:B------:R-:W-:-:S03]  /*08d0*/  @P1 LEA R22, P5, R32, UR10, 0x4 ;  /* 0x0000000a20161c11 */ /* 0x000fc6000f8a20ff */
[----:B------:R-:W-:Y:S02]  /*08e0*/  DFMA R26, R12, UR20, -R26 ;  /* 0x000000140c1a7c2b */ /* 0x000fe4000800081a */
[----:B------:R-:W-:Y:S01]  /*08f0*/  DFMA R40, R14, UR20, R40 ;  /* 0x000000140e287c2b */ /* 0x000fe20008000028 */
[----:B------:R-:W-:Y:S02]  /*0900*/  @P1 LEA.HI.X R23, R32, UR11, R35, 0x4, P5 ;  /* 0x0000000b20171c11 */ /* 0x000fe4000a8f2423 */
[----:B------:R-:W-:Y:S01]  /*0910*/  @P2 LEA R12, P4, R33, UR10, 0x4 ;  /* 0x0000000a210c2c11 */ /* 0x000fe2000f8820ff */
[----:B------:R-:W-:Y:S01]  /*0920*/  DADD R4, R24, R4 ;  /* 0x0000000018047229 */ /* 0x000fe20000000004 */
[----:B------:R-:W-:Y:S01]  /*0930*/  @P3 LEA R14, P5, R3, UR10, 0x4 ;  /* 0x0000000a030e3c11 */ /* 0x000fe2000f8a20ff */
[----:B------:R-:W-:Y:S01]  /*0940*/  DADD R6, R38, R6 ;  /* 0x0000000026067229 */ /* 0x000fe20000000006 */
[----:B------:R-:W-:Y:S01]  /*0950*/  @P2 LEA.HI.X R13, R33, UR11, R2, 0x4, P4 ;  /* 0x0000000b210d2c11 */ /* 0x000fe2000a0f2402 */
[----:B------:R-:W-:-:S02]  /*0960*/  DADD R8, R26, R8 ;  /* 0x000000001a087229 */ /* 0x000fc40000000008 */
[----:B------:R-:W-:Y:S01]  /*0970*/  DADD R10, R40, R10 ;  /* 0x00000000280a7229 */ /* 0x000fe2000000000a */
[----:B------:R-:W-:Y:S01]  /*0980*/  @P3 LEA.HI.X R15, R3, UR11, R0, 0x4, P5 ;  /* 0x0000000b030f3c11 */ /* 0x000fe2000a8f2400 */
[----:B------:R1:W-:Y:S01]  /*0990*/  @P1 STG.E.128 desc[UR14][R22.64], R16 ;  /* 0x0000001016001986 */ /* 0x0003e2000c101d0e */
[----:B------:R-:W-:-:S03]  /*09a0*/  IMAD.U32 R3, RZ, RZ, UR5 ;  /* 0x00000005ff037e24 */ /* 0x000fc6000f8e00ff */
[----:B------:R1:W-:Y:S04]  /*09b0*/  @P2 STG.E.128 desc[UR14][R12.64], R4 ;  /* 0x000000040c002986 */ /* 0x0003e8000c101d0e */
[----:B------:R1:W-:Y:S01]  /*09c0*/  @P3 STG.E.128 desc[UR14][R14.64], R8 ;  /* 0x000000080e003986 */ /* 0x0003e2000c101d0e */
[----:B------:R-:W-:Y:S02]  /*09d0*/  ISETP.LT.AND.EX P0, PT, R3, UR12, PT, P0 ;  /* 0x0000000c03007c0c */ /* 0x000fe4000bf01300 */
[----:B------:R-:W-:Y:S01]  /*09e0*/  PLOP3.LUT P1, PT, PT, PT, UP0, 0x80, 0x0 ;  /* 0x000000000000781c */ /* 0x000fe20003f2f008 */
[----:B------:R-:W-:-:S12]  /*09f0*/  IMAD.U32 R2, RZ, RZ, UR4 ;  /* 0x00000004ff027e24 */ /* 0x000fd8000f8e00ff */
[----:B------:R-:W-:Y:S05]  /*0a00*/  @!P1 BRA P0, `(.L_x_154) ;  /* 0xfffffff8001c9947 */ /* 0x000fea000003ffff */
[----:B------:R-:W-:Y:S05]  /*0a10*/  EXIT ;  /* 0x000000000000794d */ /* 0x000fea0003800000 */
.L_x_153:
[----:B------:R-:W0:Y:S01]  /*0a20*/  S2R R40, SR_TID.X ;  /* 0x0000000000287919 */ /* 0x000e220000002100 */
[----:B------:R-:W-:Y:S01]  /*0a30*/  DADD R2, -R4, 1 ;  /* 0x3ff0000004027429 */ /* 0x000fe20000000100 */
[----:B------:R-:W-:Y:S01]  /*0a40*/  ULDC UR13, c[0x0][0x0] ;  /* 0x00000000000d7ab9 */ /* 0x000fe20000000800 */
[----:B------:R-:W-:Y:S01]  /*0a50*/  DADD R32, RZ, -R32 ;  /* 0x00000000ff207229 */ /* 0x000fe20000000820 */
[----:B------:R-:W-:Y:S01]  /*0a60*/  UMOV UR4, URZ ;  /* 0x0000003f00047c82 */ /* 0x000fe20008000000 */
[----:B------:R-:W-:-:S09]  /*0a70*/  UMOV UR5, URZ ;  /* 0x0000003f00057c82 */ /* 0x000fd20008000000 */
.L_x_155:
        /* <DEDUP_REMOVED lines=22> */
[----:B------:R-:W-:Y:S01]  /*0be0*/  ISETP.LT.U32.AND P2, PT, R34, UR16, PT ;  /* 0x0000001022007c0c */ /* 0x000fe2000bf41070 */
[----:B0-----:R-:W-:Y:S01]  /*0bf0*/  IMAD.U32 R9, RZ, RZ, UR13 ;  /* 0x0000000dff097e24 */ /* 0x001fe2000f8e00ff */
[----:B------:R-:W-:-:S02]  /*0c00*/  LEA R0, P3, R0, R41, 0x1 ;  /* 0x0000002900007211 */ /* 0x000fc400078608ff */
        /* <DEDUP_REMOVED lines=9> */
[----:B------:R-:W-:Y:S02]  /*0ca0*/  CS2R R22, SRZ ;  /* 0x0000000000167805 */ /* 0x000fe4000001ff00 */
[----:B------:R-:W-:Y:S02]  /*0cb0*/  CS2R R20, SRZ ;  /* 0x0000000000147805 */ /* 0x000fe4000001ff00 */
[----:B------:R-:W-:-:S05]  /*0cc0*/  @P1 LEA.HI.X R27, R34, UR9, R35, 0x4, P5 ;  /* 0x00000009221b1c11 */ /* 0x000fca000a8f2423 */
[----:B------:R0:W3:Y:S01]  /*0cd0*/  @P1 LDG.E.128 R20, desc[UR14][R26.64] ;  /* 0x0000000e1a141981 */ /* 0x0000e2000c1e1d00 */
[C---:B------:R-:W-:Y:S02]  /*0ce0*/  @P2 LEA R42, P6, R0.reuse, UR6, 0x4 ;  /* 0x00000006002a2c11 */ /* 0x040fe4000f8c20ff */
[----:B-1----:R-:W-:Y:S02]  /*0cf0*/  CS2R R10, SRZ ;  /* 0x00000000000a7805 */ /* 0x002fe4000001ff00 */
[----:B------:R-:W-:Y:S02]  /*0d00*/  CS2R R14, SRZ ;  /* 0x00000000000e7805 */ /* 0x000fe4000001ff00 */
[----:B------:R-:W-:Y:S02]  /*0d10*/  @P2 LEA.HI.X R43, R0, UR7, R37, 0x4, P6 ;  /* 0x00000007002b2c11 */ /* 0x000fe4000b0f2425 */
[----:B0-----:R-:W-:Y:S01]  /*0d20*/  CS2R R26, SRZ ;  /* 0x00000000001a7805 */ /* 0x001fe2000001ff00 */
[----:B--2---:R-:W-:-:S02]  /*0d30*/  DADD R6, R30, -R6 ;  /* 0x000000001e067229 */ /* 0x004fc40000000806 */
[----:B------:R-:W-:-:S06]  /*0d40*/  DADD R4, R28, -R4 ;  /* 0x000000001c047229 */ /* 0x000fcc0000000804 */
[-C--:B------:R-:W-:Y:S02]  /*0d50*/  DMUL R12, R32, R6.reuse ;  /* 0x00000006200c7228 */ /* 0x080fe40000000000 */
[----:B------:R-:W-:Y:S01]  /*0d60*/  DMUL R24, R2, R6 ;  /* 0x0000000602187228 */ /* 0x000fe20000000000 */
[----:B------:R-:W-:Y:S01]  /*0d70*/  IMAD R6, R9, 0x3, RZ ;  /* 0x0000000309067824 */ /* 0x000fe200078e02ff */
[----:B------:R-:W-:-:S04]  /*0d80*/  @P1 LEA.HI.X R9, R34, UR7, R35, 0x4, P4 ;  /* 0x0000000722091c11 */ /* 0x000fc8000a0f2423 */
[-C--:B------:R-:W-:Y:S01]  /*0d90*/  DFMA R12, R2, R4.reuse, -R12 ;  /* 0x00000004020c722b */ /* 0x080fe2000000080c */
[----:B------:R-:W-:Y:S01]  /*0da0*/  IADD3 R39, P3, R6, R41, RZ ;  /* 0x0000002906277210 */ /* 0x000fe20007f7e0ff */
[----:B------:R0:W3:Y:S01]  /*0db0*/  @P1 LDG.E.128 R16, desc[UR14][R8.64] ;  /* 0x0000000e08101981 */ /* 0x0000e2000c1e1d00 */
[----:B------:R-:W-:Y:S02]  /*0dc0*/  DFMA R24, R32, R4, R24 ;  /* 0x000000042018722b */ /* 0x000fe40000000018 */
[C---:B------:R-:W-:Y:S01]  /*0dd0*/  ISETP.GE.U32.AND P4, PT, R39.reuse, 0x10000, PT ;  /* 0x000100002700780c */ /* 0x040fe20003f86070 */
[----:B------:R-:W-:Y:S01]  /*0de0*/  IMAD.X R36, RZ, RZ, R38, P3 ;  /* 0x000000ffff247224 */ /* 0x000fe200018e0626 */
[----:B------:R-:W-:-:S04]  /*0df0*/  ISETP.LT.U32.AND P3, PT, R39, UR16, PT ;  /* 0x0000001027007c0c */ /* 0x000fc8000bf61070 */
[----:B------:R-:W-:-:S04]  /*0e00*/  ISETP.GE.U32.AND.EX P4, PT, R36, RZ, PT, P4 ;  /* 0x000000ff2400720c */ /* 0x000fc80003f86140 */
[----:B------:R-:W-:Y:S02]  /*0e10*/  ISETP.LT.AND.EX P3, PT, R36, UR12, !P4, P3 ;  /* 0x0000000c24007c0c */ /* 0x000fe4000e761330 */
[----:B------:R-:W-:-:S04]  /*0e20*/  @P2 LEA R44, P4, R0, UR8, 0x4 ;  /* 0x00000008002c2c11 */ /* 0x000fc8000f8820ff */
[----:B------:R-:W-:Y:S02]  /*0e30*/  @P2 LEA.HI.X R45, R0, UR9, R37, 0x4, P4 ;  /* 0x00000009002d2c11 */ /* 0x000fe4000a0f2425 */
[----:B------:R-:W-:-:S05]  /*0e40*/  CS2R R6, SRZ ;  /* 0x0000000000067805 */ /* 0x000fca000001ff00 */
[C---:B------:R-:W-:Y:S02]  /*0e50*/  @P3 LEA R46, P4, R39.reuse, UR6, 0x4 ;  /* 0x00000006272e3c11 */ /* 0x040fe4000f8820ff */
[----:B------:R-:W-:Y:S02]  /*0e60*/  CS2R R4, SRZ ;  /* 0x0000000000047805 */ /* 0x000fe4000001ff00 */
[----:B0-----:R-:W-:Y:S02]  /*0e70*/  CS2R R8, SRZ ;  /* 0x0000000000087805 */ /* 0x001fe4000001ff00 */
[C---:B------:R-:W-:Y:S02]  /*0e80*/  @P3 LEA.HI.X R47, R39.reuse, UR7, R36, 0x4, P4 ;  /* 0x00000007272f3c11 */ /* 0x040fe4000a0f2424 */
[----:B------:R-:W-:Y:S01]  /*0e90*/  @P3 LEA R48, P4, R39, UR8, 0x4 ;  /* 0x0000000827303c11 */ /* 0x000fe2000f8820ff */
[----:B------:R-:W-:Y:S01]  /*0ea0*/  DADD R28, -R12, R28 ;  /* 0x000000000c1c7229 */ /* 0x000fe2000000011c */
[----:B------:R-:W2:Y:S01]  /*0eb0*/  @P2 LDG.E.128 R4, desc[UR14][R42.64] ;  /* 0x0000000e2a042981 */ /* 0x000ea2000c1e1d00 */
[----:B------:R-:W-:Y:S01]  /*0ec0*/  DADD R30, -R24, R30 ;  /* 0x00000000181e7229 */ /* 0x000fe2000000011e */
[----:B------:R-:W-:-:S02]  /*0ed0*/  CS2R R12, SRZ ;  /* 0x00000000000c7805 */ /* 0x000fc4000001ff00 */
[----:B------:R-:W-:Y:S02]  /*0ee0*/  CS2R R24, SRZ ;  /* 0x0000000000187805 */ /* 0x000fe4000001ff00 */
[----:B------:R-:W-:Y:S01]  /*0ef0*/  @P3 LEA.HI.X R49, R39, UR9, R36, 0x4, P4 ;  /* 0x0000000927313c11 */ /* 0x000fe2000a0f2424 */
[----:B------:R0:W2:Y:S04]  /*0f00*/  @P2 LDG.E.128 R8, desc[UR14][R44.64] ;  /* 0x0000000e2c082981 */ /* 0x0000a8000c1e1d00 */
[----:B------:R-:W4:Y:S04]  /*0f10*/  @P3 LDG.E.128 R12, desc[UR14][R46.64] ;  /* 0x0000000e2e0c3981 */ /* 0x000f28000c1e1d00 */
[----:B------:R-:W4:Y:S01]  /*0f20*/  @P3 LDG.E.128 R24, desc[UR14][R48.64] ;  /* 0x0000000e30183981 */ /* 0x000f22000c1e1d00 */
[----:B0-----:R-:W-:-:S04]  /*0f30*/  @P0 LEA R44, P4, R41, UR10, 0x4 ;  /* 0x0000000a292c0c11 */ /* 0x001fc8000f8820ff */
[----:B------:R-:W-:-:S05]  /*0f40*/  @P0 LEA.HI.X R45, R41, UR11, R38, 0x4, P4 ;  /* 0x0000000b292d0c11 */ /* 0x000fca000a0f2426 */
[----:B------:R0:W-:Y:S01]  /*0f50*/  @P0 STG.E.128 desc[UR14][R44.64], R28 ;  /* 0x0000001c2c000986 */ /* 0x0001e2000c101d0e */
[----:B------:R-:W-:-:S04]  /*0f60*/  UIMAD.WIDE.U32 UR4, UR13, 0x4, UR4 ;  /* 0x000000040d0478a5 */ /* 0x000fc8000f8e0004 */
[----:B------:R-:W-:Y:S02]  /*0f70*/  UISETP.LT.U32.AND UP1, UPT, UR4, UR16, UPT ;  /* 0x000000100400728c */ /* 0x000fe4000bf21070 */
[----:B------:R-:W-:-:S04]  /*0f80*/  UISETP.GE.U32.AND UP0, UPT, UR4, 0x10000, UPT ;  /* 0x000100000400788c */ /* 0x000fc8000bf06070 */
[----:B------:R-:W-:Y:S01]  /*0f90*/  UISETP.GE.U32.AND.EX UP0, UPT, UR5, URZ, UPT, UP0 ;  /* 0x0000003f0500728c */ /* 0x000fe2000bf06100 */
[----:B---3--:R-:W-:Y:S02]  /*0fa0*/  DADD R18, R22, -R18 ;  /* 0x0000000016127229 */ /* 0x008fe40000000812 */
[----:B------:R-:W-:-:S06]  /*0fb0*/  DADD R16, R20, -R16 ;  /* 0x0000000014107229 */ /* 0x000fcc0000000810 */
[-C--:B------:R-:W-:Y:S02]  /*0fc0*/  DMUL R42, R32, R18.reuse ;  /* 0x00000012202a7228 */ /* 0x080fe40000000000 */
[----:B------:R-:W-:-:S08]  /*0fd0*/  DMUL R18, R2, R18 ;  /* 0x0000001202127228 */ /* 0x000fd00000000000 */
[-C--:B------:R-:W-:Y:S02]  /*0fe0*/  DFMA R18, R32, R16.reuse, R18 ;  /* 0x000000102012722b */ /* 0x080fe40000000012 */
[----:B------:R-:W-:-:S06]  /*0ff0*/  DFMA R42, R2, R16, -R42 ;  /* 0x00000010022a722b */ /* 0x000fcc000000082a */
[----:B------:R-:W-:Y:S02]  /*1000*/  DADD R22, -R18, R22 ;  /* 0x0000000012167229 */ /* 0x000fe40000000116 */
[----:B--2---:R-:W-:Y:S02]  /*1010*/  DADD R16, R10, -R6 ;  /* 0x000000000a107229 */ /* 0x004fe40000000806 */
[----:B------:R-:W-:Y:S02]  /*1020*/  DADD R6, R8, -R4 ;  /* 0x0000000008067229 */ /* 0x000fe40000000804 */
[----:B----4-:R-:W-:-:S04]  /*1030*/  DADD R18, R26, -R14 ;  /* 0x000000001a127229 */ /* 0x010fc8000000080e */
[-C--:B------:R-:W-:Y:S02]  /*1040*/  DMUL R4, R32, R16.reuse ;  /* 0x0000001020047228 */ /* 0x080fe40000000000 */
[----:B------:R-:W-:Y:S02]  /*1050*/  DMUL R16, R2, R16 ;  /* 0x0000001002107228 */ /* 0x000fe40000000000 */
[----:B------:R-:W-:Y:S02]  /*1060*/  DADD R14, R24, -R12 ;  /* 0x00000000180e7229 */ /* 0x000fe4000000080c */
[-C--:B0-----:R-:W-:Y:S02]  /*1070*/  DMUL R28, R32, R18.reuse ;  /* 0x00000012201c7228 */ /* 0x081fe40000000000 */
[C---:B------:R-:W-:Y:S02]  /*1080*/  DMUL R18, R2.reuse, R18 ;  /* 0x0000001202127228 */ /* 0x040fe40000000000 */
[----:B------:R-:W-:-:S02]  /*1090*/  DFMA R12, R2, R6, -R4 ;  /* 0x00000006020c722b */ /* 0x000fc40000000804 */
[----:B------:R-:W-:Y:S01]  /*10a0*/  DFMA R16, R32, R6, R16 ;  /* 0x000000062010722b */ /* 0x000fe20000000010 */
[C---:B------:R-:W-:Y:S01]  /*10b0*/  @P1 LEA R4, P0, R34.reuse, UR10, 0x4 ;  /* 0x0000000a22041c11 */ /* 0x040fe2000f8020ff */
[-C--:B------:R-:W-:Y:S02]  /*10c0*/  DFMA R28, R2, R14.reuse, -R28 ;  /* 0x0000000e021c722b */ /* 0x080fe4000000081c */
[----:B------:R-:W-:Y:S01]  /*10d0*/  DFMA R18, R32, R14, R18 ;  /* 0x0000000e2012722b */ /* 0x000fe20000000012 */
[----:B------:R-:W-:Y:S01]  /*10e0*/  @P1 LEA.HI.X R5, R34, UR11, R35, 0x4, P0 ;  /* 0x0000000b22051c11 */ /* 0x000fe200080f2423 */
[----:B------:R-:W-:Y:S01]  /*10f0*/  DADD R8, -R12, R8 ;  /* 0x000000000c087229 */ /* 0x000fe20000000108 */
[C---:B------:R-:W-:Y:S01]  /*1100*/  @P2 LEA R6, P0, R0.reuse, UR10, 0x4 ;  /* 0x0000000a00062c11 */ /* 0x040fe2000f8020ff */
[----:B------:R-:W-:Y:S01]  /*1110*/  DADD R20, -R42, R20 ;  /* 0x000000002a147229 */ /* 0x000fe20000000114 */
[----:B------:R-:W-:Y:S01]  /*1120*/  @P3 LEA R12, P4, R39, UR10, 0x4 ;  /* 0x0000000a270c3c11 */ /* 0x000fe2000f8820ff */
[----:B------:R-:W-:Y:S01]  /*1130*/  DADD R10, -R16, R10 ;  /* 0x00000000100a7229 */ /* 0x000fe2000000010a */
[----:B------:R-:W-:Y:S01]  /*1140*/  @P2 LEA.HI.X R7, R0, UR11, R37, 0x4, P0 ;  /* 0x0000000b00072c11 */ /* 0x000fe200080f2425 */
[----:B------:R-:W-:-:S02]  /*1150*/  DADD R16, -R28, R24 ;  /* 0x000000001c107229 */ /* 0x000fc40000000118 */
[----:B------:R-:W-:Y:S01]  /*1160*/  DADD R18, -R18, R26 ;  /* 0x0000000012127229 */ /* 0x000fe2000000011a */
[----:B------:R-:W-:Y:S01]  /*1170*/  @P3 LEA.HI.X R13, R39, UR11, R36, 0x4, P4 ;  /* 0x0000000b270d3c11 */ /* 0x000fe2000a0f2424 */
[----:B------:R1:W-:Y:S01]  /*1180*/  @P1 STG.E.128 desc[UR14][R4.64], R20 ;  /* 0x0000001404001986 */ /* 0x0003e2000c101d0e */
[----:B------:R-:W-:Y:S01]  /*1190*/  IMAD.U32 R15, RZ, RZ, UR5 ;  /* 0x00000005ff0f7e24 */ /* 0x000fe2000f8e00ff */
[----:B------:R-:W-:Y:S02]  /*11a0*/  PLOP3.LUT P0, PT, PT, PT, UP1, 0x80, 0x0 ;  /* 0x000000000000781c */ /* 0x000fe40003f0f018 */
[----:B------:R1:W-:Y:S04]  /*11b0*/  @P2 STG.E.128 desc[UR14][R6.64], R8 ;  /* 0x0000000806002986 */ /* 0x0003e8000c101d0e */
[----:B------:R1:W-:Y:S01]  /*11c0*/  @P3 STG.E.128 desc[UR14][R12.64], R16 ;  /* 0x000000100c003986 */ /* 0x0003e2000c101d0e */
[----:B------:R-:W-:-:S02]  /*11d0*/  ISETP.LT.AND.EX P0, PT, R15, UR12, PT, P0 ;  /* 0x0000000c0f007c0c */ /* 0x000fc4000bf01300 */
[----:B------:R-:W-:Y:S01]  /*11e0*/  PLOP3.LUT P1, PT, PT, PT, UP0, 0x80, 0x0 ;  /* 0x000000000000781c */ /* 0x000fe20003f2f008 */
[----:B------:R-:W-:-:S12]  /*11f0*/  IMAD.U32 R14, RZ, RZ, UR4 ;  /* 0x00000004ff0e7e24 */ /* 0x000fd8000f8e00ff */
[----:B------:R-:W-:Y:S05]  /*1200*/  @!P1 BRA P0, `(.L_x_155) ;  /* 0xfffffff8001c9947 */ /* 0x000fea000003ffff */
[----:B------:R-:W-:Y:S05]  /*1210*/  EXIT ;  /* 0x000000000000794d */ /* 0x000fea0003800000 */
.L_x_152:
[----:B------:R-:W0:Y:S02]  /*1220*/  S2R R0, SR_TID.X ;  /* 0x0000000000007919 */ /* 0x000e240000002100 */
[----:B0-----:R-:W-:-:S03]  /*1230*/  IMAD.WIDE.U32 R2, R0, 0x4, RZ ;  /* 0x0000000400027825 */ /* 0x001fc600078e00ff */
[----:B------:R-:W-:-:S04]  /*1240*/  ISETP.GE.U32.AND P0, PT, R2, UR16, PT ;  /* 0x0000001002007c0c */ /* 0x000fc8000bf06070 */
[----:B------:R-:W-:-:S04]  /*1250*/  ISETP.GE.AND.EX P0, PT, R3, UR12, PT, P0 ;  /* 0x0000000c03007c0c */ /* 0x000fc8000bf06300 */
[----:B------:R-:W-:-:S13]  /*1260*/  ISETP.GT.U32.OR P0, PT, R0, 0x3fff, P0 ;  /* 0x00003fff0000780c */ /* 0x000fda0000704470 */
[----:B------:R-:W-:Y:S05]  /*1270*/  @P0 EXIT ;  /* 0x000000000000094d */ /* 0x000fea0003800000 */
[----:B------:R-:W0:Y:S01]  /*1280*/  LDC.64 R32, c[0x0][0xe60] ;  /* 0x00039800ff207b82 */ /* 0x000e220000000a00 */
[----:B------:R-:W-:Y:S01]  /*1290*/  ULDC.64 UR18, c[0x0][0xe68] ;  /* 0x00039a0000127ab9 */ /* 0x000fe20000000a00 */
[----:B------:R-:W-:Y:S01]  /*12a0*/  ULDC UR4, c[0x0][0x0] ;  /* 0x0000000000047ab9 */ /* 0x000fe20000000800 */
[----:B------:R-:W-:Y:S02]  /*12b0*/  IMAD.U32 R2, RZ, RZ, UR18 ;  /* 0x00000012ff027e24 */ /* 0x000fe4000f8e00ff */
[----:B------:R-:W-:-:S06]  /*12c0*/  IMAD.U32 R3, RZ, RZ, UR19 ;  /* 0x00000013ff037e24 */ /* 0x000fcc000f8e00ff */
[----:B------:R-:W-:-:S08]  /*12d0*/  DMUL R2, R2, UR18 ;  /* 0x0000001202027c28 */ /* 0x000fd00008000000 */
[----:B0-----:R-:W-:-:S08]  /*12e0*/  DFMA R2, R32, R32, R2 ;  /* 0x000000202002722b */ /* 0x001fd00000000002 */
[----:B------:R-:W-:Y:S01]  /*12f0*/  DSETP.GEU.AND P0, PT, R2, 0.25, PT ;  /* 0x3fd000000200742a */ /* 0x000fe20003f0e000 */
[----:B------:R-:W-:Y:S02]  /*1300*/  IMAD.MOV.U32 R3, RZ, RZ, R0 ;  /* 0x000000ffff037224 */ /* 0x000fe400078e0000 */
[----:B------:R-:W-:-:S11]  /*1310*/  IMAD.MOV.U32 R0, RZ, RZ, RZ ;  /* 0x000000ffff007224 */ /* 0x000fd600078e00ff */
[----:B------:R-:W-:Y:S05]  /*1320*/  @P0 BRA `(.L_x_156) ;  /* 0x0000000000f80947 */ /* 0x000fea0003800000 */
.L_x_157:
[C---:B------:R-:W-:Y:S01]  /*1330*/  IMAD.SHL.U32 R2, R3.reuse, 0x40, RZ ;  /* 0x0000004003027824 */ /* 0x040fe200078e00ff */
[----:B------:R-:W-:-:S04]  /*1340*/  SHF.L.U64.HI R42, R3, 0x6, R0 ;  /* 0x00000006032a7819 */ /* 0x000fc80000010200 */
[C---:B------:R-:W-:Y:S02]  /*1350*/  IADD3 R34, P0, R2.reuse, UR6, RZ ;  /* 0x0000000602227c10 */ /* 0x040fe4000ff1e0ff */
[----:B------:R-:W-:Y:S02]  /*1360*/  IADD3 R40, P1, R2, UR8, RZ ;  /* 0x0000000802287c10 */ /* 0x000fe4000ff3e0ff */
[C---:B------:R-:W-:Y:S02]  /*1370*/  IADD3.X R35, R42.reuse, UR7, RZ, P0, !PT ;  /* 0x000000072a237c10 */ /* 0x040fe400087fe4ff */
[----:B------:R-:W-:-:S03]  /*1380*/  IADD3.X R41, R42, UR9, RZ, P1, !PT ;  /* 0x000000092a297c10 */ /* 0x000fc60008ffe4ff */
[----:B0-----:R-:W2:Y:S04]  /*1390*/  LDG.E.128 R24, desc[UR14][R34.64] ;  /* 0x0000000e22187981 */ /* 0x001ea8000c1e1d00 */
[----:B------:R-:W2:Y:S04]  /*13a0*/  LDG.E.128 R36, desc[UR14][R40.64] ;  /* 0x0000000e28247981 */ /* 0x000ea8000c1e1d00 */
[----:B------:R-:W3:Y:S04]  /*13b0*/  LDG.E.128 R20, desc[UR14][R34.64+0x10] ;  /* 0x0000100e22147981 */ /* 0x000ee8000c1e1d00 */
[----:B------:R-:W3:Y:S04]  /*13c0*/  LDG.E.128 R28, desc[UR14][R40.64+0x10] ;  /* 0x0000100e281c7981 */ /* 0x000ee8000c1e1d00 */
[----:B------:R-:W4:Y:S04]  /*13d0*/  LDG.E.128 R12, desc[UR14][R34.64+0x20] ;  /* 0x0000200e220c7981 */ /* 0x000f28000c1e1d00 */
[----:B------:R-:W4:Y:S04]  /*13e0*/  LDG.E.128 R16, desc[UR14][R40.64+0x20] ;  /* 0x0000200e28107981 */ /* 0x000f28000c1e1d00 */
[----:B------:R0:W5:Y:S04]  /*13f0*/  LDG.E.128 R4, desc[UR14][R34.64+0x30] ;  /* 0x0000300e22047981 */ /* 0x000168000c1e1d00 */
[----:B------:R-:W5:Y:S01]  /*1400*/  LDG.E.128 R8, desc[UR14][R40.64+0x30] ;  /* 0x0000300e28087981 */ /* 0x000f62000c1e1d00 */
[----:B--2---:R-:W-:-:S02]  /*1410*/  DADD R38, -R26, R38 ;  /* 0x000000001a267229 */ /* 0x004fc40000000126 */
[----:B------:R-:W-:-:S06]  /*1420*/  DADD R36, -R24, R36 ;  /* 0x0000000018247229 */ /* 0x000fcc0000000124 */
[----:B------:R-:W-:Y:S02]  /*1430*/  DMUL R44, R38, UR18 ;  /* 0x00000012262c7c28 */ /* 0x000fe40008000000 */
[----:B---3--:R-:W-:Y:S02]  /*1440*/  DADD R30, -R22, R30 ;  /* 0x00000000161e7229 */ /* 0x008fe4000000011e */
[----:B------:R-:W-:-:S04]  /*1450*/  DMUL R46, R36, UR18 ;  /* 0x00000012242e7c28 */ /* 0x000fc80008000000 */
[-C--:B------:R-:W-:Y:S02]  /*1460*/  DFMA R44, R36, R32.reuse, -R44 ;  /* 0x00000020242c722b */ /* 0x080fe4000000082c */
[----:B------:R-:W-:Y:S02]  /*1470*/  DADD R36, -R20, R28 ;  /* 0x0000000014247229 */ /* 0x000fe4000000011c */
[----:B------:R-:W-:Y:S02]  /*1480*/  DMUL R28, R30, UR18 ;  /* 0x000000121e1c7c28 */ /* 0x000fe40008000000 */
[----:B----4-:R-:W-:Y:S02]  /*1490*/  DADD R18, -R14, R18 ;  /* 0x000000000e127229 */ /* 0x010fe40000000112 */
[----:B------:R-:W-:Y:S02]  /*14a0*/  DFMA R46, R38, R32, R46 ;  /* 0x00000020262e722b */ /* 0x000fe4000000002e */
[----:B------:R-:W-:-:S02]  /*14b0*/  DADD R16, -R12, R16 ;  /* 0x000000000c107229 */ /* 0x000fc40000000110 */
[----:B------:R-:W-:Y:S02]  /*14c0*/  DFMA R28, R36, R32, -R28 ;  /* 0x00000020241c722b */ /* 0x000fe4000000081c */
[----:B0-----:R-:W-:Y:S02]  /*14d0*/  DMUL R34, R18, UR18 ;  /* 0x0000001212227c28 */ /* 0x001fe40008000000 */
[----:B------:R-:W-:Y:S02]  /*14e0*/  DMUL R36, R36, UR18 ;  /* 0x0000001224247c28 */ /* 0x000fe40008000000 */
[----:B-----5:R-:W-:Y:S02]  /*14f0*/  DADD R38, -R6, R10 ;  /* 0x0000000006267229 */ /* 0x020fe4000000010a */
[----:B------:R-:W-:Y:S02]  /*1500*/  DADD R8, -R4, R8 ;  /* 0x0000000004087229 */ /* 0x000fe40000000108 */
[----:B------:R-:W-:-:S02]  /*1510*/  DMUL R10, R16, UR18 ;  /* 0x00000012100a7c28 */ /* 0x000fc40008000000 */
[-C--:B------:R-:W-:Y:S02]  /*1520*/  DFMA R34, R16, R32.reuse, -R34 ;  /* 0x000000201022722b */ /* 0x080fe40000000822 */
[-C--:B------:R-:W-:Y:S02]  /*1530*/  DFMA R36, R30, R32.reuse, R36 ;  /* 0x000000201e24722b */ /* 0x080fe40000000024 */
[----:B------:R-:W-:Y:S02]  /*1540*/  DMUL R16, R38, UR18 ;  /* 0x0000001226107c28 */ /* 0x000fe40008000000 */
[----:B------:R-:W-:Y:S02]  /*1550*/  DMUL R30, R8, UR18 ;  /* 0x00000012081e7c28 */ /* 0x000fe40008000000 */
[----:B------:R-:W-:Y:S02]  /*1560*/  DFMA R10, R18, R32, R10 ;  /* 0x00000020120a722b */ /* 0x000fe4000000000a */
[----:B------:R-:W-:-:S02]  /*1570*/  DADD R26, R26, R46 ;  /* 0x000000001a1a7229 */ /* 0x000fc4000000002e */
[-C--:B------:R-:W-:Y:S02]  /*1580*/  DFMA R16, R8, R32.reuse, -R16 ;  /* 0x000000200810722b */ /* 0x080fe40000000810 */
[----:B------:R-:W-:Y:S01]  /*1590*/  DFMA R30, R38, R32, R30 ;  /* 0x00000020261e722b */ /* 0x000fe2000000001e */
[----:B------:R-:W-:Y:S01]  /*15a0*/  IADD3 R8, P0, R2, UR10, RZ ;  /* 0x0000000a02087c10 */ /* 0x000fe2000ff1e0ff */
[----:B------:R-:W-:Y:S02]  /*15b0*/  DADD R24, R24, R44 ;  /* 0x0000000018187229 */ /* 0x000fe4000000002c */
[----:B------:R-:W-:Y:S01]  /*15c0*/  DADD R22, R22, R36 ;  /* 0x0000000016167229 */ /* 0x000fe20000000024 */
[----:B------:R-:W-:Y:S01]  /*15d0*/  IADD3.X R9, R42, UR11, RZ, P0, !PT ;  /* 0x0000000b2a097c10 */ /* 0x000fe200087fe4ff */
[----:B------:R-:W-:Y:S01]  /*15e0*/  DADD R20, R20, R28 ;  /* 0x0000000014147229 */ /* 0x000fe2000000001c */
[----:B------:R-:W-:Y:S01]  /*15f0*/  IADD3 R3, P0, R3, UR4, RZ ;  /* 0x0000000403037c10 */ /* 0x000fe2000ff1e0ff */
[----:B------:R-:W-:-:S02]  /*1600*/  DADD R14, R14, R10 ;  /* 0x000000000e0e7229 */ /* 0x000fc4000000000a */
[----:B------:R-:W-:Y:S01]  /*1610*/  DADD R12, R12, R34 ;  /* 0x000000000c0c7229 */ /* 0x000fe20000000022 */
[----:B------:R0:W-:Y:S01]  /*1620*/  STG.E.128 desc[UR14][R8.64], R24 ;  /* 0x0000001808007986 */ /* 0x0001e2000c101d0e */
[----:B------:R-:W-:Y:S01]  /*1630*/  DADD R6, R6, R30 ;  /* 0x0000000006067229 */ /* 0x000fe2000000001e */
[C---:B------:R-:W-:Y:S01]  /*1640*/  IMAD.SHL.U32 R2, R3.reuse, 0x4, RZ ;  /* 0x0000000403027824 */ /* 0x040fe200078e00ff */
[----:B------:R-:W-:Y:S01]  /*1650*/  DADD R4, R4, R16 ;  /* 0x0000000004047229 */ /* 0x000fe20000000010 */
[----:B------:R-:W-:Y:S01]  /*1660*/  IMAD.X R0, RZ, RZ, R0, P0 ;  /* 0x000000ffff007224 */ /* 0x000fe200000e0600 */
[----:B------:R0:W-:Y:S01]  /*1670*/  STG.E.128 desc[UR14][R8.64+0x10], R20 ;  /* 0x0000101408007986 */ /* 0x0001e2000c101d0e */
[C---:B------:R-:W-:Y:S02]  /*1680*/  ISETP.LT.U32.AND P1, PT, R3.reuse, 0x4000, PT ;  /* 0x000040000300780c */ /* 0x040fe40003f21070 */
[----:B------:R-:W-:Y:S01]  /*1690*/  ISETP.GE.U32.AND P0, PT, R2, UR16, PT ;  /* 0x0000001002007c0c */ /* 0x000fe2000bf06070 */
[----:B------:R0:W-:Y:S01]  /*16a0*/  STG.E.128 desc[UR14][R8.64+0x20], R12 ;  /* 0x0000200c08007986 */ /* 0x0001e2000c101d0e */
[----:B------:R-:W-:-:S02]  /*16b0*/  SHF.L.U64.HI R2, R3, 0x2, R0 ;  /* 0x0000000203027819 */ /* 0x000fc40000010200 */
[----:B------:R-:W-:Y:S01]  /*16c0*/  ISETP.LT.U32.AND.EX P1, PT, R0, RZ, PT, P1 ;  /* 0x000000ff0000720c */ /* 0x000fe20003f21110 */
[----:B------:R0:W-:Y:S01]  /*16d0*/  STG.E.128 desc[UR14][R8.64+0x30], R4 ;  /* 0x0000300408007986 */ /* 0x0001e2000c101d0e */
[----:B------:R-:W-:-:S13]  /*16e0*/  ISETP.GE.AND.EX P0, PT, R2, UR12, PT, P0 ;  /* 0x0000000c02007c0c */ /* 0x000fda000bf06300 */
[----:B------:R-:W-:Y:S05]  /*16f0*/  @!P0 BRA P1, `(.L_x_157) ;  /* 0xfffffffc000c8947 */ /* 0x000fea000083ffff */
[----:B------:R-:W-:Y:S05]  /*1700*/  EXIT ;  /* 0x000000000000794d */ /* 0x000fea0003800000 */
.L_x_156:
[----:B------:R-:W-:Y:S02]  /*1710*/  DADD R32, -R32, 1 ;  /* 0x3ff0000020207429 */ /* 0x000fe40000000100 */
[----:B------:R-:W-:-:S11]  /*1720*/  DADD R34, RZ, -UR18 ;  /* 0x80000012ff227e29 */ /* 0x000fd60008000000 */
.L_x_158:
[C---:B------:R-:W-:Y:S01]  /*1730*/  IMAD.SHL.U32 R2, R3.reuse, 0x40, RZ ;  /* 0x0000004003027824 */ /* 0x040fe200078e00ff */
[----:B------:R-:W-:-:S04]  /*1740*/  SHF.L.U64.HI R42, R3, 0x6, R0 ;  /* 0x00000006032a7819 */ /* 0x000fc80000010200 */
[C---:B------:R-:W-:Y:S02]  /*1750*/  IADD3 R44, P0, R2.reuse, UR6, RZ ;  /* 0x00000006022c7c10 */ /* 0x040fe4000ff1e0ff */
[----:B------:R-:W-:Y:S02]  /*1760*/  IADD3 R46, P1, R2, UR8, RZ ;  /* 0x00000008022e7c10 */ /* 0x000fe4000ff3e0ff */
[C---:B------:R-:W-:Y:S02]  /*1770*/  IADD3.X R45, R42.reuse, UR7, RZ, P0, !PT ;  /* 0x000000072a2d7c10 */ /* 0x040fe400087fe4ff */
[----:B------:R-:W-:-:S03]  /*1780*/  IADD3.X R47, R42, UR9, RZ, P1, !PT ;  /* 0x000000092a2f7c10 */ /* 0x000fc60008ffe4ff */
[----:B------:R-:W2:Y:S04]  /*1790*/  LDG.E.128 R36, desc[UR14][R44.64] ;  /* 0x0000000e2c247981 */ /* 0x000ea8000c1e1d00 */
[----:B0-----:R-:W2:Y:S04]  /*17a0*/  LDG.E.128 R28, desc[UR14][R46.64] ;  /* 0x0000000e2e1c7981 */ /* 0x001ea8000c1e1d00 */
[----:B------:R-:W3:Y:S04]  /*17b0*/  LDG.E.128 R24, desc[UR14][R44.64+0x10] ;  /* 0x0000100e2c187981 */ /* 0x000ee8000c1e1d00 */
[----:B------:R-:W3:Y:S04]  /*17c0*/  LDG.E.128 R20, desc[UR14][R46.64+0x10] ;  /* 0x0000100e2e147981 */ /* 0x000ee8000c1e1d00 */
[----:B------:R-:W4:Y:S04]  /*17d0*/  LDG.E.128 R8, desc[UR14][R44.64+0x20] ;  /* 0x0000200e2c087981 */ /* 0x000f28000c1e1d00 */
[----:B------:R-:W4:Y:S04]  /*17e0*/  LDG.E.128 R16, desc[UR14][R46.64+0x20] ;  /* 0x0000200e2e107981 */ /* 0x000f28000c1e1d00 */
[----:B------:R-:W5:Y:S04]  /*17f0*/  LDG.E.128 R4, desc[UR14][R44.64+0x30] ;  /* 0x0000300e2c047981 */ /* 0x000f68000c1e1d00 */
[----:B------:R-:W5:Y:S01]  /*1800*/  LDG.E.128 R12, desc[UR14][R46.64+0x30] ;  /* 0x0000300e2e0c7981 */ /* 0x000f62000c1e1d00 */
        /* <DEDUP_REMOVED lines=8> */
[-C--:B------:R-:W-:Y:S02]  /*1890*/  DMUL R36, R34, R26.reuse ;  /* 0x0000001a22247228 */ /* 0x080fe40000000000 */
[----:B------:R-:W-:Y:S02]  /*18a0*/  DMUL R26, R32, R26 ;  /* 0x0000001a201a7228 */ /* 0x000fe40000000000 */
[----:B-----5:R-:W-:Y:S02]  /*18b0*/  DADD R4, -R4, R12 ;  /* 0x0000000004047229 */ /* 0x020fe4000000010c */
[----:B------:R-:W-:Y:S02]  /*18c0*/  DADD R30, R30, -R38 ;  /* 0x000000001e1e7229 */ /* 0x000fe40000000826 */
[----:B----4-:R-:W-:Y:S02]  /*18d0*/  DADD R38, -R10, R18 ;  /* 0x000000000a267229 */ /* 0x010fe40000000112 */
[----:B------:R-:W-:-:S02]  /*18e0*/  DFMA R10, R32, R24, -R36 ;  /* 0x00000018200a722b */ /* 0x000fc40000000824 */
[----:B------:R-:W-:Y:S02]  /*18f0*/  DFMA R26, R34, R24, R26 ;  /* 0x00000018221a722b */ /* 0x000fe4000000001a */
[----:B------:R-:W-:Y:S02]  /*1900*/  DADD R24, -R6, R14 ;  /* 0x0000000006187229 */ /* 0x000fe4000000010e */
[-C--:B------:R-:W-:Y:S02]  /*1910*/  DMUL R6, R34, R38.reuse ;  /* 0x0000002622067228 */ /* 0x080fe40000000000 */
[----:B------:R-:W-:Y:S02]  /*1920*/  DADD R8, -R8, R16 ;  /* 0x0000000008087229 */ /* 0x000fe40000000110 */
[C---:B------:R-:W-:Y:S02]  /*1930*/  DMUL R38, R32.reuse, R38 ;  /* 0x0000002620267228 */ /* 0x040fe40000000000 */
[----:B------:R-:W-:-:S02]  /*1940*/  DMUL R36, R32, R24 ;  /* 0x0000001820247228 */ /* 0x000fc40000000000 */
[----:B------:R-:W-:Y:S02]  /*1950*/  DMUL R24, R34, R24 ;  /* 0x0000001822187228 */ /* 0x000fe40000000000 */
[-C--:B------:R-:W-:Y:S02]  /*1960*/  DFMA R6, R32, R8.reuse, -R6 ;  /* 0x000000082006722b */ /* 0x080fe40000000806 */
[C---:B------:R-:W-:Y:S02]  /*1970*/  DFMA R38, R34.reuse, R8, R38 ;  /* 0x000000082226722b */ /* 0x040fe40000000026 */
[-C--:B------:R-:W-:Y:S02]  /*1980*/  DFMA R36, R34, R4.reuse, R36 ;  /* 0x000000042224722b */ /* 0x080fe40000000024 */
[----:B------:R-:W-:Y:S01]  /*1990*/  DFMA R24, R32, R4, -R24 ;  /* 0x000000042018722b */ /* 0x000fe20000000818 */
[----:B------:R-:W-:Y:S01]  /*19a0*/  IADD3 R4, P0, R2, UR10, RZ ;  /* 0x0000000a02047c10 */ /* 0x000fe2000ff1e0ff */
[----:B------:R-:W-:-:S02]  /*19b0*/  DADD R28, R28, -R40 ;  /* 0x000000001c1c7229 */ /* 0x000fc40000000828 */
[----:B------:R-:W-:Y:S01]  /*19c0*/  DADD R22, R22, -R26 ;  /* 0x0000000016167229 */ /* 0x000fe2000000081a */
[----:B------:R-:W-:Y:S01]  /*19d0*/  IADD3.X R5, R42, UR11, RZ, P0, !PT ;  /* 0x0000000b2a057c10 */ /* 0x000fe200087fe4ff */
[----:B------:R-:W-:Y:S01]  /*19e0*/  DADD R20, R20, -R10 ;  /* 0x0000000014147229 */ /* 0x000fe2000000080a */
[----:B------:R-:W-:Y:S01]  /*19f0*/  IADD3 R3, P0, R3, UR4, RZ ;  /* 0x0000000403037c10 */ /* 0x000fe2000ff1e0ff */
[----:B------:R-:W-:Y:S02]  /*1a00*/  DADD R18, R18, -R38 ;  /* 0x0000000012127229 */ /* 0x000fe40000000826 */
[----:B------:R-:W-:Y:S01]  /*1a10*/  DADD R16, R16, -R6 ;  /* 0x0000000010107229 */ /* 0x000fe20000000806 */
[----:B------:R0:W-:Y:S01]  /*1a20*/  STG.E.128 desc[UR14][R4.64], R28 ;  /* 0x0000001c04007986 */ /* 0x0001e2000c101d0e */
[----:B------:R-:W-:Y:S01]  /*1a30*/  DADD R14, R14, -R36 ;  /* 0x000000000e0e7229 */ /* 0x000fe20000000824 */
[C---:B------:R-:W-:Y:S01]  /*1a40*/  IMAD.SHL.U32 R2, R3.reuse, 0x4, RZ ;  /* 0x0000000403027824 */ /* 0x040fe200078e00ff */
[----:B------:R-:W-:Y:S01]  /*1a50*/  DADD R12, R12, -R24 ;  /* 0x000000000c0c7229 */ /* 0x000fe20000000818 */
[----:B------:R-:W-:Y:S01]  /*1a60*/  IMAD.X R0, RZ, RZ, R0, P0 ;  /* 0x000000ffff007224 */ /* 0x000fe200000e0600 */
[----:B------:R0:W-:Y:S01]  /*1a70*/  STG.E.128 desc[UR14][R4.64+0x10], R20 ;  /* 0x0000101404007986 */ /* 0x0001e2000c101d0e */
[----:B------:R-:W-:-:S02]  /*1a80*/  ISETP.LT.U32.AND P1, PT, R3, 0x4000, PT ;  /* 0x000040000300780c */ /* 0x000fc40003f21070 */
[----:B------:R-:W-:Y:S01]  /*1a90*/  ISETP.GE.U32.AND P0, PT, R2, UR16, PT ;  /* 0x0000001002007c0c */ /* 0x000fe2000bf06070 */
[----:B------:R0:W-:Y:S01]  /*1aa0*/  STG.E.128 desc[UR14][R4.64+0x20], R16 ;  /* 0x0000201004007986 */ /* 0x0001e2000c101d0e */
[----:B------:R-:W-:Y:S02]  /*1ab0*/  SHF.L.U64.HI R2, R3, 0x2, R0 ;  /* 0x0000000203027819 */ /* 0x000fe40000010200 */
[----:B------:R-:W-:Y:S01]  /*1ac0*/  ISETP.LT.U32.AND.EX P1, PT, R0, RZ, PT, P1 ;  /* 0x000000ff0000720c */ /* 0x000fe20003f21110 */
[----:B------:R0:W-:Y:S01]  /*1ad0*/  STG.E.128 desc[UR14][R4.64+0x30], R12 ;  /* 0x0000300c04007986 */ /* 0x0001e2000c101d0e */
[----:B------:R-:W-:-:S13]  /*1ae0*/  ISETP.GE.AND.EX P0, PT, R2, UR12, PT, P0 ;  /* 0x0000000c02007c0c */ /* 0x000fda000bf06300 */
[----:B------:R-:W-:Y:S05]  /*1af0*/  @!P0 BRA P1, `(.L_x_158) ;  /* 0xfffffffc000c8947 */ /* 0x000fea000083ffff */
[----:B------:R-:W-:Y:S05]  /*1b00*/  EXIT ;  /* 0x000000000000794d */ /* 0x000fea0003800000 */
.L_x_159:
        /* <DEDUP_REMOVED lines=15> */
.L_x_245:


//--------------------- .text._ZN2at6native52_GLOBAL__N__ff984223_19_ForeachTernaryOp_cu_5285c63625multi_tensor_apply_kernelINS1_18TensorListMetadataILi3EEENS1_22TernaryOpScalarFunctorIfLi3ELi2ELi2EEEJNS0_11LerpFunctorIfEEfEEEvT_T0_DpT1_ --------------------------
	.section	.text._ZN2at6native52_GLOBAL__N__ff984223_19_ForeachTernaryOp_cu_5285c63625multi_tensor_apply_kernelINS1_18TensorListMetadataILi3EEENS1_22TernaryOpScalarFunctorIfLi3ELi2ELi2EEEJNS0_11LerpFunctorIfEEfEEEvT_T0_DpT1_,"ax",@progbits
	.align	128
.text._ZN2at6native52_GLOBAL__N__ff984223_19_ForeachTernaryOp_cu_5285c63625multi_tensor_apply_kernelINS1_18TensorListMetadataILi3EEENS1_22TernaryOpScalarFunctorIfLi3ELi2ELi2EEEJNS0_11LerpFunctorIfEEfEEEvT_T0_DpT1_:
        .type           _ZN2at6native52_GLOBAL__N__ff984223_19_ForeachTernaryOp_cu_5285c63625multi_tensor_apply_kernelINS1_18TensorListMetadataILi3EEENS1_22TernaryOpScalarFunctorIfLi3ELi2ELi2EEEJNS0_11LerpFunctorIfEEfEEEvT_T0_DpT1_,@function
        .size           _ZN2at6native52_GLOBAL__N__ff984223_19_ForeachTernaryOp_cu_5285c63625multi_tensor_apply_kernelINS1_18TensorListMetadataILi3EEENS1_22TernaryOpScalarFunctorIfLi3ELi2ELi2EEEJNS0_11LerpFunctorIfEEfEEEvT_T0_DpT1_,(.L_x_246 - _ZN2at6native52_GLOBAL__N__ff984223_19_ForeachTernaryOp_cu_5285c63625multi_tensor_apply_kernelINS1_18TensorListMetadataILi3EEENS1_22TernaryOpScalarFunctorIfLi3ELi2ELi2EEEJNS0_11LerpFunctorIfEEfEEEvT_T0_DpT1_)
        .other          _ZN2at6native52_GLOBAL__N__ff984223_19_ForeachTernaryOp_cu_5285c63625multi_tensor_apply_kernelINS1_18TensorListMetadataILi3EEENS1_22TernaryOpScalarFunctorIfLi3ELi2ELi2EEEJNS0_11LerpFunctorIfEEfEEEvT_T0_DpT1_,@"STO_CUDA_ENTRY STV_DEFAULT"
_ZN2at6native52_GLOBAL__N__ff984223_19_ForeachTernaryOp_cu_5285c63625multi_tensor_apply_kernelINS1_18TensorListMetadataILi3EEENS1_22TernaryOpScalarFunctorIfLi3ELi2ELi2EEEJNS0_11LerpFunctorIfEEfEEEvT_T0_DpT1_:
        /* <DEDUP_REMOVED lines=36> */
.L_x_162:
[----:B0-----:R-:W-:Y:S01]  /*0240*/  IADD3 R5, P1, R0, R4, RZ ;  /* 0x0000000400057210 */ /* 0x001fe20007f3e0ff */
[----:B------:R-:W-:-:S03]  /*0250*/  IMAD.MOV.U32 R11, RZ, RZ, RZ ;  /* 0x000000ffff0b7224 */ /* 0x000fc600078e00ff */
[C---:B------:R-:W-:Y:S01]  /*0260*/  ISETP.GE.U32.AND P0, PT, R5.reuse, 0x10000, PT ;  /* 0x000100000500780c */ /* 0x040fe20003f06070 */
[----:B------:R-:W-:Y:S01]  /*0270*/  IMAD.X R8, RZ, RZ, R7, P1 ;  /* 0x000000ffff087224 */ /* 0x000fe200008e0607 */
[----:B------:R-:W-:Y:S02]  /*0280*/  ISETP.LT.U32.AND P1, PT, R5, UR14, PT ;  /* 0x0000000e05007c0c */ /* 0x000fe4000bf21070 */
[-C--:B-1----:R-:W-:Y:S02]  /*0290*/  IADD3 R15, P2, R2, R5.reuse, RZ ;  /* 0x00000005020f7210 */ /* 0x082fe40007f5e0ff */
[----:B------:R-:W-:Y:S02]  /*02a0*/  ISETP.GE.U32.AND.EX P0, PT, R8, RZ, PT, P0 ;  /* 0x000000ff0800720c */ /* 0x000fe40003f06100 */
[----:B------:R-:W-:Y:S01]  /*02b0*/  LEA R26, P3, R2, R5, 0x1 ;  /* 0x00000005021a7211 */ /* 0x000fe200078608ff */
[----:B------:R-:W-:Y:S01]  /*02c0*/  IMAD.X R6, RZ, RZ, R8, P2 ;  /* 0x000000ffff067224 */ /* 0x000fe200010e0608 */
[----:B------:R-:W-:-:S02]  /*02d0*/  ISETP.LT.AND.EX P0, PT, R8, UR4, !P0, P1 ;  /* 0x0000000408007c0c */ /* 0x000fc4000c701310 */
[C---:B------:R-:W-:Y:S02]  /*02e0*/  ISETP.GE.U32.AND P1, PT, R15.reuse, 0x10000, PT ;  /* 0x000100000f00780c */ /* 0x040fe40003f26070 */
[----:B------:R-:W-:Y:S02]  /*02f0*/  ISETP.LT.U32.AND P2, PT, R15, UR14, PT ;  /* 0x0000000e0f007c0c */ /* 0x000fe4000bf41070 */
[----:B------:R-:W-:Y:S01]  /*0300*/  ISETP.GE.U32.AND.EX P1, PT, R6, RZ, PT, P1 ;  /* 0x000000ff0600720c */ /* 0x000fe20003f26110 */
[----:B------:R-:W-:Y:S02]  /*0310*/  IMAD.X R3, RZ, RZ, R8, P3 ;  /* 0x000000ffff037224 */ /* 0x000fe400018e0608 */
[----:B------:R-:W-:Y:S01]  /*0320*/  IMAD R10, R2, 0x3, RZ ;  /* 0x00000003020a7824 */ /* 0x000fe200078e02ff */
[----:B------:R-:W-:Y:S02]  /*0330*/  ISETP.LT.AND.EX P1, PT, R6, UR4, !P1, P2 ;  /* 0x0000000406007c0c */ /* 0x000fe4000cf21320 */
[----:B------:R-:W-:-:S02]  /*0340*/  ISETP.GE.U32.AND P2, PT, R26, 0x10000, PT ;  /* 0x000100001a00780c */ /* 0x000fc40003f46070 */
[----:B------:R-:W-:-:S04]  /*0350*/  @P0 LEA R18, P4, R5, UR6, 0x2 ;  /* 0x0000000605120c11 */ /* 0x000fc8000f8810ff */
[C-C-:B------:R-:W-:Y:S02]  /*0360*/  @P0 LEA.HI.X R19, R5.reuse, UR7, R8.reuse, 0x2, P4 ;  /* 0x0000000705130c11 */ /* 0x140fe4000a0f1408 */
[C---:B------:R-:W-:Y:S02]  /*0370*/  @P0 LEA R16, P4, R5.reuse, UR8, 0x2 ;  /* 0x0000000805100c11 */ /* 0x040fe4000f8810ff */
[----:B------:R-:W-:Y:S01]  /*0380*/  ISETP.LT.U32.AND P3, PT, R26, UR14, PT ;  /* 0x0000000e1a007c0c */ /* 0x000fe2000bf61070 */
[----:B------:R0:W2:Y:S01]  /*0390*/  @P0 LDG.E R11, desc[UR12][R18.64] ;  /* 0x0000000c120b0981 */ /* 0x0000a2000c1e1900 */
[----:B------:R-:W-:Y:S02]  /*03a0*/  @P0 LEA.HI.X R17, R5, UR9, R8, 0x2, P4 ;  /* 0x0000000905110c11 */ /* 0x000fe4000a0f1408 */
[----:B------:R-:W-:Y:S02]  /*03b0*/  CS2R R24, SRZ ;  /* 0x0000000000187805 */ /* 0x000fe4000001ff00 */
[----:B------:R-:W-:-:S02]  /*03c0*/  ISETP.GE.U32.AND.EX P2, PT, R3, RZ, PT, P2 ;  /* 0x000000ff0300720c */ /* 0x000fc40003f46120 */
[----:B------:R-:W-:Y:S02]  /*03d0*/  IADD3 R23, P4, R10, R5, RZ ;  /* 0x000000050a177210 */ /* 0x000fe40007f9e0ff */
[----:B------:R-:W-:Y:S01]  /*03e0*/  ISETP.LT.AND.EX P2, PT, R3, UR4, !P2, P3 ;  /* 0x0000000403007c0c */ /* 0x000fe2000d741330 */
[----:B------:R-:W-:Y:S01]  /*03f0*/  IMAD.MOV.U32 R9, RZ, RZ, RZ ;  /* 0x000000ffff097224 */ /* 0x000fe200078e00ff */
[C---:B------:R-:W-:Y:S01]  /*0400*/  ISETP.GE.U32.AND P3, PT, R23.reuse, 0x10000, PT ;  /* 0x000100001700780c */ /* 0x040fe20003f66070 */
[----:B0-----:R-:W-:Y:S01]  /*0410*/  IMAD.X R18, RZ, RZ, R8, P4 ;  /* 0x000000ffff127224 */ /* 0x001fe200020e0608 */
[----:B------:R-:W-:Y:S01]  /*0420*/  ISETP.LT.U32.AND P4, PT, R23, UR14, PT ;  /* 0x0000000e17007c0c */ /* 0x000fe2000bf81070 */
[----:B------:R0:W2:Y:S01]  /*0430*/  @P0 LDG.E R24, desc[UR12][R16.64] ;  /* 0x0000000c10180981 */ /* 0x0000a2000c1e1900 */
[----:B------:R-:W-:Y:S02]  /*0440*/  @P1 LEA R12, P5, R15, UR6, 0x2 ;  /* 0x000000060f0c1c11 */ /* 0x000fe4000f8a10ff */
[----:B------:R-:W-:-:S02]  /*0450*/  ISETP.GE.U32.AND.EX P3, PT, R18, RZ, PT, P3 ;  /* 0x000000ff1200720c */ /* 0x000fc40003f66130 */
[C-C-:B------:R-:W-:Y:S02]  /*0460*/  @P1 LEA.HI.X R13, R15.reuse, UR7, R6.reuse, 0x2, P5 ;  /* 0x000000070f0d1c11 */ /* 0x140fe4000a8f1406 */
[----:B------:R-:W-:Y:S02]  /*0470*/  ISETP.LT.AND.EX P3, PT, R18, UR4, !P3, P4 ;  /* 0x0000000412007c0c */ /* 0x000fe4000df61340 */
[C---:B------:R-:W-:Y:S02]  /*0480*/  @P1 LEA R28, P5, R15.reuse, UR8, 0x2 ;  /* 0x000000080f1c1c11 */ /* 0x040fe4000f8a10ff */
[C---:B------:R-:W-:Y:S01]  /*0490*/  @P2 LEA R20, P4, R26.reuse, UR6, 0x2 ;  /* 0x000000061a142c11 */ /* 0x040fe2000f8810ff */
[----:B------:R-:W-:Y:S01]  /*04a0*/  IMAD.MOV.U32 R10, RZ, RZ, RZ ;  /* 0x000000ffff0a7224 */ /* 0x000fe200078e00ff */
[----:B------:R-:W-:Y:S02]  /*04b0*/  @P1 LEA.HI.X R29, R15, UR9, R6, 0x2, P5 ;  /* 0x000000090f1d1c11 */ /* 0x000fe4000a8f1406 */
[C-C-:B------:R-:W-:Y:S01]  /*04c0*/  @P2 LEA.HI.X R21, R26.reuse, UR7, R3.reuse, 0x2, P4 ;  /* 0x000000071a152c11 */ /* 0x140fe2000a0f1403 */
[----:B------:R-:W-:Y:S01]  /*04d0*/  IMAD.MOV.U32 R19, RZ, RZ, RZ ;  /* 0x000000ffff137224 */ /* 0x000fe200078e00ff */
[C---:B0-----:R-:W-:Y:S01]  /*04e0*/  @P2 LEA R16, P5, R26.reuse, UR8, 0x2 ;  /* 0x000000081a102c11 */ /* 0x041fe2000f8a10ff */
[----:B------:R0:W3:Y:S03]  /*04f0*/  @P1 LDG.E R10, desc[UR12][R12.64] ;  /* 0x0000000c0c0a1981 */ /* 0x0000e6000c1e1900 */
[----:B------:R-:W-:Y:S01]  /*0500*/  @P2 LEA.HI.X R17, R26, UR9, R3, 0x2, P5 ;  /* 0x000000091a112c11 */ /* 0x000fe2000a8f1403 */
[----:B------:R1:W4:Y:S01]  /*0510*/  @P2 LDG.E R9, desc[UR12][R20.64] ;  /* 0x0000000c14092981 */ /* 0x000322000c1e1900 */
[----:B------:R-:W-:-:S03]  /*0520*/  IMAD.MOV.U32 R22, RZ, RZ, RZ ;  /* 0x000000ffff167224 */ /* 0x000fc600078e00ff */
[----:B------:R5:W3:Y:S01]  /*0530*/  @P1 LDG.E R19, desc[UR12][R28.64] ;  /* 0x0000000c1c131981 */ /* 0x000ae2000c1e1900 */
[----:B0-----:R-:W-:-:S03]  /*0540*/  @P3 LEA R12, P4, R23, UR6, 0x2 ;  /* 0x00000006170c3c11 */ /* 0x001fc6000f8810ff */
[----:B------:R-:W4:Y:S01]  /*0550*/  @P2 LDG.E R22, desc[UR12][R16.64] ;  /* 0x0000000c10162981 */ /* 0x000f22000c1e1900 */
[C---:B-1----:R-:W-:Y:S02]  /*0560*/  @P3 LEA R20, P5, R23.reuse, UR8, 0x2 ;  /* 0x0000000817143c11 */ /* 0x042fe4000f8a10ff */
[C-C-:B------:R-:W-:Y:S01]  /*0570*/  @P3 LEA.HI.X R13, R23.reuse, UR7, R18.reuse, 0x2, P4 ;  /* 0x00000007170d3c11 */ /* 0x140fe2000a0f1412 */
[----:B-----5:R-:W-:Y:S01]  /*0580*/  IMAD.MOV.U32 R28, RZ, RZ, RZ ;  /* 0x000000ffff1c7224 */ /* 0x020fe200078e00ff */
[----:B------:R-:W-:-:S03]  /*0590*/  @P3 LEA.HI.X R21, R23, UR9, R18, 0x2, P5 ;  /* 0x0000000917153c11 */ /* 0x000fc6000a8f1412 */
[----:B------:R0:W5:Y:S04]  /*05a0*/  @P3 LDG.E R25, desc[UR12][R12.64] ;  /* 0x0000000c0c193981 */ /* 0x000168000c1e1900 */
[----:B------:R1:W5:Y:S01]  /*05b0*/  @P3 LDG.E R28, desc[UR12][R20.64] ;  /* 0x0000000c141c3981 */ /* 0x000362000c1e1900 */
[----:B------:R-:W-:Y:S02]  /*05c0*/  @P1 LEA R14, P6, R15, UR10, 0x2 ;  /* 0x0000000a0f0e1c11 */ /* 0x000fe4000f8c10ff */
[C---:B0-----:R-:W-:Y:S02]  /*05d0*/  @P0 LEA R12, P5, R5.reuse, UR10, 0x2 ;  /* 0x0000000a050c0c11 */ /* 0x041fe4000f8a10ff */
[----:B------:R-:W-:Y:S02]  /*05e0*/  @P2 LEA R16, P4, R26, UR10, 0x2 ;  /* 0x0000000a1a102c11 */ /* 0x000fe4000f8810ff */
[----:B------:R-:W-:Y:S01]  /*05f0*/  @P0 LEA.HI.X R13, R5, UR11, R8, 0x2, P5 ;  /* 0x0000000b050d0c11 */ /* 0x000fe2000a8f1408 */
[----:B------:R-:W-:Y:S01]  /*0600*/  IMAD.MOV.U32 R5, RZ, RZ, R7 ;  /* 0x000000ffff057224 */ /* 0x000fe200078e0007 */
[----:B-1----:R-:W-:-:S02]  /*0610*/  @P3 LEA R20, P5, R23, UR10, 0x2 ;  /* 0x0000000a17143c11 */ /* 0x002fc4000f8a10ff */
[----:B------:R-:W-:Y:S02]  /*0620*/  @P1 LEA.HI.X R15, R15, UR11, R6, 0x2, P6 ;  /* 0x0000000b0f0f1c11 */ /* 0x000fe4000b0f1406 */
[----:B------:R-:W-:Y:S01]  /*0630*/  @P2 LEA.HI.X R17, R26, UR11, R3, 0x2, P4 ;  /* 0x0000000b1a112c11 */ /* 0x000fe2000a0f1403 */
[----:B------:R-:W-:Y:S01]  /*0640*/  IMAD.WIDE.U32 R4, R2, 0x4, R4 ;  /* 0x0000000402047825 */ /* 0x000fe200078e0004 */
[----:B------:R-:W-:-:S03]  /*0650*/  @P3 LEA.HI.X R21, R23, UR11, R18, 0x2, P5 ;  /* 0x0000000b17153c11 */ /* 0x000fc6000a8f1412 */
[----:B------:R-:W-:Y:S02]  /*0660*/  IMAD.MOV.U32 R7, RZ, RZ, R5 ;  /* 0x000000ffff077224 */ /* 0x000fe400078e0005 */
[----:B--2---:R-:W-:-:S04]  /*0670*/  FADD.FTZ R24, -R11, R24 ;  /* 0x000000180b187221 */ /* 0x004fc80000010100 */
[----:B------:R-:W-:-:S05]  /*0680*/  FFMA.FTZ R11, R24, UR5, R11 ;  /* 0x00000005180b7c23 */ /* 0x000fca000801000b */
[----:B------:R2:W-:Y:S01]  /*0690*/  @P0 STG.E desc[UR12][R12.64], R11 ;  /* 0x0000000b0c000986 */ /* 0x0005e2000c10190c */
[----:B------:R-:W-:Y:S01]  /*06a0*/  ISETP.GE.U32.AND P0, PT, R4, 0x10000, PT ;  /* 0x000100000400780c */ /* 0x000fe20003f06070 */
[----:B---3--:R-:W-:Y:S01]  /*06b0*/  FADD.FTZ R19, -R10, R19 ;  /* 0x000000130a137221 */ /* 0x008fe20000010100 */
[----:B----4-:R-:W-:-:S03]  /*06c0*/  FADD.FTZ R22, -R9, R22 ;  /* 0x0000001609167221 */ /* 0x010fc60000010100 */
[----:B------:R-:W-:Y:S01]  /*06d0*/  FFMA.FTZ R19, R19, UR5, R10 ;  /* 0x0000000513137c23 */ /* 0x000fe2000801000a */
[----:B------:R-:W-:-:S04]  /*06e0*/  FFMA.FTZ R9, R22, UR5, R9 ;  /* 0x0000000516097c23 */ /* 0x000fc80008010009 */
[----:B------:R2:W-:Y:S01]  /*06f0*/  @P1 STG.E desc[UR12][R14.64], R19 ;  /* 0x000000130e001986 */ /* 0x0005e2000c10190c */
[----:B-----5:R-:W-:-:S04]  /*0700*/  FADD.FTZ R28, -R25, R28 ;  /* 0x0000001c191c7221 */ /* 0x020fc80000010100 */
[----:B------:R-:W-:Y:S01]  /*0710*/  FFMA.FTZ R25, R28, UR5, R25 ;  /* 0x000000051c197c23 */ /* 0x000fe20008010019 */
[----:B------:R2:W-:Y:S01]  /*0720*/  @P2 STG.E desc[UR12][R16.64], R9 ;  /* 0x0000000910002986 */ /* 0x0005e2000c10190c */
[----:B------:R-:W-:-:S03]  /*0730*/  ISETP.LT.U32.AND P1, PT, R4, UR14, PT ;  /* 0x0000000e04007c0c */ /* 0x000fc6000bf21070 */
[----:B------:R2:W-:Y:S01]  /*0740*/  @P3 STG.E desc[UR12][R20.64], R25 ;  /* 0x0000001914003986 */ /* 0x0005e2000c10190c */
[C---:B------:R-:W-:Y:S02]  /*0750*/  ISETP.GE.U32.AND.EX P0, PT, R5.reuse, RZ, PT, P0 ;  /* 0x000000ff0500720c */ /* 0x040fe40003f06100 */
[----:B------:R-:W-:-:S13]  /*0760*/  ISETP.LT.AND.EX P1, PT, R5, UR4, PT, P1 ;  /* 0x0000000405007c0c */ /* 0x000fda000bf21310 */
[----:B--2---:R-:W-:Y:S05]  /*0770*/  @!P0 BRA P1, `(.L_x_162) ;  /* 0xfffffff800b08947 */ /* 0x004fea000083ffff */
[----:B------:R-:W-:Y:S05]  /*0780*/  EXIT ;  /* 0x000000000000794d */ /* 0x000fea0003800000 */
.L_x_161:
[----:B------:R-:W0:Y:S01]  /*0790*/  S2R R0, SR_TID.X ;  /* 0x0000000000007919 */ /* 0x000e220000002100 */
[----:B------:R-:W1:Y:S01]  /*07a0*/  LDC R2, c[0x0][RZ] ;  /* 0x00000000ff027b82 */ /* 0x000e620000000800 */
[----:B------:R-:W-:Y:S02]  /*07b0*/  IMAD.MOV.U32 R4, RZ, RZ, RZ ;  /* 0x000000ffff047224 */ /* 0x000fe400078e00ff */
[----:B------:R-:W-:-:S07]  /*07c0*/  IMAD.MOV.U32 R7, RZ, RZ, RZ ;  /* 0x000000ffff077224 */ /* 0x000fce00078e00ff */
.L_x_163:
[----:B0-----:R-:W-:Y:S01]  /*07d0*/  IADD3 R5, P1, R0, R4, RZ ;  /* 0x0000000400057210 */ /* 0x001fe20007f3e0ff */
[C---:B-1----:R-:W-:Y:S02]  /*07e0*/  IMAD R24, R2.reuse, 0x3, RZ ;  /* 0x0000000302187824 */ /* 0x042fe400078e02ff */
[----:B------:R-:W-:Y:S01]  /*07f0*/  IMAD.MOV.U32 R9, RZ, RZ, RZ ;  /* 0x000000ffff097224 */ /* 0x000fe200078e00ff */
[C---:B------:R-:W-:Y:S01]  /*0800*/  ISETP.GE.U32.AND P0, PT, R5.reuse, 0x10000, PT ;  /* 0x000100000500780c */ /* 0x040fe20003f06070 */
[----:B------:R-:W-:Y:S01]  /*0810*/  IMAD.X R8, RZ, RZ, R7, P1 ;  /* 0x000000ffff087224 */ /* 0x000fe200008e0607 */
[----:B------:R-:W-:Y:S01]  /*0820*/  ISETP.LT.U32.AND P1, PT, R5, UR14, PT ;  /* 0x0000000e05007c0c */ /* 0x000fe2000bf21070 */
[----:B------:R-:W-:Y:S01]  /*0830*/  IMAD.MOV.U32 R18, RZ, RZ, RZ ;  /* 0x000000ffff127224 */ /* 0x000fe200078e00ff */
[----:B------:R-:W-:Y:S02]  /*0840*/  IADD3 R3, P2, R2, R5, RZ ;  /* 0x0000000502037210 */ /* 0x000fe40007f5e0ff */
[----:B------:R-:W-:-:S02]  /*0850*/  CS2R R22, SRZ ;  /* 0x0000000000167805 */ /* 0x000fc4000001ff00 */
[----:B------:R-:W-:Y:S01]  /*0860*/  ISETP.GE.U32.AND.EX P0, PT, R8, RZ, PT, P0 ;  /* 0x000000ff0800720c */ /* 0x000fe20003f06100 */
[----:B------:R-:W-:Y:S01]  /*0870*/  IMAD.MOV.U32 R25, RZ, RZ, RZ ;  /* 0x000000ffff197224 */ /* 0x000fe200078e00ff */
[----:B------:R-:W-:Y:S01]  /*0880*/  LEA R17, P3, R2, R5, 0x1 ;  /* 0x0000000502117211 */ /* 0x000fe200078608ff */
[--C-:B------:R-:W-:Y:S01]  /*0890*/  IMAD.X R6, RZ, RZ, R8.reuse, P2 ;  /* 0x000000ffff067224 */ /* 0x100fe200010e0608 */
[----:B------:R-:W-:Y:S01]  /*08a0*/  ISETP.LT.AND.EX P0, PT, R8, UR4, !P0, P1 ;  /* 0x0000000408007c0c */ /* 0x000fe2000c701310 */
[----:B------:R-:W0:Y:S01]  /*08b0*/  LDC R27, c[0x0][0xe5c] ;  /* 0x00039700ff1b7b82 */ /* 0x000e220000000800 */
[C---:B------:R-:W-:Y:S02]  /*08c0*/  ISETP.GE.U32.AND P1, PT, R3.reuse, 0x10000, PT ;  /* 0x000100000300780c */ /* 0x040fe40003f26070 */
[----:B------:R-:W-:Y:S02]  /*08d0*/  ISETP.LT.U32.AND P2, PT, R3, UR14, PT ;  /* 0x0000000e03007c0c */ /* 0x000fe4000bf41070 */
[----:B------:R-:W-:Y:S01]  /*08e0*/  ISETP.GE.U32.AND.EX P1, PT, R6, RZ, PT, P1 ;  /* 0x000000ff0600720c */ /* 0x000fe20003f26110 */
[----:B------:R-:W-:-:S03]  /*08f0*/  IMAD.X R26, RZ, RZ, R8, P3 ;  /* 0x000000ffff1a7224 */ /* 0x000fc600018e0608 */
[----:B------:R-:W-:Y:S02]  /*0900*/  ISETP.LT.AND.EX P1, PT, R6, UR4, !P1, P2 ;  /* 0x0000000406007c0c */ /* 0x000fe4000cf21320 */
[----:B------:R-:W-:Y:S02]  /*0910*/  ISETP.GE.U32.AND P2, PT, R17, 0x10000, PT ;  /* 0x000100001100780c */ /* 0x000fe40003f46070 */
[----:B------:R-:W-:-:S04]  /*0920*/  @P0 LEA R12, P4, R5, UR6, 0x2 ;  /* 0x00000006050c0c11 */ /* 0x000fc8000f8810ff */
[C-C-:B------:R-:W-:Y:S02]  /*0930*/  @P0 LEA.HI.X R13, R5.reuse, UR7, R8.reuse, 0x2, P4 ;  /* 0x00000007050d0c11 */ /* 0x140fe4000a0f1408 */
[----:B------:R-:W-:Y:S02]  /*0940*/  @P0 LEA R10, P4, R5, UR8, 0x2 ;  /* 0x00000008050a0c11 */ /* 0x000fe4000f8810ff */
[----:B------:R-:W-:Y:S01]  /*0950*/  ISETP.LT.U32.AND P3, PT, R17, UR14, PT ;  /* 0x0000000e11007c0c */ /* 0x000fe2000bf61070 */
[----:B------:R-:W2:Y:S01]  /*0960*/  @P0 LDG.E R9, desc[UR12][R12.64] ;  /* 0x0000000c0c090981 */ /* 0x000ea2000c1e1900 */
[----:B------:R-:W-:Y:S02]  /*0970*/  @P0 LEA.HI.X R11, R5, UR9, R8, 0x2, P4 ;  /* 0x00000009050b0c11 */ /* 0x000fe4000a0f1408 */
[----:B------:R-:W-:Y:S02]  /*0980*/  ISETP.GE.U32.AND.EX P2, PT, R26, RZ, PT, P2 ;  /* 0x000000ff1a00720c */ /* 0x000fe40003f46120 */
[----:B------:R-:W-:Y:S01]  /*0990*/  IADD3 R24, P4, R24, R5, RZ ;  /* 0x0000000518187210 */ /* 0x000fe20007f9e0ff */
[----:B------:R1:W2:Y:S01]  /*09a0*/  @P0 LDG.E R18, desc[UR12][R10.64] ;  /* 0x0000000c0a120981 */ /* 0x0002a2000c1e1900 */
[----:B------:R-:W-:-:S02]  /*09b0*/  ISETP.LT.AND.EX P2, PT, R26, UR4, !P2, P3 ;  /* 0x000000041a007c0c */ /* 0x000fc4000d741330 */
[C---:B------:R-:W-:Y:S01]  /*09c0*/  ISETP.GE.U32.AND P3, PT, R24.reuse, 0x10000, PT ;  /* 0x000100001800780c */ /* 0x040fe20003f66070 */
[----:B------:R-:W-:Y:S01]  /*09d0*/  IMAD.X R19, RZ, RZ, R8, P4 ;  /* 0x000000ffff137224 */ /* 0x000fe200020e0608 */
[----:B------:R-:W-:Y:S02]  /*09e0*/  ISETP.LT.U32.AND P4, PT, R24, UR14, PT ;  /* 0x0000000e18007c0c */ /* 0x000fe4000bf81070 */
[----:B------:R-:W-:Y:S02]  /*09f0*/  @P1 LEA R20, P5, R3, UR6, 0x2 ;  /* 0x0000000603141c11 */ /* 0x000fe4000f8a10ff */
[----:B------:R-:W-:Y:S02]  /*0a00*/  ISETP.GE.U32.AND.EX P3, PT, R19, RZ, PT, P3 ;  /* 0x000000ff1300720c */ /* 0x000fe40003f66130 */
[----:B------:R-:W-:Y:S02]  /*0a10*/  @P1 LEA.HI.X R21, R3, UR7, R6, 0x2, P5 ;  /* 0x0000000703151c11 */ /* 0x000fe4000a8f1406 */
[----:B------:R-:W-:-:S02]  /*0a20*/  ISETP.LT.AND.EX P3, PT, R19, UR4, !P3, P4 ;  /* 0x0000000413007c0c */ /* 0x000fc4000df61340 */
[----:B------:R-:W-:Y:S02]  /*0a30*/  @P1 LEA R28, P5, R3, UR8, 0x2 ;  /* 0x00000008031c1c11 */ /* 0x000fe4000f8a10ff */
[----:B-1----:R-:W-:Y:S02]  /*0a40*/  CS2R R10, SRZ ;  /* 0x00000000000a7805 */ /* 0x002fe4000001ff00 */
[----:B------:R-:W-:Y:S01]  /*0a50*/  @P2 LEA R12, P4, R17, UR6, 0x2 ;  /* 0x00000006110c2c11 */ /* 0x000fe2000f8810ff */
[----:B------:R1:W3:Y:S01]  /*0a60*/  @P1 LDG.E R22, desc[UR12][R20.64] ;  /* 0x0000000c14161981 */ /* 0x0002e2000c1e1900 */
[----:B------:R-:W-:Y:S02]  /*0a70*/  @P1 LEA.HI.X R29, R3, UR9, R6, 0x2, P5 ;  /* 0x00000009031d1c11 */ /* 0x000fe4000a8f1406 */
[C-C-:B------:R-:W-:Y:S02]  /*0a80*/  @P2 LEA.HI.X R13, R17.reuse, UR7, R26.reuse, 0x2, P4 ;  /* 0x00000007110d2c11 */ /* 0x140fe4000a0f141a */
[C---:B------:R-:W-:Y:S01]  /*0a90*/  @P2 LEA R14, P5, R17.reuse, UR8, 0x2 ;  /* 0x00000008110e2c11 */ /* 0x040fe2000f8a10ff */
[----:B------:R4:W3:Y:S03]  /*0aa0*/  @P1 LDG.E R11, desc[UR12][R28.64] ;  /* 0x0000000c1c0b1981 */ /* 0x0008e6000c1e1900 */
[----:B------:R-:W-:Y:S01]  /*0ab0*/  @P2 LEA.HI.X R15, R17, UR9, R26, 0x2, P5 ;  /* 0x00000009110f2c11 */ /* 0x000fe2000a8f141a */
[----:B------:R5:W3:Y:S01]  /*0ac0*/  @P2 LDG.E R23, desc[UR12][R12.64] ;  /* 0x0000000c0c172981 */ /* 0x000ae2000c1e1900 */
[----:B-1----:R-:W-:-:S03]  /*0ad0*/  @P3 LEA R20, P5, R24, UR8, 0x2 ;  /* 0x0000000818143c11 */ /* 0x002fc6000f8a10ff */
[----:B------:R1:W3:Y:S01]  /*0ae0*/  @P2 LDG.E R10, desc[UR12][R14.64] ;  /* 0x0000000c0e0a2981 */ /* 0x0002e2000c1e1900 */
[C---:B------:R-:W-:Y:S01]  /*0af0*/  @P3 LEA.HI.X R21, R24.reuse, UR9, R19, 0x2, P5 ;  /* 0x0000000918153c11 */ /* 0x040fe2000a8f1413 */
[----:B----4-:R-:W-:Y:S01]  /*0b00*/  IMAD.MOV.U32 R28, RZ, RZ, RZ ;  /* 0x000000ffff1c7224 */ /* 0x010fe200078e00ff */
[----:B-----5:R-:W-:-:S05]  /*0b10*/  @P3 LEA R12, P4, R24, UR6, 0x2 ;  /* 0x00000006180c3c11 */ /* 0x020fca000f8810ff */
[----:B------:R-:W4:Y:S01]  /*0b20*/  @P3 LDG.E R28, desc[UR12][R20.64] ;  /* 0x0000000c141c3981 */ /* 0x000f22000c1e1900 */
[----:B------:R-:W-:-:S05]  /*0b30*/  @P3 LEA.HI.X R13, R24, UR7, R19, 0x2, P4 ;  /* 0x00000007180d3c11 */ /* 0x000fca000a0f1413 */
[----:B------:R5:W4:Y:S01]  /*0b40*/  @P3 LDG.E R25, desc[UR12][R12.64] ;  /* 0x0000000c0c193981 */ /* 0x000b22000c1e1900 */
[----:B-1----:R-:W-:-:S04]  /*0b50*/  @P1 LEA R14, P5, R3, UR10, 0x2 ;  /* 0x0000000a030e1c11 */ /* 0x002fc8000f8a10ff */
[----:B------:R-:W-:Y:S02]  /*0b60*/  @P1 LEA.HI.X R15, R3, UR11, R6, 0x2, P5 ;  /* 0x0000000b030f1c11 */ /* 0x000fe4000a8f1406 */
[----:B-----5:R-:W-:Y:S01]  /*0b70*/  @P0 LEA R12, P4, R5, UR10, 0x2 ;  /* 0x0000000a050c0c11 */ /* 0x020fe2000f8810ff */
[----:B0-----:R-:W-:-:S03]  /*0b80*/  FADD.FTZ R3, -R27, 1 ;  /* 0x3f8000001b037421 */ /* 0x001fc60000010100 */
[----:B------:R-:W-:Y:S02]  /*0b90*/  @P0 LEA.HI.X R13, R5, UR11, R8, 0x2, P4 ;  /* 0x0000000b050d0c11 */ /* 0x000fe4000a0f1408 */
[----:B------:R-:W-:Y:S02]  /*0ba0*/  @P3 LEA R8, P4, R24, UR10, 0x2 ;  /* 0x0000000a18083c11 */ /* 0x000fe4000f8810ff */
[----:B------:R-:W-:-:S04]  /*0bb0*/  @P2 LEA R16, P6, R17, UR10, 0x2 ;  /* 0x0000000a11102c11 */ /* 0x000fc8000f8c10ff */
[----:B------:R-:W-:Y:S01]  /*0bc0*/  @P2 LEA.HI.X R17, R17, UR11, R26, 0x2, P6 ;  /* 0x0000000b11112c11 */ /* 0x000fe2000b0f141a */
[----:B--2---:R-:W-:Y:S01]  /*0bd0*/  FADD.FTZ R5, -R9, R18 ;  /* 0x0000001209057221 */ /* 0x004fe20000010100 */
[----:B------:R-:W-:-:S03]  /*0be0*/  @P3 LEA.HI.X R9, R24, UR11, R19, 0x2, P4 ;  /* 0x0000000b18093c11 */ /* 0x000fc6000a0f1413 */
[----:B------:R-:W-:Y:S01]  /*0bf0*/  FFMA.FTZ R19, -R3, R5, R18 ;  /* 0x0000000503137223 */ /* 0x000fe20000010112 */
[----:B------:R-:W-:Y:S02]  /*0c00*/  IMAD.MOV.U32 R5, RZ, RZ, R7 ;  /* 0x000000ffff057224 */ /* 0x000fe400078e0007 */
[----:B------:R-:W-:Y:S02]  /*0c10*/  IMAD.WIDE.U32 R4, R2, 0x4, R4 ;  /* 0x0000000402047825 */ /* 0x000fe400078e0004 */
[----:B------:R2:W-:Y:S02]  /*0c20*/  @P0 STG.E desc[UR12][R12.64], R19 ;  /* 0x000000130c000986 */ /* 0x0005e4000c10190c */
[----:B---3--:R-:W-:-:S04]  /*0c30*/  FADD.FTZ R22, -R22, R11 ;  /* 0x0000000b16167221 */ /* 0x008fc80000010100 */
[----:B------:R-:W-:Y:S01]  /*0c40*/  FFMA.FTZ R11, -R3, R22, R11 ;  /* 0x00000016030b7223 */ /* 0x000fe2000001010b */
[----:B------:R-:W-:-:S04]  /*0c50*/  FADD.FTZ R23, -R23, R10 ;  /* 0x0000000a17177221 */ /* 0x000fc80000010100 */
[----:B------:R-:W-:Y:S01]  /*0c60*/  FFMA.FTZ R23, -R3, R23, R10 ;  /* 0x0000001703177223 */ /* 0x000fe2000001010a */
[----:B------:R2:W-:Y:S01]  /*0c70*/  @P1 STG.E desc[UR12][R14.64], R11 ;  /* 0x0000000b0e001986 */ /* 0x0005e2000c10190c */
[----:B----4-:R-:W-:-:S04]  /*0c80*/  FADD.FTZ R25, -R25, R28 ;  /* 0x0000001c19197221 */ /* 0x010fc80000010100 */
[----:B------:R-:W-:Y:S01]  /*0c90*/  FFMA.FTZ R25, -R3, R25, R28 ;  /* 0x0000001903197223 */ /* 0x000fe2000001011c */
[----:B------:R2:W-:Y:S01]  /*0ca0*/  @P2 STG.E desc[UR12][R16.64], R23 ;  /* 0x0000001710002986 */ /* 0x0005e2000c10190c */
[C---:B------:R-:W-:Y:S02]  /*0cb0*/  ISETP.GE.U32.AND P0, PT, R4.reuse, 0x10000, PT ;  /* 0x000100000400780c */ /* 0x040fe40003f06070 */
[----:B------:R-:W-:Y:S01]  /*0cc0*/  ISETP.LT.U32.AND P1, PT, R4, UR14, PT ;  /* 0x0000000e04007c0c */ /* 0x000fe2000bf21070 */
[----:B------:R2:W-:Y:S01]  /*0cd0*/  @P3 STG.E desc[UR12][R8.64], R25 ;  /* 0x0000001908003986 */ /* 0x0005e2000c10190c */
[C---:B------:R-:W-:Y:S02]  /*0ce0*/  ISETP.GE.U32.AND.EX P0, PT, R5.reuse, RZ, PT, P0 ;  /* 0x000000ff0500720c */ /* 0x040fe40003f06100 */
[----:B------:R-:W-:Y:S01]  /*0cf0*/  ISETP.LT.AND.EX P1, PT, R5, UR4, PT, P1 ;  /* 0x0000000405007c0c */ /* 0x000fe2000bf21310 */
[----:B------:R-:W-:-:S12]  /*0d00*/  IMAD.MOV.U32 R7, RZ, RZ, R5 ;  /* 0x000000ffff077224 */ /* 0x000fd800078e0005 */
[----:B--2---:R-:W-:Y:S05]  /*0d10*/  @!P0 BRA P1, `(.L_x_163) ;  /* 0xfffffff800ac8947 */ /* 0x004fea000083ffff */
[----:B------:R-:W-:Y:S05]  /*0d20*/  EXIT ;  /* 0x000000000000794d */ /* 0x000fea0003800000 */
.L_x_160:
[----:B------:R-:W0:Y:S02]  /*0d30*/  S2R R3, SR_TID.X ;  /* 0x0000000000037919 */ /* 0x000e240000002100 */
[----:B0-----:R-:W-:-:S03]  /*0d40*/  IMAD.WIDE.U32 R4, R3, 0x4, RZ ;  /* 0x0000000403047825 */ /* 0x001fc600078e00ff */
[----:B------:R-:W-:-:S04]  /*0d50*/  ISETP.GE.U32.AND P0, PT, R4, UR14, PT ;  /* 0x0000000e04007c0c */ /* 0x000fc8000bf06070 */
[----:B------:R-:W-:-:S04]  /*0d60*/  ISETP.GE.AND.EX P0, PT, R5, UR4, PT, P0 ;  /* 0x0000000405007c0c */ /* 0x000fc8000bf06300 */
[----:B------:R-:W-:-:S13]  /*0d70*/  ISETP.GT.U32.OR P0, PT, R3, 0x3fff, P0 ;  /* 0x00003fff0300780c */ /* 0x000fda0000704470 */
[----:B------:R-:W-:Y:S05]  /*0d80*/  @P0 EXIT ;  /* 0x000000000000094d */ /* 0x000fea0003800000 */
[----:B------:R-:W0:Y:S01]  /*0d90*/  LDC R2, c[0x0][0xe5c] ;  /* 0x00039700ff027b82 */ /* 0x000e220000000800 */
[----:B------:R-:W-:Y:S01]  /*0da0*/  ULDC UR5, c[0x0][0x0] ;  /* 0x0000000000057ab9 */ /* 0x000fe20000000800 */
[----:B------:R-:W-:Y:S01]  /*0db0*/  IMAD.MOV.U32 R0, RZ, RZ, RZ ;  /* 0x000000ffff007224 */ /* 0x000fe200078e00ff */
[----:B0-----:R-:W-:-:S13]  /*0dc0*/  FSETP.GEU.FTZ.AND P0, PT, |R2|, 0.5, PT ;  /* 0x3f0000000200780b */ /* 0x001fda0003f1e200 */
[----:B------:R-:W-:Y:S05]  /*0dd0*/  @P0 BRA `(.L_x_164) ;  /* 0x0000000000740947 */ /* 0x000fea0003800000 */
.L_x_165:
[C---:B------:R-:W-:Y:S01]  /*0de0*/  IMAD.SHL.U32 R17, R3.reuse, 0x10, RZ ;  /* 0x0000001003117824 */ /* 0x040fe200078e00ff */
[----:B------:R-:W-:-:S04]  /*0df0*/  SHF.L.U64.HI R18, R3, 0x4, R0 ;  /* 0x0000000403127819 */ /* 0x000fc80000010200 */
[C---:B------:R-:W-:Y:S02]  /*0e00*/  IADD3 R8, P1, R17.reuse, UR8, RZ ;  /* 0x0000000811087c10 */ /* 0x040fe4000ff3e0ff */
[----:B------:R-:W-:Y:S02]  /*0e10*/  IADD3 R12, P0, R17, UR6, RZ ;  /* 0x00000006110c7c10 */ /* 0x000fe4000ff1e0ff */
[C---:B------:R-:W-:Y:S02]  /*0e20*/  IADD3.X R9, R18.reuse, UR9, RZ, P1, !PT ;  /* 0x0000000912097c10 */ /* 0x040fe40008ffe4ff */
[----:B------:R-:W-:-:S04]  /*0e30*/  IADD3.X R13, R18, UR7, RZ, P0, !PT ;  /* 0x00000007120d7c10 */ /* 0x000fc800087fe4ff */
[----:B------:R-:W2:Y:S04]  /*0e40*/  LDG.E.128 R8, desc[UR12][R8.64] ;  /* 0x0000000c08087981 */ /* 0x000ea8000c1e1d00 */
[----:B------:R-:W2:Y:S02]  /*0e50*/  LDG.E.128 R4, desc[UR12][R12.64] ;  /* 0x0000000c0c047981 */ /* 0x000ea4000c1e1d00 */
[----:B--2---:R-:W-:Y:S01]  /*0e60*/  FADD.FTZ R16, -R7, R11 ;  /* 0x0000000b07107221 */ /* 0x004fe20000010100 */
[----:B------:R-:W-:Y:S01]  /*0e70*/  FADD.FTZ R11, -R6, R10 ;  /* 0x0000000a060b7221 */ /* 0x000fe20000010100 */
[----:B------:R-:W-:-:S03]  /*0e80*/  IADD3 R10, P0, R17, UR10, RZ ;  /* 0x0000000a110a7c10 */ /* 0x000fc6000ff1e0ff */
[-C--:B------:R-:W-:Y:S01]  /*0e90*/  FFMA.FTZ R6, R11, R2.reuse, R6 ;  /* 0x000000020b067223 */ /* 0x080fe20000010006 */
[----:B------:R-:W-:Y:S01]  /*0ea0*/  IADD3.X R11, R18, UR11, RZ, P0, !PT ;  /* 0x0000000b120b7c10 */ /* 0x000fe200087fe4ff */
[----:B------:R-:W-:Y:S01]  /*0eb0*/  FADD.FTZ R14, -R5, R9 ;  /* 0x00000009050e7221 */ /* 0x000fe20000010100 */
[----:B------:R-:W-:Y:S01]  /*0ec0*/  IADD3 R3, P0, R3, UR5, RZ ;  /* 0x0000000503037c10 */ /* 0x000fe2000ff1e0ff */
[----:B------:R-:W-:Y:S01]  /*0ed0*/  FADD.FTZ R15, -R4, R8 ;  /* 0x00000008040f7221 */ /* 0x000fe20000010100 */
[-C--:B------:R-:W-:Y:S01]  /*0ee0*/  FFMA.FTZ R7, R16, R2.reuse, R7 ;  /* 0x0000000210077223 */ /* 0x080fe20000010007 */
[-C--:B------:R-:W-:Y:S02]  /*0ef0*/  FFMA.FTZ R5, R14, R2.reuse, R5 ;  /* 0x000000020e057223 */ /* 0x080fe40000010005 */
[----:B------:R-:W-:Y:S01]  /*0f00*/  FFMA.FTZ R4, R15, R2, R4 ;  /* 0x000000020f047223 */ /* 0x000fe20000010004 */
[C---:B------:R-:W-:Y:S02]  /*0f10*/  IMAD.SHL.U32 R8, R3.reuse, 0x4, RZ ;  /* 0x0000000403087824 */ /* 0x040fe400078e00ff */
[----:B------:R-:W-:Y:S01]  /*0f20*/  IMAD.X R0, RZ, RZ, R0, P0 ;  /* 0x000000ffff007224 */ /* 0x000fe200000e0600 */
[----:B------:R-:W-:Y:S01]  /*0f30*/  ISETP.LT.U32.AND P1, PT, R3, 0x4000, PT ;  /* 0x000040000300780c */ /* 0x000fe20003f21070 */
[----:B------:R0:W-:Y:S01]  /*0f40*/  STG.E.128 desc[UR12][R10.64], R4 ;  /* 0x000000040a007986 */ /* 0x0001e2000c101d0c */
[----:B------:R-:W-:-:S02]  /*0f50*/  ISETP.GE.U32.AND P0, PT, R8, UR14, PT ;  /* 0x0000000e08007c0c */ /* 0x000fc4000bf06070 */
[----:B------:R-:W-:Y:S02]  /*0f60*/  SHF.L.U64.HI R8, R3, 0x2, R0 ;  /* 0x0000000203087819 */ /* 0x000fe40000010200 */
[----:B------:R-:W-:Y:S02]  /*0f70*/  ISETP.LT.U32.AND.EX P1, PT, R0, RZ, PT, P1 ;  /* 0x000000ff0000720c */ /* 0x000fe40003f21110 */
[----:B------:R-:W-:-:S13]  /*0f80*/  ISETP.GE.AND.EX P0, PT, R8, UR4, PT, P0 ;  /* 0x0000000408007c0c */ /* 0x000fda000bf06300 */
[----:B0-----:R-:W-:Y:S05]  /*0f90*/  @!P0 BRA P1, `(.L_x_165) ;  /* 0xfffffffc00908947 */ /* 0x001fea000083ffff */
[----:B------:R-:W-:Y:S05]  /*0fa0*/  EXIT ;  /* 0x000000000000794d */ /* 0x000fea0003800000 */
.L_x_164:
[----:B------:R-:W-:-:S07]  /*0fb0*/  FADD.FTZ R16, -R2, 1 ;  /* 0x3f80000002107421 */ /* 0x000fce0000010100 */
.L_x_166:
        /* <DEDUP_REMOVED lines=10> */
[----:B------:R-:W-:Y:S01]  /*1060*/  IADD3 R10, P0, R17, UR10, RZ ;  /* 0x0000000a110a7c10 */ /* 0x000fe2000ff1e0ff */
[--C-:B------:R-:W-:Y:S01]  /*1070*/  FADD.FTZ R2, -R9, R5.reuse ;  /* 0x0000000509027221 */ /* 0x100fe20000010100 */
[----:B------:R-:W-:Y:S01]  /*1080*/  FADD.FTZ R15, -R8, R4 ;  /* 0x00000004080f7221 */ /* 0x000fe20000010100 */
[----:B------:R-:W-:Y:S01]  /*1090*/  FFMA.FTZ R6, -R16, R11, R6 ;  /* 0x0000000b10067223 */ /* 0x000fe20000010106 */
[----:B------:R-:W-:Y:S01]  /*10a0*/  IADD3.X R11, R18, UR11, RZ, P0, !PT ;  /* 0x0000000b120b7c10 */ /* 0x000fe200087fe4ff */
[C---:B------:R-:W-:Y:S01]  /*10b0*/  FFMA.FTZ R5, -R16.reuse, R2, R5 ;  /* 0x0000000210057223 */ /* 0x040fe20000010105 */
[----:B------:R-:W-:Y:S01]  /*10c0*/  IADD3 R3, P0, R3, UR5, RZ ;  /* 0x0000000503037c10 */ /* 0x000fe2000ff1e0ff */
[C---:B------:R-:W-:Y:S01]  /*10d0*/  FFMA.FTZ R7, -R16.reuse, R14, R7 ;  /* 0x0000000e10077223 */ /* 0x040fe20000010107 */
[----:B------:R-:W-:-:S02]  /*10e0*/  FFMA.FTZ R4, -R16, R15, R4 ;  /* 0x0000000f10047223 */ /* 0x000fc40000010104 */
[C---:B------:R-:W-:Y:S01]  /*10f0*/  ISETP.LT.U32.AND P1, PT, R3.reuse, 0x4000, PT ;  /* 0x000040000300780c */ /* 0x040fe20003f21070 */
[C---:B------:R-:W-:Y:S02]  /*1100*/  IMAD.SHL.U32 R2, R3.reuse, 0x4, RZ ;  /* 0x0000000403027824 */ /* 0x040fe400078e00ff */
[----:B------:R-:W-:Y:S01]  /*1110*/  IMAD.X R0, RZ, RZ, R0, P0 ;  /* 0x000000ffff007224 */ /* 0x000fe200000e0600 */
[----:B------:R0:W-:Y:S02]  /*1120*/  STG.E.128 desc[UR12][R10.64], R4 ;  /* 0x000000040a007986 */ /* 0x0001e4000c101d0c */
[----:B------:R-:W-:Y:S02]  /*1130*/  ISETP.GE.U32.AND P0, PT, R2, UR14, PT ;  /* 0x0000000e02007c0c */ /* 0x000fe4000bf06070 */
[----:B------:R-:W-:Y:S02]  /*1140*/  SHF.L.U64.HI R2, R3, 0x2, R0 ;  /* 0x0000000203027819 */ /* 0x000fe40000010200 */
[----:B------:R-:W-:-:S02]  /*1150*/  ISETP.LT.U32.AND.EX P1, PT, R0, RZ, PT, P1 ;  /* 0x000000ff0000720c */ /* 0x000fc40003f21110 */
[----:B------:R-:W-:-:S13]  /*1160*/  ISETP.GE.AND.EX P0, PT, R2, UR4, PT, P0 ;  /* 0x0000000402007c0c */ /* 0x000fda000bf06300 */
[----:B0-----:R-:W-:Y:S05]  /*1170*/  @!P0 BRA P1, `(.L_x_166) ;  /* 0xfffffffc00908947 */ /* 0x001fea000083ffff */
[----:B------:R-:W-:Y:S05]  /*1180*/  EXIT ;  /* 0x000000000000794d */ /* 0x000fea0003800000 */
.L_x_167:
        /* <DEDUP_REMOVED lines=15> */
.L_x_246:


//--------------------- .text._ZN2at6native52_GLOBAL__N__ff984223_19_ForeachTernaryOp_cu_5285c63625multi_tensor_apply_kernelINS1_18TensorListMetadataILi3EEENS1_22TernaryOpScalarFunctorIdLi3ELi2ELi2EEEJNS0_11LerpFunctorIdEEdEEEvT_T0_DpT1_ --------------------------
	.section	.text._ZN2at6native52_GLOBAL__N__ff984223_19_ForeachTernaryOp_cu_5285c63625multi_tensor_apply_kernelINS1_18TensorListMetadataILi3EEENS1_22TernaryOpScalarFunctorIdLi3ELi2ELi2EEEJNS0_11LerpFunctorIdEEdEEEvT_T0_DpT1_,"ax",@progbits
	.align	128
.text._ZN2at6native52_GLOBAL__N__ff984223_19_ForeachTernaryOp_cu_5285c63625multi_tensor_apply_kernelINS1_18TensorListMetadataILi3EEENS1_22TernaryOpScalarFunctorIdLi3ELi2ELi2EEEJNS0_11LerpFunctorIdEEdEEEvT_T0_DpT1_:
        .type           _ZN2at6native52_GLOBAL__N__ff984223_19_ForeachTernaryOp_cu_5285c63625multi_tensor_apply_kernelINS1_18TensorListMetadataILi3EEENS1_22TernaryOpScalarFunctorIdLi3ELi2ELi2EEEJNS0_11LerpFunctorIdEEdEEEvT_T0_DpT1_,@function
        .size           _ZN2at6native52_GLOBAL__N__ff984223_19_ForeachTernaryOp_cu_5285c63625multi_tensor_apply_kernelINS1_18TensorListMetadataILi3EEENS1_22TernaryOpScalarFunctorIdLi3ELi2ELi2EEEJNS0_11LerpFunctorIdEEdEEEvT_T0_DpT1_,(.L_x_247 - _ZN2at6native52_GLOBAL__N__ff984223_19_ForeachTernaryOp_cu_5285c63625multi_tensor_apply_kernelINS1_18TensorListMetadataILi3EEENS1_22TernaryOpScalarFunctorIdLi3ELi2ELi2EEEJNS0_11LerpFunctorIdEEdEEEvT_T0_DpT1_)
        .other          _ZN2at6native52_GLOBAL__N__ff984223_19_ForeachTernaryOp_cu_5285c63625multi_tensor_apply_kernelINS1_18TensorListMetadataILi3EEENS1_22TernaryOpScalarFunctorIdLi3ELi2ELi2EEEJNS0_11LerpFunctorIdEEdEEEvT_T0_DpT1_,@"STO_CUDA_ENTRY STV_DEFAULT"
_ZN2at6native52_GLOBAL__N__ff984223_19_ForeachTernaryOp_cu_5285c63625multi_tensor_apply_kernelINS1_18TensorListMetadataILi3EEENS1_22TernaryOpScalarFunctorIdLi3ELi2ELi2EEEJNS0_11LerpFunctorIdEEdEEEvT_T0_DpT1_:
        /* <DEDUP_REMOVED lines=32> */
[----:B------:R-:W-:Y:S01]  /*0200*/  ULDC UR13, c[0x0][0x0] ;  /* 0x00000000000d7ab9 */ /* 0x000fe20000000800 */
[----:B------:R-:W-:Y:S01]  /*0210*/  UMOV UR4, URZ ;  /* 0x0000003f00047c82 */ /* 0x000fe20008000000 */
[----:B------:R-:W-:Y:S01]  /*0220*/  UMOV UR5, URZ ;  /* 0x0000003f00057c82 */ /* 0x000fe20008000000 */
[----:B------:R-:W-:-:S05]  /*0230*/  ULDC.64 UR18, c[0x0][0xe60] ;  /* 0x0003980000127ab9 */ /* 0x000fca0000000a00 */
.L_x_170:
[----:B0-----:R-:W-:Y:S02]  /*0240*/  IADD3 R5, P1, R0, UR4, RZ ;  /* 0x0000000400057c10 */ /* 0x001fe4000ff3e0ff */
[----:B-1----:R-:W-:Y:S02]  /*0250*/  CS2R R18, SRZ ;  /* 0x0000000000127805 */ /* 0x002fe4000001ff00 */
        /* <DEDUP_REMOVED lines=13> */
[----:B------:R-:W-:Y:S02]  /*0330*/  IMAD.U32 R24, RZ, RZ, UR13 ;  /* 0x0000000dff187e24 */ /* 0x000fe4000f8e00ff */
[----:B------:R-:W-:Y:S01]  /*0340*/  IMAD.U32 R4, RZ, RZ, UR13 ;  /* 0x0000000dff047e24 */ /* 0x000fe2000f8e00ff */
[C---:B------:R-:W-:Y:S01]  /*0350*/  ISETP.GE.U32.AND P1, PT, R28.reuse, 0x10000, PT ;  /* 0x000100001c00780c */ /* 0x040fe20003f26070 */
[----:B------:R-:W-:Y:S01]  /*0360*/  IMAD.X R23, RZ, RZ, R2, P2 ;  /* 0x000000ffff177224 */ /* 0x000fe200010e0602 */
[----:B------:R-:W-:Y:S01]  /*0370*/  ISETP.LT.U32.AND P2, PT, R28, UR16, PT ;  /* 0x000000101c007c0c */ /* 0x000fe2000bf41070 */
[----:B------:R-:W-:Y:S01]  /*0380*/  IMAD R4, R4, 0x3, RZ ;  /* 0x0000000304047824 */ /* 0x000fe200078e02ff */
[----:B------:R-:W-:-:S02]  /*0390*/  LEA R24, P3, R24, R5, 0x1 ;  /* 0x0000000518187211 */ /* 0x000fc400078608ff */
[----:B0-----:R-:W-:Y:S02]  /*03a0*/  CS2R R6, SRZ ;  /* 0x0000000000067805 */ /* 0x001fe4000001ff00 */
[C---:B------:R-:W-:Y:S02]  /*03b0*/  ISETP.GE.U32.AND.EX P1, PT, R23.reuse, RZ, PT, P1 ;  /* 0x000000ff1700720c */ /* 0x040fe40003f26110 */
[----:B------:R-:W-:Y:S01]  /*03c0*/  IADD3 R25, P4, R4, R5, RZ ;  /* 0x0000000504197210 */ /* 0x000fe20007f9e0ff */
[--C-:B------:R-:W-:Y:S01]  /*03d0*/  IMAD.X R3, RZ, RZ, R2.reuse, P3 ;  /* 0x000000ffff037224 */ /* 0x100fe200018e0602 */
[----:B------:R-:W-:Y:S02]  /*03e0*/  ISETP.LT.AND.EX P1, PT, R23, UR12, !P1, P2 ;  /* 0x0000000c17007c0c */ /* 0x000fe4000cf21320 */
[C---:B------:R-:W-:Y:S01]  /*03f0*/  ISETP.GE.U32.AND P2, PT, R24.reuse, 0x10000, PT ;  /* 0x000100001800780c */ /* 0x040fe20003f46070 */
[----:B------:R-:W-:Y:S01]  /*0400*/  IMAD.X R4, RZ, RZ, R2, P4 ;  /* 0x000000ffff047224 */ /* 0x000fe200020e0602 */
[----:B------:R-:W-:-:S02]  /*0410*/  ISETP.LT.U32.AND P3, PT, R24, UR16, PT ;  /* 0x0000001018007c0c */ /* 0x000fc4000bf61070 */
[----:B------:R-:W-:Y:S02]  /*0420*/  ISETP.GE.U32.AND.EX P2, PT, R3, RZ, PT, P2 ;  /* 0x000000ff0300720c */ /* 0x000fe40003f46120 */
[----:B------:R-:W-:Y:S02]  /*0430*/  ISETP.GE.U32.AND P6, PT, R25, 0x10000, PT ;  /* 0x000100001900780c */ /* 0x000fe40003fc6070 */
[----:B------:R-:W-:Y:S02]  /*0440*/  ISETP.LT.AND.EX P2, PT, R3, UR12, !P2, P3 ;  /* 0x0000000c03007c0c */ /* 0x000fe4000d741330 */
[----:B------:R-:W-:Y:S02]  /*0450*/  ISETP.GE.U32.AND.EX P6, PT, R4, RZ, PT, P6 ;  /* 0x000000ff0400720c */ /* 0x000fe40003fc6160 */
[C---:B------:R-:W-:Y:S02]  /*0460*/  @P1 LEA R20, P3, R28.reuse, UR6, 0x3 ;  /* 0x000000061c141c11 */ /* 0x040fe4000f8618ff */
[----:B------:R-:W-:-:S02]  /*0470*/  @P1 LEA R12, P4, R28, UR8, 0x3 ;  /* 0x000000081c0c1c11 */ /* 0x000fc4000f8818ff */
[C-C-:B------:R-:W-:Y:S02]  /*0480*/  @P1 LEA.HI.X R21, R28.reuse, UR7, R23.reuse, 0x3, P3 ;  /* 0x000000071c151c11 */ /* 0x140fe400098f1c17 */
[----:B------:R-:W-:Y:S02]  /*0490*/  ISETP.LT.U32.AND P3, PT, R25, UR16, PT ;  /* 0x0000001019007c0c */ /* 0x000fe4000bf61070 */
[----:B-1----:R-:W-:Y:S02]  /*04a0*/  CS2R R8, SRZ ;  /* 0x0000000000087805 */ /* 0x002fe4000001ff00 */
[----:B------:R-:W-:Y:S02]  /*04b0*/  @P1 LEA.HI.X R13, R28, UR9, R23, 0x3, P4 ;  /* 0x000000091c0d1c11 */ /* 0x000fe4000a0f1c17 */
[----:B------:R-:W-:Y:S02]  /*04c0*/  CS2R R10, SRZ ;  /* 0x00000000000a7805 */ /* 0x000fe4000001ff00 */
[----:B------:R-:W-:Y:S01]  /*04d0*/  ISETP.LT.AND.EX P3, PT, R4, UR12, !P6, P3 ;  /* 0x0000000c04007c0c */ /* 0x000fe2000f761330 */
[----:B------:R0:W3:Y:S01]  /*04e0*/  @P1 LDG.E.64 R6, desc[UR14][R20.64] ;  /* 0x0000000e14061981 */ /* 0x0000e2000c1e1b00 */
[----:B------:R-:W-:-:S02]  /*04f0*/  @P2 LEA R26, P5, R24, UR6, 0x3 ;  /* 0x00000006181a2c11 */ /* 0x000fc4000f8a18ff */
[C---:B------:R-:W-:Y:S01]  /*0500*/  @P2 LEA R14, P4, R24.reuse, UR8, 0x3 ;  /* 0x00000008180e2c11 */ /* 0x040fe2000f8818ff */
[----:B------:R1:W3:Y:S01]  /*0510*/  @P1 LDG.E.64 R8, desc[UR14][R12.64] ;  /* 0x0000000e0c081981 */ /* 0x0002e2000c1e1b00 */
[C-C-:B------:R-:W-:Y:S02]  /*0520*/  @P2 LEA.HI.X R27, R24.reuse, UR7, R3.reuse, 0x3, P5 ;  /* 0x00000007181b2c11 */ /* 0x140fe4000a8f1c03 */
[----:B------:R-:W-:-:S03]  /*0530*/  @P2 LEA.HI.X R15, R24, UR9, R3, 0x3, P4 ;  /* 0x00000009180f2c11 */ /* 0x000fc6000a0f1c03 */
[----:B------:R4:W5:Y:S02]  /*0540*/  @P2 LDG.E.64 R10, desc[UR14][R26.64] ;  /* 0x0000000e1a0a2981 */ /* 0x000964000c1e1b00 */
[C---:B0-----:R-:W-:Y:S02]  /*0550*/  @P3 LEA R20, P4, R25.reuse, UR6, 0x3 ;  /* 0x0000000619143c11 */ /* 0x041fe4000f8818ff */
[----:B-1----:R-:W-:Y:S02]  /*0560*/  CS2R R12, SRZ ;  /* 0x00000000000c7805 */ /* 0x002fe4000001ff00 */
[C-C-:B------:R-:W-:Y:S02]  /*0570*/  @P3 LEA.HI.X R21, R25.reuse, UR7, R4.reuse, 0x3, P4 ;  /* 0x0000000719153c11 */ /* 0x140fe4000a0f1c04 */
[C---:B----4-:R-:W-:Y:S02]  /*0580*/  @P3 LEA R26, P4, R25.reuse, UR8, 0x3 ;  /* 0x00000008191a3c11 */ /* 0x050fe4000f8818ff */
[----:B------:R0:W5:Y:S02]  /*0590*/  @P2 LDG.E.64 R12, desc[UR14][R14.64] ;  /* 0x0000000e0e0c2981 */ /* 0x000164000c1e1b00 */
[----:B------:R-:W-:-:S02]  /*05a0*/  @P3 LEA.HI.X R27, R25, UR9, R4, 0x3, P4 ;  /* 0x00000009191b3c11 */ /* 0x000fc4000a0f1c04 */
[----:B0-----:R-:W-:-:S06]  /*05b0*/  CS2R R14, SRZ ;  /* 0x00000000000e7805 */ /* 0x001fcc000001ff00 */
[----:B------:R0:W4:Y:S01]  /*05c0*/  @P3 LDG.E.64 R14, desc[UR14][R20.64] ;  /* 0x0000000e140e3981 */ /* 0x000122000c1e1b00 */
[----:B--2---:R-:W-:-:S08]  /*05d0*/  DADD R16, -R18, R16 ;  /* 0x0000000012107229 */ /* 0x004fd00000000110 */
[----:B------:R-:W-:Y:S01]  /*05e0*/  DFMA R16, R16, UR18, R18 ;  /* 0x0000001210107c2b */ /* 0x000fe20008000012 */
[----:B------:R-:W-:-:S06]  /*05f0*/  CS2R R18, SRZ ;  /* 0x0000000000127805 */ /* 0x000fcc000001ff00 */
[----:B------:R-:W4:Y:S01]  /*0600*/  @P3 LDG.E.64 R18, desc[UR14][R26.64] ;  /* 0x0000000e1a123981 */ /* 0x000f22000c1e1b00 */
[C---:B------:R-:W-:Y:S02]  /*0610*/  @P1 LEA R22, P5, R28.reuse, UR10, 0x3 ;  /* 0x0000000a1c161c11 */ /* 0x040fe4000f8a18ff */
[C---:B0-----:R-:W-:Y:S02]  /*0620*/  @P0 LEA R20, P4, R5.reuse, UR10, 0x3 ;  /* 0x0000000a05140c11 */ /* 0x041fe4000f8818ff */
[----:B------:R-:W-:Y:S02]  /*0630*/  @P1 LEA.HI.X R23, R28, UR11, R23, 0x3, P5 ;  /* 0x0000000b1c171c11 */ /* 0x000fe4000a8f1c17 */
[----:B------:R-:W-:Y:S01]  /*0640*/  @P0 LEA.HI.X R21, R5, UR11, R2, 0x3, P4 ;  /* 0x0000000b05150c11 */ /* 0x000fe2000a0f1c02 */
[----:B------:R-:W-:Y:S01]  /*0650*/  UIMAD.WIDE.U32 UR4, UR13, 0x4, UR4 ;  /* 0x000000040d0478a5 */ /* 0x000fe2000f8e0004 */
[----:B------:R-:W-:-:S03]  /*0660*/  @P2 LEA R2, P4, R24, UR10, 0x3 ;  /* 0x0000000a18022c11 */ /* 0x000fc6000f8818ff */
[----:B------:R-:W-:Y:S01]  /*0670*/  UISETP.LT.U32.AND UP1, UPT, UR4, UR16, UPT ;  /* 0x000000100400728c */ /* 0x000fe2000bf21070 */
[----:B------:R-:W-:Y:S01]  /*0680*/  @P2 LEA.HI.X R3, R24, UR11, R3, 0x3, P4 ;  /* 0x0000000b18032c11 */ /* 0x000fe2000a0f1c03 */
[----:B------:R-:W-:Y:S01]  /*0690*/  UISETP.GE.U32.AND UP0, UPT, UR4, 0x10000, UPT ;  /* 0x000100000400788c */ /* 0x000fe2000bf06070 */
[----:B---3--:R-:W-:Y:S01]  /*06a0*/  DADD R8, -R6, R8 ;  /* 0x0000000006087229 */ /* 0x008fe20000000108 */
[----:B------:R1:W-:Y:S07]  /*06b0*/  @P0 STG.E.64 desc[UR14][R20.64], R16 ;  /* 0x0000001014000986 */ /* 0x0003ee000c101b0e */
[----:B------:R-:W-:-:S02]  /*06c0*/  DFMA R8, R8, UR18, R6 ;  /* 0x0000001208087c2b */ /* 0x000fc40008000006 */
[----:B-----5:R-:W-:-:S05]  /*06d0*/  DADD R12, -R10, R12 ;  /* 0x000000000a0c7229 */ /* 0x020fca000000010c */
[----:B------:R1:W-:Y:S03]  /*06e0*/  @P1 STG.E.64 desc[UR14][R22.64], R8 ;  /* 0x0000000816001986 */ /* 0x0003e6000c101b0e */
[----:B------:R-:W-:Y:S01]  /*06f0*/  DFMA R12, R12, UR18, R10 ;  /* 0x000000120c0c7c2b */ /* 0x000fe2000800000a */
[----:B------:R-:W-:Y:S02]  /*0700*/  UISETP.GE.U32.AND.EX UP0, UPT, UR5, URZ, UPT, UP0 ;  /* 0x0000003f0500728c */ /* 0x000fe4000bf06100 */
[----:B------:R-:W-:Y:S01]  /*0710*/  IMAD.U32 R5, RZ, RZ, UR5 ;  /* 0x00000005ff057e24 */ /* 0x000fe2000f8e00ff */
[----:B------:R-:W-:-:S03]  /*0720*/  PLOP3.LUT P0, PT, PT, PT, UP1, 0x80, 0x0 ;  /* 0x000000000000781c */ /* 0x000fc60003f0f018 */
[----:B------:R1:W-:Y:S01]  /*0730*/  @P2 STG.E.64 desc[UR14][R2.64], R12 ;  /* 0x0000000c02002986 */ /* 0x0003e2000c101b0e */
[----:B------:R-:W-:Y:S02]  /*0740*/  ISETP.LT.AND.EX P0, PT, R5, UR12, PT, P0 ;  /* 0x0000000c05007c0c */ /* 0x000fe4000bf01300 */
[----:B------:R-:W-:Y:S01]  /*0750*/  PLOP3.LUT P1, PT, PT, PT, UP0, 0x80, 0x0 ;  /* 0x000000000000781c */ /* 0x000fe20003f2f008 */
[----:B----4-:R-:W-:Y:S01]  /*0760*/  DADD R28, -R14, R18 ;  /* 0x000000000e1c7229 */ /* 0x010fe20000000112 */
[----:B------:R-:W-:-:S04]  /*0770*/  @P3 LEA R18, P5, R25, UR10, 0x3 ;  /* 0x0000000a19123c11 */ /* 0x000fc8000f8a18ff */
[----:B------:R-:W-:-:S03]  /*0780*/  @P3 LEA.HI.X R19, R25, UR11, R4, 0x3, P5 ;  /* 0x0000000b19133c11 */ /* 0x000fc6000a8f1c04 */
[----:B------:R-:W-:-:S07]  /*0790*/  DFMA R28, R28, UR18, R14 ;  /* 0x000000121c1c7c2b */ /* 0x000fce000800000e */
[----:B------:R1:W-:Y:S01]  /*07a0*/  @P3 STG.E.64 desc[UR14][R18.64], R28 ;  /* 0x0000001c12003986 */ /* 0x0003e2000c101b0e */
[----:B------:R-:W-:Y:S01]  /*07b0*/  IMAD.U32 R4, RZ, RZ, UR4 ;  /* 0x00000004ff047e24 */ /* 0x000fe2000f8e00ff */
[----:B------:R-:W-:Y:S06]  /*07c0*/  @!P1 BRA P0, `(.L_x_170) ;  /* 0xfffffff8009c9947 */ /* 0x000fec000003ffff */
[----:B------:R-:W-:Y:S05]  /*07d0*/  EXIT ;  /* 0x000000000000794d */ /* 0x000fea0003800000 */
.L_x_169:
[----:B------:R-:W0:Y:S01]  /*07e0*/  S2R R0, SR_TID.X ;  /* 0x0000000000007919 */ /* 0x000e220000002100 */
[----:B------:R-:W-:Y:S01]  /*07f0*/  ULDC UR13, c[0x0][0x0] ;  /* 0x00000000000d7ab9 */ /* 0x000fe20000000800 */
[----:B------:R-:W-:Y:S01]  /*0800*/  UMOV UR4, URZ ;  /* 0x0000003f00047c82 */ /* 0x000fe20008000000 */
[----:B------:R-:W-:-:S05]  /*0810*/  UMOV UR5, URZ ;  /* 0x0000003f00057c82 */ /* 0x000fca0008000000 */
.L_x_171:
[----:B0-----:R-:W-:Y:S02]  /*0820*/  IADD3 R5, P1, R0, UR4, RZ ;  /* 0x0000000400057c10 */ /* 0x001fe4000ff3e0ff */
[----:B------:R-:W-:Y:S02]  /*0830*/  CS2R R12, SRZ ;  /* 0x00000000000c7805 */ /* 0x000fe4000001ff00 */
[----:B------:R-:W-:Y:S02]  /*0840*/  CS2R R14, SRZ ;  /* 0x00000000000e7805 */ /* 0x000fe4000001ff00 */
[C---:B------:R-:W-:Y:S01]  /*0850*/  ISETP.GE.U32.AND P0, PT, R5.reuse, 0x10000, PT ;  /* 0x000100000500780c */ /* 0x040fe20003f06070 */
[----:B------:R-:W-:Y:S01]  /*0860*/  IMAD.X R2, RZ, RZ, UR5, P1 ;  /* 0x00000005ff027e24 */ /* 0x000fe200088e06ff */
[C---:B------:R-:W-:Y:S02]  /*0870*/  IADD3 R23, P2, R5.reuse, UR13, RZ ;  /* 0x0000000d05177c10 */ /* 0x040fe4000ff5e0ff */
        /* <DEDUP_REMOVED lines=12> */
[----:B------:R-:W-:Y:S02]  /*0940*/  CS2R R16, SRZ ;  /* 0x0000000000107805 */ /* 0x000fe4000001ff00 */
[----:B------:R-:W-:Y:S01]  /*0950*/  CS2R R18, SRZ ;  /* 0x0000000000127805 */ /* 0x000fe2000001ff00 */
[----:B------:R-:W2:Y:S01]  /*0960*/  @P0 LDG.E.64 R12, desc[UR14][R6.64] ;  /* 0x0000000e060c0981 */ /* 0x000ea2000c1e1b00 */
[----:B------:R-:W-:-:S02]  /*0970*/  @P1 LEA R10, P2, R23, UR6, 0x3 ;  /* 0x00000006170a1c11 */ /* 0x000fc4000f8418ff */
[C---:B------:R-:W-:Y:S01]  /*0980*/  @P1 LEA R20, P3, R23.reuse, UR8, 0x3 ;  /* 0x0000000817141c11 */ /* 0x040fe2000f8618ff */
[----:B------:R0:W2:Y:S01]  /*0990*/  @P0 LDG.E.64 R14, desc[UR14][R8.64] ;  /* 0x0000000e080e0981 */ /* 0x0000a2000c1e1b00 */
[C-C-:B------:R-:W-:Y:S02]  /*09a0*/  @P1 LEA.HI.X R11, R23.reuse, UR7, R4.reuse, 0x3, P2 ;  /* 0x00000007170b1c11 */ /* 0x140fe400090f1c04 */
[----:B------:R-:W-:-:S03]  /*09b0*/  @P1 LEA.HI.X R21, R23, UR9, R4, 0x3, P3 ;  /* 0x0000000917151c11 */ /* 0x000fc600098f1c04 */
[----:B------:R-:W3:Y:S04]  /*09c0*/  @P1 LDG.E.64 R16, desc[UR14][R10.64] ;  /* 0x0000000e0a101981 */ /* 0x000ee8000c1e1b00 */
[----:B------:R1:W3:Y:S01]  /*09d0*/  @P1 LDG.E.64 R18, desc[UR14][R20.64] ;  /* 0x0000000e14121981 */ /* 0x0002e2000c1e1b00 */
[----:B------:R-:W-:Y:S01]  /*09e0*/  IMAD.U32 R24, RZ, RZ, UR13 ;  /* 0x0000000dff187e24 */ /* 0x000fe2000f8e00ff */
[----:B0-----:R-:W0:Y:S01]  /*09f0*/  LDC.64 R8, c[0x0][0xe60] ;  /* 0x00039800ff087b82 */ /* 0x001e220000000a00 */
[----:B------:R-:W-:Y:S01]  /*0a00*/  IMAD.U32 R28, RZ, RZ, UR13 ;  /* 0x0000000dff1c7e24 */ /* 0x000fe2000f8e00ff */
[----:B------:R-:W-:Y:S02]  /*0a10*/  CS2R R6, SRZ ;  /* 0x0000000000067805 */ /* 0x000fe4000001ff00 */
[----:B------:R-:W-:Y:S01]  /*0a20*/  LEA R24, P3, R24, R5, 0x1 ;  /* 0x0000000518187211 */ /* 0x000fe200078608ff */
[----:B------:R-:W-:-:S03]  /*0a30*/  IMAD R28, R28, 0x3, RZ ;  /* 0x000000031c1c7824 */ /* 0x000fc600078e02ff */
[C---:B------:R-:W-:Y:S01]  /*0a40*/  ISETP.GE.U32.AND P2, PT, R24.reuse, 0x10000, PT ;  /* 0x000100001800780c */ /* 0x040fe20003f46070 */
[----:B------:R-:W-:Y:S01]  /*0a50*/  IMAD.X R3, RZ, RZ, R2, P3 ;  /* 0x000000ffff037224 */ /* 0x000fe200018e0602 */
[----:B------:R-:W-:Y:S02]  /*0a60*/  ISETP.LT.U32.AND P3, PT, R24, UR16, PT ;  /* 0x0000001018007c0c */ /* 0x000fe4000bf61070 */
[----:B------:R-:W-:Y:S02]  /*0a70*/  IADD3 R28, P4, R28, R5, RZ ;  /* 0x000000051c1c7210 */ /* 0x000fe40007f9e0ff */
[----:B------:R-:W-:-:S03]  /*0a80*/  ISETP.GE.U32.AND.EX P2, PT, R3, RZ, PT, P2 ;  /* 0x000000ff0300720c */ /* 0x000fc60003f46120 */
[----:B------:R-:W-:Y:S01]  /*0a90*/  IMAD.X R25, RZ, RZ, R2, P4 ;  /* 0x000000ffff197224 */ /* 0x000fe200020e0602 */
[----:B------:R-:W-:Y:S02]  /*0aa0*/  ISETP.LT.AND.EX P2, PT, R3, UR12, !P2, P3 ;  /* 0x0000000c03007c0c */ /* 0x000fe4000d741330 */
[C---:B------:R-:W-:Y:S02]  /*0ab0*/  ISETP.GE.U32.AND P3, PT, R28.reuse, 0x10000, PT ;  /* 0x000100001c00780c */ /* 0x040fe40003f66070 */
[----:B------:R-:W-:Y:S02]  /*0ac0*/  ISETP.LT.U32.AND P4, PT, R28, UR16, PT ;  /* 0x000000101c007c0c */ /* 0x000fe4000bf81070 */
[----:B------:R-:W-:-:S04]  /*0ad0*/  ISETP.GE.U32.AND.EX P3, PT, R25, RZ, PT, P3 ;  /* 0x000000ff1900720c */ /* 0x000fc80003f66130 */
[----:B------:R-:W-:-:S03]  /*0ae0*/  ISETP.LT.AND.EX P3, PT, R25, UR12, !P3, P4 ;  /* 0x0000000c19007c0c */ /* 0x000fc6000df61340 */
[C---:B-1----:R-:W-:Y:S02]  /*0af0*/  @P2 LEA R20, P4, R24.reuse, UR8, 0x3 ;  /* 0x0000000818142c11 */ /* 0x042fe4000f8818ff */
[----:B------:R-:W-:Y:S02]  /*0b00*/  CS2R R10, SRZ ;  /* 0x00000000000a7805 */ /* 0x000fe4000001ff00 */
[C---:B------:R-:W-:Y:S02]  /*0b10*/  @P2 LEA R26, P5, R24.reuse, UR6, 0x3 ;  /* 0x00000006181a2c11 */ /* 0x040fe4000f8a18ff */
[C-C-:B------:R-:W-:Y:S01]  /*0b20*/  @P2 LEA.HI.X R21, R24.reuse, UR9, R3.reuse, 0x3, P4 ;  /* 0x0000000918152c11 */ /* 0x140fe2000a0f1c03 */
[----:B0-----:R-:W-:Y:S01]  /*0b30*/  DADD R8, -R8, 1 ;  /* 0x3ff0000008087429 */ /* 0x001fe20000000100 */
[----:B------:R-:W-:-:S03]  /*0b40*/  @P2 LEA.HI.X R27, R24, UR7, R3, 0x3, P5 ;  /* 0x00000007181b2c11 */ /* 0x000fc6000a8f1c03 */
[----:B------:R0:W4:Y:S04]  /*0b50*/  @P2 LDG.E.64 R10, desc[UR14][R20.64] ;  /* 0x0000000e140a2981 */ /* 0x000128000c1e1b00 */
[----:B------:R1:W4:Y:S01]  /*0b60*/  @P2 LDG.E.64 R6, desc[UR14][R26.64] ;  /* 0x0000000e1a062981 */ /* 0x000322000c1e1b00 */
[----:B0-----:R-:W-:-:S04]  /*0b70*/  @P3 LEA R20, P4, R28, UR6, 0x3 ;  /* 0x000000061c143c11 */ /* 0x001fc8000f8818ff */
[C---:B------:R-:W-:Y:S02]  /*0b80*/  @P3 LEA.HI.X R21, R28.reuse, UR7, R25, 0x3, P4 ;  /* 0x000000071c153c11 */ /* 0x040fe4000a0f1c19 */
[----:B-1----:R-:W-:-:S04]  /*0b90*/  @P3 LEA R26, P4, R28, UR8, 0x3 ;  /* 0x000000081c1a3c11 */ /* 0x002fc8000f8818ff */
[----:B------:R-:W-:Y:S01]  /*0ba0*/  @P3 LEA.HI.X R27, R28, UR9, R25, 0x3, P4 ;  /* 0x000000091c1b3c11 */ /* 0x000fe2000a0f1c19 */
[----:B--2---:R-:W-:Y:S02]  /*0bb0*/  DADD R12, -R12, R14 ;  /* 0x000000000c0c7229 */ /* 0x004fe4000000010e */
[----:B---3--:R-:W-:-:S06]  /*0bc0*/  DADD R16, -R16, R18 ;  /* 0x0000000010107229 */ /* 0x008fcc0000000112 */
[C---:B------:R-:W-:Y:S01]  /*0bd0*/  DFMA R12, -R8.reuse, R12, R14 ;  /* 0x0000000c080c722b */ /* 0x040fe2000000010e */
[----:B------:R-:W-:Y:S01]  /*0be0*/  CS2R R14, SRZ ;  /* 0x00000000000e7805 */ /* 0x000fe2000001ff00 */
[----:B------:R-:W-:Y:S01]  /*0bf0*/  DFMA R16, -R8, R16, R18 ;  /* 0x000000100810722b */ /* 0x000fe20000000112 */
[----:B------:R-:W-:-:S04]  /*0c00*/  CS2R R18, SRZ ;  /* 0x0000000000127805 */ /* 0x000fc8000001ff00 */
[----:B------:R0:W2:Y:S04]  /*0c10*/  @P3 LDG.E.64 R14, desc[UR14][R20.64] ;  /* 0x0000000e140e3981 */ /* 0x0000a8000c1e1b00 */
[----:B------:R-:W2:Y:S01]  /*0c20*/  @P3 LDG.E.64 R18, desc[UR14][R26.64] ;  /* 0x0000000e1a123981 */ /* 0x000ea2000c1e1b00 */
[----:B------:R-:W-:Y:S02]  /*0c30*/  @P1 LEA R22, P5, R23, UR10, 0x3 ;  /* 0x0000000a17161c11 */ /* 0x000fe4000f8a18ff */
[----:B0-----:R-:W-:Y:S01]  /*0c40*/  @P0 LEA R20, P4, R5, UR10, 0x3 ;  /* 0x0000000a05140c11 */ /* 0x001fe2000f8818ff */
[----:B------:R-:W-:Y:S01]  /*0c50*/  UIMAD.WIDE.U32 UR4, UR13, 0x4, UR4 ;  /* 0x000000040d0478a5 */ /* 0x000fe2000f8e0004 */
[----:B------:R-:W-:Y:S02]  /*0c60*/  @P1 LEA.HI.X R23, R23, UR11, R4, 0x3, P5 ;  /* 0x0000000b17171c11 */ /* 0x000fe4000a8f1c04 */
[----:B------:R-:W-:-:S02]  /*0c70*/  @P0 LEA.HI.X R21, R5, UR11, R2, 0x3, P4 ;  /* 0x0000000b05150c11 */ /* 0x000fc4000a0f1c02 */
[----:B------:R-:W-:Y:S02]  /*0c80*/  @P2 LEA R2, P4, R24, UR10, 0x3 ;  /* 0x0000000a18022c11 */ /* 0x000fe4000f8818ff */
[----:B------:R-:W-:Y:S01]  /*0c90*/  @P3 LEA R4, P5, R28, UR10, 0x3 ;  /* 0x0000000a1c043c11 */ /* 0x000fe2000f8a18ff */
[----:B------:R-:W-:Y:S01]  /*0ca0*/  UISETP.LT.U32.AND UP1, UPT, UR4, UR16, UPT ;  /* 0x000000100400728c */ /* 0x000fe2000bf21070 */
[----:B------:R-:W-:Y:S01]  /*0cb0*/  @P2 LEA.HI.X R3, R24, UR11, R3, 0x3, P4 ;  /* 0x0000000b18032c11 */ /* 0x000fe2000a0f1c03 */
[----:B------:R-:W-:Y:S01]  /*0cc0*/  UISETP.GE.U32.AND UP0, UPT, UR4, 0x10000, UPT ;  /* 0x000100000400788c */ /* 0x000fe2000bf06070 */
[----:B------:R-:W-:Y:S01]  /*0cd0*/  @P3 LEA.HI.X R5, R28, UR11, R25, 0x3, P5 ;  /* 0x0000000b1c053c11 */ /* 0x000fe2000a8f1c19 */
[--C-:B----4-:R-:W-:Y:S01]  /*0ce0*/  DADD R6, -R6, R10.reuse ;  /* 0x0000000006067229 */ /* 0x110fe2000000010a */
[----:B------:R1:W-:Y:S07]  /*0cf0*/  @P0 STG.E.64 desc[UR14][R20.64], R12 ;  /* 0x0000000c14000986 */ /* 0x0003ee000c101b0e */
[----:B------:R-:W-:Y:S01]  /*0d00*/  DFMA R6, -R8, R6, R10 ;  /* 0x000000060806722b */ /* 0x000fe2000000010a */
[----:B------:R1:W-:Y:S01]  /*0d10*/  @P1 STG.E.64 desc[UR14][R22.64], R16 ;  /* 0x0000001016001986 */ /* 0x0003e2000c101b0e */
[----:B------:R-:W-:Y:S01]  /*0d20*/  UISETP.GE.U32.AND.EX UP0, UPT, UR5, URZ, UPT, UP0 ;  /* 0x0000003f0500728c */ /* 0x000fe2000bf06100 */
[----:B------:R-:W-:-:S04]  /*0d30*/  PLOP3.LUT P0, PT, PT, PT, UP1, 0x80, 0x0 ;  /* 0x000000000000781c */ /* 0x000fc80003f0f018 */
[----:B------:R1:W-:Y:S01]  /*0d40*/  @P2 STG.E.64 desc[UR14][R2.64], R6 ;  /* 0x0000000602002986 */ /* 0x0003e2000c101b0e */
[----:B------:R-:W-:Y:S01]  /*0d50*/  PLOP3.LUT P1, PT, PT, PT, UP0, 0x80, 0x0 ;  /* 0x000000000000781c */ /* 0x000fe20003f2f008 */
[----:B--2---:R-:W-:-:S08]  /*0d60*/  DADD R14, -R14, R18 ;  /* 0x000000000e0e7229 */ /* 0x004fd00000000112 */
[----:B------:R-:W-:Y:S01]  /*0d70*/  DFMA R14, -R8, R14, R18 ;  /* 0x0000000e080e722b */ /* 0x000fe20000000112 */
[----:B------:R-:W-:-:S06]  /*0d80*/  IMAD.U32 R9, RZ, RZ, UR5 ;  /* 0x00000005ff097e24 */ /* 0x000fcc000f8e00ff */
[----:B------:R1:W-:Y:S01]  /*0d90*/  @P3 STG.E.64 desc[UR14][R4.64], R14 ;  /* 0x0000000e04003986 */ /* 0x0003e2000c101b0e */
[----:B------:R-:W-:Y:S01]  /*0da0*/  ISETP.LT.AND.EX P0, PT, R9, UR12, PT, P0 ;  /* 0x0000000c09007c0c */ /* 0x000fe2000bf01300 */
[----:B------:R-:W-:-:S12]  /*0db0*/  IMAD.U32 R8, RZ, RZ, UR4 ;  /* 0x00000004ff087e24 */ /* 0x000fd8000f8e00ff */
[----:B-1----:R-:W-:Y:S05]  /*0dc0*/  @!P1 BRA P0, `(.L_x_171) ;  /* 0xfffffff800949947 */ /* 0x002fea000003ffff */
[----:B------:R-:W-:Y:S05]  /*0dd0*/  EXIT ;  /* 0x000000000000794d */ /* 0x000fea0003800000 */
.L_x_168:
        /* <DEDUP_REMOVED lines=11> */
.L_x_173:
[C---:B0-----:R-:W-:Y:S01]  /*0e90*/  IMAD.SHL.U32 R22, R0.reuse, 0x20, RZ ;  /* 0x0000002000167824 */ /* 0x041fe200078e00ff */
        /* <DEDUP_REMOVED lines=10> */
[----:B------:R-:W-:Y:S02]  /*0f40*/  IADD3.X R23, R2, UR11, RZ, P0, !PT ;  /* 0x0000000b02177c10 */ /* 0x000fe400087fe4ff */
        /* <DEDUP_REMOVED lines=20> */
.L_x_172:
[----:B------:R-:W-:-:S11]  /*1090*/  DADD R20, -R20, 1 ;  /* 0x3ff0000014147429 */ /* 0x000fd60000000100 */
.L_x_174:
        /* <DEDUP_REMOVED lines=32> */
.L_x_175:
        /* <DEDUP_REMOVED lines=14> */
.L_x_247:


//--------------------- .text._ZN2at6native52_GLOBAL__N__ff984223_19_ForeachTernaryOp_cu_5285c63625multi_tensor_apply_kernelINS1_18TensorListMetadataILi3EEENS1_20TernaryOpListFunctorIN3c108BFloat16ELi3ELi3ELi0EEEJNS0_11LerpFunctorIfEEEEEvT_T0_DpT1_ --------------------------
	.section	.text._ZN2at6native52_GLOBAL__N__ff984223_19_ForeachTernaryOp_cu_5285c63625multi_tensor_apply_kernelINS1_18TensorListMetadataILi3EEENS1_20TernaryOpListFunctorIN3c108BFloat16ELi3ELi3ELi0EEEJNS0_11LerpFunctorIfEEEEEvT_T0_DpT1_,"ax",@progbits
	.align	128
.text._ZN2at6native52_GLOBAL__N__ff984223_19_ForeachTernaryOp_cu_5285c63625multi_tensor_apply_kernelINS1_18TensorListMetadataILi3EEENS1_20TernaryOpListFunctorIN3c108BFloat16ELi3ELi3ELi0EEEJNS0_11LerpFunctorIfEEEEEvT_T0_DpT1_:
        .type           _ZN2at6native52_GLOBAL__N__ff984223_19_ForeachTernaryOp_cu_5285c63625multi_tensor_apply_kernelINS1_18TensorListMetadataILi3EEENS1_20TernaryOpListFunctorIN3c108BFloat16ELi3ELi3ELi0EEEJNS0_11LerpFunctorIfEEEEEvT_T0_DpT1_,@function
        .size           _ZN2at6native52_GLOBAL__N__ff984223_19_ForeachTernaryOp_cu_5285c63625multi_tensor_apply_kernelINS1_18TensorListMetadataILi3EEENS1_20TernaryOpListFunctorIN3c108BFloat16ELi3ELi3ELi0EEEJNS0_11LerpFunctorIfEEEEEvT_T0_DpT1_,(.L_x_248 - _ZN2at6native52_GLOBAL__N__ff984223_19_ForeachTernaryOp_cu_5285c63625multi_tensor_apply_kernelINS1_18TensorListMetadataILi3EEENS1_20TernaryOpListFunctorIN3c108BFloat16ELi3ELi3ELi0EEEJNS0_11LerpFunctorIfEEEEEvT_T0_DpT1_)
        .other          _ZN2at6native52_GLOBAL__N__ff984223_19_ForeachTernaryOp_cu_5285c63625multi_tensor_apply_kernelINS1_18TensorListMetadataILi3EEENS1_20TernaryOpListFunctorIN3c108BFloat16ELi3ELi3ELi0EEEJNS0_11LerpFunctorIfEEEEEvT_T0_DpT1_,@"STO_CUDA_ENTRY STV_DEFAULT"
_ZN2at6native52_GLOBAL__N__ff984223_19_ForeachTernaryOp_cu_5285c63625multi_tensor_apply_kernelINS1_18TensorListMetadataILi3EEENS1_20TernaryOpListFunctorIN3c108BFloat16ELi3ELi3ELi0EEEJNS0_11LerpFunctorIfEEEEEvT_T0_DpT1_:
        /* <DEDUP_REMOVED lines=31> */
.L_x_177:
[----:B0-----:R-:W-:Y:S02]  /*01f0*/  IADD3 R11, P1, R0, R6, RZ ;  /* 0x00000006000b7210 */ /* 0x001fe40007f3e0ff */
[----:B------:R-:W-:Y:S02]  /*0200*/  PRMT R9, RZ, 0x7610, R9 ;  /* 0x00007610ff097816 */ /* 0x000fe40000000009 */
[C---:B------:R-:W-:Y:S01]  /*0210*/  ISETP.GE.U32.AND P0, PT, R11.reuse, 0x10000, PT ;  /* 0x000100000b00780c */ /* 0x040fe20003f06070 */
[----:B------:R-:W-:Y:S01]  /*0220*/  IMAD.X R10, RZ, RZ, R7, P1 ;  /* 0x000000ffff0a7224 */ /* 0x000fe200008e0607 */
[----:B------:R-:W-:Y:S02]  /*0230*/  ISETP.LT.U32.AND P1, PT, R11, UR14, PT ;  /* 0x0000000e0b007c0c */ /* 0x000fe4000bf21070 */
[----:B-1----:R-:W-:Y:S02]  /*0240*/  IADD3 R22, P3, R2, R11, RZ ;  /* 0x0000000b02167210 */ /* 0x002fe40007f7e0ff */
[----:B------:R-:W-:-:S04]  /*0250*/  ISETP.GE.U32.AND.EX P0, PT, R10, RZ, PT, P0 ;  /* 0x000000ff0a00720c */ /* 0x000fc80003f06100 */
[----:B------:R-:W-:Y:S01]  /*0260*/  ISETP.LT.AND.EX P0, PT, R10, UR4, !P0, P1 ;  /* 0x000000040a007c0c */ /* 0x000fe2000c701310 */
[----:B------:R-:W-:-:S12]  /*0270*/  IMAD.X R19, RZ, RZ, R10, P3 ;  /* 0x000000ffff137224 */ /* 0x000fd800018e060a */
[C---:B------:R-:W-:Y:S02]  /*0280*/  @P0 LEA R12, P1, R11.reuse, UR6, 0x1 ;  /* 0x000000060b0c0c11 */ /* 0x040fe4000f8208ff */
[C---:B------:R-:W-:Y:S02]  /*0290*/  @P0 LEA R16, P2, R11.reuse, UR8, 0x1 ;  /* 0x000000080b100c11 */ /* 0x040fe4000f8408ff */
[C-C-:B------:R-:W-:Y:S02]  /*02a0*/  @P0 LEA.HI.X R13, R11.reuse, UR7, R10.reuse, 0x1, P1 ;  /* 0x000000070b0d0c11 */ /* 0x140fe400088f0c0a */
[----:B------:R-:W-:Y:S02]  /*02b0*/  ISETP.GE.U32.AND P1, PT, R22, 0x10000, PT ;  /* 0x000100001600780c */ /* 0x000fe40003f26070 */
[----:B------:R-:W-:Y:S01]  /*02c0*/  @P0 LEA.HI.X R17, R11, UR9, R10, 0x1, P2 ;  /* 0x000000090b110c11 */ /* 0x000fe200090f0c0a */
[----:B------:R-:W-:Y:S01]  /*02d0*/  IMAD R4, R2, 0x3, RZ ;  /* 0x0000000302047824 */ /* 0x000fe200078e02ff */
[----:B------:R-:W-:Y:S01]  /*02e0*/  ISETP.LT.U32.AND P2, PT, R22, UR14, PT ;  /* 0x0000000e16007c0c */ /* 0x000fe2000bf41070 */
[----:B------:R0:W2:Y:S01]  /*02f0*/  @P0 LDG.E.U16 R9, desc[UR12][R12.64] ;  /* 0x0000000c0c090981 */ /* 0x0000a2000c1e1500 */
[----:B------:R-:W-:-:S02]  /*0300*/  ISETP.GE.U32.AND.EX P1, PT, R19, RZ, PT, P1 ;  /* 0x000000ff1300720c */ /* 0x000fc40003f26110 */
[----:B------:R-:W-:Y:S02]  /*0310*/  @P0 LEA R14, P3, R11, UR10, 0x1 ;  /* 0x0000000a0b0e0c11 */ /* 0x000fe4000f8608ff */
[----:B------:R-:W-:Y:S02]  /*0320*/  ISETP.LT.AND.EX P1, PT, R19, UR4, !P1, P2 ;  /* 0x0000000413007c0c */ /* 0x000fe4000cf21320 */
[-C--:B------:R-:W-:Y:S02]  /*0330*/  LEA R3, P2, R2, R11.reuse, 0x1 ;  /* 0x0000000b02037211 */ /* 0x080fe400078408ff */
[----:B------:R-:W-:Y:S02]  /*0340*/  IADD3 R27, P6, R4, R11, RZ ;  /* 0x0000000b041b7210 */ /* 0x000fe40007fde0ff */
[----:B------:R-:W-:Y:S01]  /*0350*/  ISETP.GE.U32.AND P4, PT, R3, 0x10000, PT ;  /* 0x000100000300780c */ /* 0x000fe20003f86070 */
[--C-:B------:R-:W-:Y:S01]  /*0360*/  IMAD.X R18, RZ, RZ, R10.reuse, P2 ;  /* 0x000000ffff127224 */ /* 0x100fe200010e060a */
[--C-:B------:R-:W-:Y:S01]  /*0370*/  @P0 LEA.HI.X R15, R11, UR11, R10.reuse, 0x1, P3 ;  /* 0x0000000b0b0f0c11 */ /* 0x100fe200098f0c0a */
[----:B------:R-:W-:Y:S01]  /*0380*/  IMAD.X R24, RZ, RZ, R10, P6 ;  /* 0x000000ffff187224 */ /* 0x000fe200030e060a */
[----:B------:R-:W-:-:S02]  /*0390*/  ISETP.LT.U32.AND P3, PT, R3, UR14, PT ;  /* 0x0000000e03007c0c */ /* 0x000fc4000bf61070 */
[C---:B------:R-:W-:Y:S02]  /*03a0*/  ISETP.GE.U32.AND.EX P4, PT, R18.reuse, RZ, PT, P4 ;  /* 0x000000ff1200720c */ /* 0x040fe40003f86140 */
[C---:B------:R-:W-:Y:S02]  /*03b0*/  ISETP.GE.U32.AND P2, PT, R27.reuse, 0x10000, PT ;  /* 0x000100001b00780c */ /* 0x040fe40003f46070 */
[----:B------:R-:W-:Y:S02]  /*03c0*/  ISETP.LT.AND.EX P3, PT, R18, UR4, !P4, P3 ;  /* 0x0000000412007c0c */ /* 0x000fe4000e761330 */
[----:B------:R-:W-:Y:S02]  /*03d0*/  PRMT R26, RZ, 0x7610, R26 ;  /* 0x00007610ff1a7816 */ /* 0x000fe4000000001a */
[----:B------:R-:W-:Y:S02]  /*03e0*/  ISETP.LT.U32.AND P4, PT, R27, UR14, PT ;  /* 0x0000000e1b007c0c */ /* 0x000fe4000bf81070 */
[----:B------:R-:W-:-:S02]  /*03f0*/  ISETP.GE.U32.AND.EX P2, PT, R24, RZ, PT, P2 ;  /* 0x000000ff1800720c */ /* 0x000fc40003f46120 */
[C---:B------:R-:W-:Y:S01]  /*0400*/  SHF.L.U64.HI R4, R22.reuse, 0x1, R19 ;  /* 0x0000000116047819 */ /* 0x040fe20000010213 */
[----:B------:R-:W-:Y:S01]  /*0410*/  IMAD.SHL.U32 R22, R22, 0x2, RZ ;  /* 0x0000000216167824 */ /* 0x000fe200078e00ff */
[----:B------:R-:W-:Y:S01]  /*0420*/  ISETP.LT.AND.EX P2, PT, R24, UR4, !P2, P4 ;  /* 0x0000000418007c0c */ /* 0x000fe2000d741340 */
[----:B------:R1:W3:Y:S01]  /*0430*/  @P0 LDG.E.U16 R26, desc[UR12][R14.64] ;  /* 0x0000000c0e1a0981 */ /* 0x0002e2000c1e1500 */
[----:B------:R-:W-:Y:S02]  /*0440*/  PRMT R5, RZ, 0x7610, R5 ;  /* 0x00007610ff057816 */ /* 0x000fe40000000005 */
[----:B0-----:R-:W-:Y:S02]  /*0450*/  @P1 IADD3 R12, P5, R22, UR8, RZ ;  /* 0x00000008160c1c10 */ /* 0x001fe4000ffbe0ff */
[----:B------:R-:W-:Y:S02]  /*0460*/  PRMT R8, RZ, 0x7610, R8 ;  /* 0x00007610ff087816 */ /* 0x000fe40000000008 */
[----:B------:R0:W4:Y:S01]  /*0470*/  @P0 LDG.E.U16 R5, desc[UR12][R16.64] ;  /* 0x0000000c10050981 */ /* 0x000122000c1e1500 */
[----:B-1----:R-:W-:Y:S01]  /*0480*/  IMAD.SHL.U32 R14, R3, 0x2, RZ ;  /* 0x00000002030e7824 */ /* 0x002fe200078e00ff */
[----:B------:R-:W-:-:S02]  /*0490*/  @P1 IADD3.X R13, R4, UR9, RZ, P5, !PT ;  /* 0x00000009040d1c10 */ /* 0x000fc4000affe4ff */
[----:B------:R-:W-:Y:S02]  /*04a0*/  SHF.L.U64.HI R15, R3, 0x1, R18 ;  /* 0x00000001030f7819 */ /* 0x000fe40000010212 */
[C---:B------:R-:W-:Y:S01]  /*04b0*/  SHF.L.U64.HI R24, R27.reuse, 0x1, R24 ;  /* 0x000000011b187819 */ /* 0x040fe20000010218 */
[----:B------:R-:W-:Y:S01]  /*04c0*/  IMAD.SHL.U32 R27, R27, 0x2, RZ ;  /* 0x000000021b1b7824 */ /* 0x000fe200078e00ff */
[----:B0-----:R-:W-:Y:S01]  /*04d0*/  @P1 IADD3 R16, P5, R22, UR10, RZ ;  /* 0x0000000a16101c10 */ /* 0x001fe2000ffbe0ff */
[----:B------:R0:W5:Y:S01]  /*04e0*/  @P1 LDG.E.U16 R8, desc[UR12][R12.64] ;  /* 0x0000000c0c081981 */ /* 0x000162000c1e1500 */
[----:B------:R-:W-:Y:S02]  /*04f0*/  @P3 IADD3 R18, P4, R14, UR8, RZ ;  /* 0x000000080e123c10 */ /* 0x000fe4000ff9e0ff */
[----:B------:R-:W-:Y:S02]  /*0500*/  PRMT R28, RZ, 0x7610, R28 ;  /* 0x00007610ff1c7816 */ /* 0x000fe4000000001c */
[----:B------:R-:W-:-:S02]  /*0510*/  @P1 IADD3.X R17, R4, UR11, RZ, P5, !PT ;  /* 0x0000000b04111c10 */ /* 0x000fc4000affe4ff */
[----:B------:R-:W-:Y:S02]  /*0520*/  @P3 IADD3.X R19, R15, UR9, RZ, P4, !PT ;  /* 0x000000090f133c10 */ /* 0x000fe4000a7fe4ff */
[----:B0-----:R-:W-:Y:S01]  /*0530*/  @P2 IADD3 R12, P4, R27, UR8, RZ ;  /* 0x000000081b0c2c10 */ /* 0x001fe2000ff9e0ff */
[----:B------:R0:W5:Y:S01]  /*0540*/  @P1 LDG.E.U16 R28, desc[UR12][R16.64] ;  /* 0x0000000c101c1981 */ /* 0x000162000c1e1500 */
[----:B------:R-:W-:Y:S02]  /*0550*/  @P3 IADD3 R20, P5, R14, UR10, RZ ;  /* 0x0000000a0e143c10 */ /* 0x000fe4000ffbe0ff */
[----:B------:R-:W-:Y:S02]  /*0560*/  PRMT R25, RZ, 0x7610, R25 ;  /* 0x00007610ff197816 */ /* 0x000fe40000000019 */
[----:B------:R-:W-:Y:S02]  /*0570*/  @P2 IADD3.X R13, R24, UR9, RZ, P4, !PT ;  /* 0x00000009180d2c10 */ /* 0x000fe4000a7fe4ff */
[----:B------:R-:W-:-:S02]  /*0580*/  PRMT R3, RZ, 0x7610, R3 ;  /* 0x00007610ff037816 */ /* 0x000fc40000000003 */
[----:B------:R-:W-:Y:S01]  /*0590*/  @P3 IADD3.X R21, R15, UR11, RZ, P5, !PT ;  /* 0x0000000b0f153c10 */ /* 0x000fe2000affe4ff */
[----:B------:R1:W5:Y:S01]  /*05a0*/  @P3 LDG.E.U16 R25, desc[UR12][R18.64] ;  /* 0x0000000c12193981 */ /* 0x000362000c1e1500 */
[----:B0-----:R-:W-:Y:S02]  /*05b0*/  IADD3 R16, P4, R22, UR6, RZ ;  /* 0x0000000616107c10 */ /* 0x001fe4000ff9e0ff */
[----:B------:R-:W-:Y:S01]  /*05c0*/  PRMT R29, RZ, 0x7610, R29 ;  /* 0x00007610ff1d7816 */ /* 0x000fe2000000001d */
[----:B------:R0:W5:Y:S01]  /*05d0*/  @P3 LDG.E.U16 R3, desc[UR12][R20.64] ;  /* 0x0000000c14033981 */ /* 0x000162000c1e1500 */
[----:B------:R-:W-:Y:S02]  /*05e0*/  IADD3.X R17, R4, UR7, RZ, P4, !PT ;  /* 0x0000000704117c10 */ /* 0x000fe4000a7fe4ff */
[----:B------:R-:W-:Y:S02]  /*05f0*/  IADD3 R14, P5, R14, UR6, RZ ;  /* 0x000000060e0e7c10 */ /* 0x000fe4000ffbe0ff */
[----:B------:R0:W5:Y:S01]  /*0600*/  @P2 LDG.E.U16 R29, desc[UR12][R12.64] ;  /* 0x0000000c0c1d2981 */ /* 0x000162000c1e1500 */
[----:B-1----:R-:W-:-:S02]  /*0610*/  @P2 IADD3 R18, P4, R27, UR10, RZ ;  /* 0x0000000a1b122c10 */ /* 0x002fc4000ff9e0ff */
[----:B0-----:R-:W-:Y:S02]  /*0620*/  PRMT R20, RZ, 0x7610, R20 ;  /* 0x00007610ff147816 */ /* 0x001fe40000000014 */
[----:B------:R-:W-:Y:S02]  /*0630*/  @P2 IADD3.X R19, R24, UR11, RZ, P4, !PT ;  /* 0x0000000b18132c10 */ /* 0x000fe4000a7fe4ff */
[----:B------:R-:W-:Y:S02]  /*0640*/  PRMT R12, RZ, 0x7610, R12 ;  /* 0x00007610ff0c7816 */ /* 0x000fe4000000000c */
[----:B------:R-:W5:Y:S01]  /*0650*/  @P1 LDG.E.U16 R20, desc[UR12][R16.64] ;  /* 0x0000000c10141981 */ /* 0x000f62000c1e1500 */
[----:B------:R-:W-:Y:S02]  /*0660*/  IADD3 R22, P6, R27, UR6, RZ ;  /* 0x000000061b167c10 */ /* 0x000fe4000ffde0ff */
[----:B------:R-:W-:Y:S02]  /*0670*/  PRMT R4, RZ, 0x7610, R4 ;  /* 0x00007610ff047816 */ /* 0x000fe40000000004 */
[----:B------:R-:W-:Y:S01]  /*0680*/  IADD3.X R15, R15, UR7, RZ, P5, !PT ;  /* 0x000000070f0f7c10 */ /* 0x000fe2000affe4ff */
[----:B------:R0:W5:Y:S01]  /*0690*/  @P2 LDG.E.U16 R12, desc[UR12][R18.64] ;  /* 0x0000000c120c2981 */ /* 0x000162000c1e1500 */
[----:B------:R-:W-:-:S02]  /*06a0*/  PRMT R21, RZ, 0x7610, R21 ;  /* 0x00007610ff157816 */ /* 0x000fc40000000015 */
[----:B------:R-:W-:Y:S01]  /*06b0*/  IADD3.X R23, R24, UR7, RZ, P6, !PT ;  /* 0x0000000718177c10 */ /* 0x000fe2000b7fe4ff */
[----:B------:R-:W5:Y:S04]  /*06c0*/  @P3 LDG.E.U16 R4, desc[UR12][R14.64] ;  /* 0x0000000c0e043981 */ /* 0x000f68000c1e1500 */
[----:B------:R-:W5:Y:S01]  /*06d0*/  @P2 LDG.E.U16 R21, desc[UR12][R22.64] ;  /* 0x0000000c16152981 */ /* 0x000f62000c1e1500 */
[----:B------:R-:W-:-:S04]  /*06e0*/  IMAD.WIDE.U32 R6, R2, 0x4, R6 ;  /* 0x0000000402067825 */ /* 0x000fc800078e0006 */
[----:B--2---:R-:W-:Y:S02]  /*06f0*/  IMAD.U32 R9, R9, 0x10000, RZ ;  /* 0x0001000009097824 */ /* 0x004fe400078e00ff */
[----:B---3--:R-:W-:-:S05]  /*0700*/  IMAD.U32 R26, R26, 0x10000, RZ ;  /* 0x000100001a1a7824 */ /* 0x008fca00078e00ff */
[----:B------:R-:W-:Y:S01]  /*0710*/  FSETP.GEU.FTZ.AND P4, PT, |R26|, 0.5, PT ;  /* 0x3f0000001a00780b */ /* 0x000fe20003f9e200 */
[----:B----4-:R-:W-:-:S04]  /*0720*/  IMAD.U32 R24, R5, 0x10000, RZ ;  /* 0x0001000005187824 */ /* 0x010fc800078e00ff */
[----:B------:R-:W-:-:S04]  /*0730*/  FADD.FTZ R13, -R9, R24 ;  /* 0x00000018090d7221 */ /* 0x000fc80000010100 */
[C---:B------:R-:W-:Y:S01]  /*0740*/  FFMA.FTZ R5, R26.reuse, R13, R9 ;  /* 0x0000000d1a057223 */ /* 0x040fe20000010009 */
[----:B------:R-:W-:Y:S01]  /*0750*/  FADD.FTZ R26, -R26, 1 ;  /* 0x3f8000001a1a7421 */ /* 0x000fe20000010100 */
[----:B-----5:R-:W-:-:S03]  /*0760*/  IMAD.U32 R8, R8, 0x10000, RZ ;  /* 0x0001000008087824 */ /* 0x020fc600078e00ff */
[----:B------:R-:W-:Y:S01]  /*0770*/  @P4 FFMA.FTZ R5, -R13, R26, R24 ;  /* 0x0000001a0d054223 */ /* 0x000fe20000010118 */
[----:B------:R-:W-:-:S05]  /*0780*/  IMAD.U32 R28, R28, 0x10000, RZ ;  /* 0x000100001c1c7824 */ /* 0x000fca00078e00ff */
[----:B------:R-:W-:Y:S01]  /*0790*/  FSETP.GEU.FTZ.AND P6, PT, |R28|, 0.5, PT ;  /* 0x3f0000001c00780b */ /* 0x000fe20003fde200 */
[----:B------:R-:W-:Y:S02]  /*07a0*/  IMAD.U32 R13, R3, 0x10000, RZ ;  /* 0x00010000030d7824 */ /* 0x000fe400078e00ff */
[----:B------:R-:W-:-:S03]  /*07b0*/  IMAD.U32 R25, R25, 0x10000, RZ ;  /* 0x0001000019197824 */ /* 0x000fc600078e00ff */
[----:B------:R-:W-:Y:S01]  /*07c0*/  FSETP.GEU.FTZ.AND P5, PT, |R13|, 0.5, PT ;  /* 0x3f0000000d00780b */ /* 0x000fe20003fbe200 */
[----:B0-----:R-:W-:Y:S02]  /*07d0*/  IMAD.U32 R18, R29, 0x10000, RZ ;  /* 0x000100001d127824 */ /* 0x001fe400078e00ff */
[----:B------:R-:W-:Y:S02]  /*07e0*/  IMAD.U32 R9, R20, 0x10000, RZ ;  /* 0x0001000014097824 */ /* 0x000fe400078e00ff */
[----:B------:R-:W-:Y:S02]  /*07f0*/  IMAD.U32 R20, R12, 0x10000, RZ ;  /* 0x000100000c147824 */ /* 0x000fe400078e00ff */
[----:B------:R-:W-:Y:S01]  /*0800*/  FADD.FTZ R19, -R9, R8 ;  /* 0x0000000809137221 */ /* 0x000fe20000010100 */
[----:B------:R-:W-:Y:S02]  /*0810*/  IMAD.U32 R4, R4, 0x10000, RZ ;  /* 0x0001000004047824 */ /* 0x000fe400078e00ff */
[----:B------:R-:W-:Y:S01]  /*0820*/  FSETP.GEU.FTZ.AND P4, PT, |R20|, 0.5, PT ;  /* 0x3f0000001400780b */ /* 0x000fe20003f9e200 */
[----:B------:R-:W-:-:S02]  /*0830*/  IMAD.U32 R21, R21, 0x10000, RZ ;  /* 0x0001000015157824 */ /* 0x000fc400078e00ff */
[----:B------:R-:W-:Y:S01]  /*0840*/  FFMA.FTZ R3, R28, R19, R9 ;  /* 0x000000131c037223 */ /* 0x000fe20000010009 */
[----:B------:R-:W-:Y:S01]  /*0850*/  FADD.FTZ R12, -R4, R25 ;  /* 0x00000019040c7221 */ /* 0x000fe20000010100 */
[----:B------:R-:W-:Y:S01]  /*0860*/  FADD.FTZ R9, -R21, R18 ;  /* 0x0000001215097221 */ /* 0x000fe20000010100 */
[----:B------:R-:W-:Y:S02]  /*0870*/  FADD.FTZ R28, -R28, 1 ;  /* 0x3f8000001c1c7421 */ /* 0x000fe40000010100 */
[C---:B------:R-:W-:Y:S01]  /*0880*/  FFMA.FTZ R4, R13.reuse, R12, R4 ;  /* 0x0000000c0d047223 */ /* 0x040fe20000010004 */
[----:B------:R-:W-:Y:S01]  /*0890*/  FADD.FTZ R13, -R13, 1 ;  /* 0x3f8000000d0d7421 */ /* 0x000fe20000010100 */
[C---:B------:R-:W-:Y:S01]  /*08a0*/  FFMA.FTZ R21, R20.reuse, R9, R21 ;  /* 0x0000000914157223 */ /* 0x040fe20000010015 */
[----:B------:R-:W-:Y:S01]  /*08b0*/  FADD.FTZ R20, -R20, 1 ;  /* 0x3f80000014147421 */ /* 0x000fe20000010100 */
[----:B------:R-:W-:Y:S01]  /*08c0*/  @P6 FFMA.FTZ R3, -R19, R28, R8 ;  /* 0x0000001c13036223 */ /* 0x000fe20000010108 */
[----:B------:R-:W-:Y:S01]  /*08d0*/  @P0 LEA R8, P6, R11, UR6, 0x1 ;  /* 0x000000060b080c11 */ /* 0x000fe2000f8c08ff */
[----:B------:R-:W-:Y:S01]  /*08e0*/  @P5 FFMA.FTZ R4, -R12, R13, R25 ;  /* 0x0000000d0c045223 */ /* 0x000fe20000010119 */
[----:B------:R-:W-:Y:S01]  /*08f0*/  @P4 FFMA.FTZ R21, -R9, R20, R18 ;  /* 0x0000001409154223 */ /* 0x000fe20000010112 */
[----:B------:R-:W-:-:S02]  /*0900*/  F2FP.BF16.F32.PACK_AB R5, RZ, R5 ;  /* 0x00000005ff05723e */ /* 0x000fc400000010ff */
[----:B------:R-:W-:Y:S02]  /*0910*/  @P0 LEA.HI.X R9, R11, UR7, R10, 0x1, P6 ;  /* 0x000000070b090c11 */ /* 0x000fe4000b0f0c0a */
[----:B------:R-:W-:Y:S02]  /*0920*/  F2FP.BF16.F32.PACK_AB R3, RZ, R3 ;  /* 0x00000003ff03723e */ /* 0x000fe400000010ff */
[----:B------:R-:W-:Y:S02]  /*0930*/  F2FP.BF16.F32.PACK_AB R4, RZ, R4 ;  /* 0x00000004ff04723e */ /* 0x000fe400000010ff */
        /* <DEDUP_REMOVED lines=11> */
.L_x_176:
[----:B------:R-:W0:Y:S02]  /*09f0*/  S2R R7, SR_TID.X ;  /* 0x0000000000077919 */ /* 0x000e240000002100 */
[----:B0-----:R-:W-:-:S03]  /*0a00*/  IMAD.WIDE.U32 R2, R7, 0x4, RZ ;  /* 0x0000000407027825 */ /* 0x001fc600078e00ff */
[----:B------:R-:W-:-:S04]  /*0a10*/  ISETP.GE.U32.AND P0, PT, R2, UR14, PT ;  /* 0x0000000e02007c0c */ /* 0x000fc8000bf06070 */
[----:B------:R-:W-:-:S04]  /*0a20*/  ISETP.GE.AND.EX P0, PT, R3, UR4, PT, P0 ;  /* 0x0000000403007c0c */ /* 0x000fc8000bf06300 */
[----:B------:R-:W-:-:S13]  /*0a30*/  ISETP.GT.U32.OR P0, PT, R7, 0x3fff, P0 ;  /* 0x00003fff0700780c */ /* 0x000fda0000704470 */
[----:B------:R-:W-:Y:S05]  /*0a40*/  @P0 EXIT ;  /* 0x000000000000094d */ /* 0x000fea0003800000 */
[----:B------:R-:W-:Y:S01]  /*0a50*/  IMAD.MOV.U32 R0, RZ, RZ, RZ ;  /* 0x000000ffff007224 */ /* 0x000fe200078e00ff */
[----:B------:R-:W-:-:S06]  /*0a60*/  ULDC UR5, c[0x0][0x0] ;  /* 0x0000000000057ab9 */ /* 0x000fcc0000000800 */
.L_x_178:
[C---:B------:R-:W-:Y:S01]  /*0a70*/  IMAD.SHL.U32 R2, R7.reuse, 0x8, RZ ;  /* 0x0000000807027824 */ /* 0x040fe200078e00ff */
[----:B------:R-:W-:-:S04]  /*0a80*/  SHF.L.U64.HI R3, R7, 0x3, R0 ;  /* 0x0000000307037819 */ /* 0x000fc80000010200 */
[C---:B------:R-:W-:Y:S02]  /*0a90*/  IADD3 R10, P0, R2.reuse, UR8, RZ ;  /* 0x00000008020a7c10 */ /* 0x040fe4000ff1e0ff */
[C---:B------:R-:W-:Y:S02]  /*0aa0*/  IADD3 R12, P1, R2.reuse, UR10, RZ ;  /* 0x0000000a020c7c10 */ /* 0x040fe4000ff3e0ff */
[C---:B------:R-:W-:Y:S02]  /*0ab0*/  IADD3.X R11, R3.reuse, UR9, RZ, P0, !PT ;  /* 0x00000009030b7c10 */ /* 0x040fe400087fe4ff */
[C---:B------:R-:W-:Y:S02]  /*0ac0*/  IADD3.X R13, R3.reuse, UR11, RZ, P1, !PT ;  /* 0x0000000b030d7c10 */ /* 0x040fe40008ffe4ff */
[----:B------:R-:W-:Y:S02]  /*0ad0*/  IADD3 R2, P0, R2, UR6, RZ ;  /* 0x0000000602027c10 */ /* 0x000fe4000ff1e0ff */
[----:B------:R-:W2:Y:S02]  /*0ae0*/  LDG.E.64 R10, desc[UR12][R10.64] ;  /* 0x0000000c0a0a7981 */ /* 0x000ea4000c1e1b00 */
[----:B------:R-:W-:-:S02]  /*0af0*/  IADD3.X R3, R3, UR7, RZ, P0, !PT ;  /* 0x0000000703037c10 */ /* 0x000fc400087fe4ff */
[----:B------:R-:W3:Y:S04]  /*0b00*/  LDG.E.64 R12, desc[UR12][R12.64] ;  /* 0x0000000c0c0c7981 */ /* 0x000ee8000c1e1b00 */
[----:B------:R-:W4:Y:S01]  /*0b10*/  LDG.E.64 R4, desc[UR12][R2.64] ;  /* 0x0000000c02047981 */ /* 0x000f22000c1e1b00 */
[C---:B--2---:R-:W-:Y:S01]  /*0b20*/  PRMT R14, R10.reuse, 0x7632, R14 ;  /* 0x000076320a0e7816 */ /* 0x044fe2000000000e */
[----:B------:R-:W-:Y:S01]  /*0b30*/  IMAD.U32 R6, R10, 0x10000, RZ ;  /* 0x000100000a067824 */ /* 0x000fe200078e00ff */
[C---:B------:R-:W-:Y:S01]  /*0b40*/  PRMT R15, R11.reuse, 0x7632, R15 ;  /* 0x000076320b0f7816 */ /* 0x040fe2000000000f */
[----:B------:R-:W-:Y:S01]  /*0b50*/  IMAD.U32 R8, R11, 0x10000, RZ ;  /* 0x000100000b087824 */ /* 0x000fe200078e00ff */
[C---:B---3--:R-:W-:Y:S01]  /*0b60*/  PRMT R16, R12.reuse, 0x7632, R16 ;  /* 0x000076320c107816 */ /* 0x048fe20000000010 */
[----:B------:R-:W-:Y:S01]  /*0b70*/  IMAD.U32 R18, R12, 0x10000, RZ ;  /* 0x000100000c127824 */ /* 0x000fe200078e00ff */
[C---:B------:R-:W-:Y:S01]  /*0b80*/  PRMT R17, R13.reuse, 0x7632, R17 ;  /* 0x000076320d117816 */ /* 0x040fe20000000011 */
[----:B------:R-:W-:Y:S01]  /*0b90*/  IMAD.U32 R9, R13, 0x10000, RZ ;  /* 0x000100000d097824 */ /* 0x000fe200078e00ff */
[----:B----4-:R-:W-:Y:S01]  /*0ba0*/  PRMT R10, R4, 0x7632, R10 ;  /* 0x00007632040a7816 */ /* 0x010fe2000000000a */
[----:B------:R-:W-:Y:S01]  /*0bb0*/  IMAD.U32 R16, R16, 0x10000, RZ ;  /* 0x0001000010107824 */ /* 0x000fe200078e00ff */
[----:B------:R-:W-:Y:S01]  /*0bc0*/  PRMT R11, R5, 0x7632, R11 ;  /* 0x00007632050b7816 */ /* 0x000fe2000000000b */
[----:B------:R-:W-:Y:S01]  /*0bd0*/  IMAD.U32 R21, R17, 0x10000, RZ ;  /* 0x0001000011157824 */ /* 0x000fe200078e00ff */
[----:B------:R-:W-:Y:S01]  /*0be0*/  FSETP.GEU.FTZ.AND P0, PT, |R18|, 0.5, PT ;  /* 0x3f0000001200780b */ /* 0x000fe20003f1e200 */
[----:B------:R-:W-:Y:S01]  /*0bf0*/  IMAD.U32 R12, R5, 0x10000, RZ ;  /* 0x00010000050c7824 */ /* 0x000fe200078e00ff */
[----:B------:R-:W-:Y:S01]  /*0c00*/  FSETP.GEU.FTZ.AND P2, PT, |R9|, 0.5, PT ;  /* 0x3f0000000900780b */ /* 0x000fe20003f5e200 */
[----:B------:R-:W-:Y:S01]  /*0c10*/  IMAD.U32 R13, R4, 0x10000, RZ ;  /* 0x00010000040d7824 */ /* 0x000fe200078e00ff */
[----:B------:R-:W-:Y:S01]  /*0c20*/  FSETP.GEU.FTZ.AND P1, PT, |R16|, 0.5, PT ;  /* 0x3f0000001000780b */ /* 0x000fe20003f3e200 */
[----:B------:R-:W-:Y:S01]  /*0c30*/  IMAD.U32 R5, R15, 0x10000, RZ ;  /* 0x000100000f057824 */ /* 0x000fe200078e00ff */
[----:B------:R-:W-:Y:S01]  /*0c40*/  FSETP.GEU.FTZ.AND P3, PT, |R21|, 0.5, PT ;  /* 0x3f0000001500780b */ /* 0x000fe20003f7e200 */
[----:B------:R-:W-:-:S02]  /*0c50*/  IMAD.U32 R4, R14, 0x10000, RZ ;  /* 0x000100000e047824 */ /* 0x000fc400078e00ff */
[----:B------:R-:W-:Y:S01]  /*0c60*/  FADD.FTZ R19, -R12, R8 ;  /* 0x000000080c137221 */ /* 0x000fe20000010100 */
[----:B------:R-:W-:Y:S02]  /*0c70*/  IMAD.U32 R15, R10, 0x10000, RZ ;  /* 0x000100000a0f7824 */ /* 0x000fe400078e00ff */
[----:B------:R-:W-:Y:S02]  /*0c80*/  IMAD.U32 R14, R11, 0x10000, RZ ;  /* 0x000100000b0e7824 */ /* 0x000fe400078e00ff */
[----:B------:R-:W-:Y:S01]  /*0c90*/  FADD.FTZ R11, -R13, R6 ;  /* 0x000000060d0b7221 */ /* 0x000fe20000010100 */
[----:B------:R-:W-:Y:S01]  /*0ca0*/  FADD.FTZ R17, -R15, R4 ;  /* 0x000000040f117221 */ /* 0x000fe20000010100 */
[----:B------:R-:W-:Y:S01]  /*0cb0*/  FFMA.FTZ R12, R9, R19, R12 ;  /* 0x00000013090c7223 */ /* 0x000fe2000001000c */
[----:B------:R-:W-:Y:S01]  /*0cc0*/  FADD.FTZ R20, -R14, R5 ;  /* 0x000000050e147221 */ /* 0x000fe20000010100 */
[----:B------:R-:W-:Y:S01]  /*0cd0*/  FFMA.FTZ R13, R18, R11, R13 ;  /* 0x0000000b120d7223 */ /* 0x000fe2000001000d */
[----:B------:R-:W-:Y:S01]  /*0ce0*/  FFMA.FTZ R10, R16, R17, R15 ;  /* 0x00000011100a7223 */ /* 0x000fe2000001000f */
[----:B------:R-:W-:Y:S01]  /*0cf0*/  FADD.FTZ R18, -R18, 1 ;  /* 0x3f80000012127421 */ /* 0x000fe20000010100 */
[----:B------:R-:W-:Y:S01]  /*0d00*/  FFMA.FTZ R15, R21, R20, R14 ;  /* 0x00000014150f7223 */ /* 0x000fe2000001000e */
[----:B------:R-:W-:Y:S01]  /*0d10*/  FADD.FTZ R9, -R9, 1 ;  /* 0x3f80000009097421 */ /* 0x000fe20000010100 */
[----:B------:R-:W-:Y:S01]  /*0d20*/  FADD.FTZ R16, -R16, 1 ;  /* 0x3f80000010107421 */ /* 0x000fe20000010100 */
[----:B------:R-:W-:Y:S01]  /*0d30*/  FADD.FTZ R21, -R21, 1 ;  /* 0x3f80000015157421 */ /* 0x000fe20000010100 */
[----:B------:R-:W-:Y:S01]  /*0d40*/  @P0 FFMA.FTZ R13, -R11, R18, R6 ;  /* 0x000000120b0d0223 */ /* 0x000fe20000010106 */
[----:B------:R-:W-:Y:S01]  /*0d50*/  @P2 FFMA.FTZ R12, -R19, R9, R8 ;  /* 0x00000009130c2223 */ /* 0x000fe20000010108 */
[----:B------:R-:W-:Y:S01]  /*0d60*/  @P1 FFMA.FTZ R10, -R17, R16, R4 ;  /* 0x00000010110a1223 */ /* 0x000fe20000010104 */
[----:B------:R-:W-:Y:S01]  /*0d70*/  @P3 FFMA.FTZ R15, -R20, R21, R5 ;  /* 0x00000015140f3223 */ /* 0x000fe20000010105 */
[----:B------:R-:W-:-:S03]  /*0d80*/  IADD3 R7, P0, R7, UR5, RZ ;  /* 0x0000000507077c10 */ /* 0x000fc6000ff1e0ff */
[----:B------:R-:W-:Y:S02]  /*0d90*/  F2FP.BF16.F32.PACK_AB R10, R10, R13 ;  /* 0x0000000d0a0a723e */ /* 0x000fe400000010ff */
[----:B------:R-:W-:Y:S01]  /*0da0*/  F2FP.BF16.F32.PACK_AB R11, R15, R12 ;  /* 0x0000000c0f0b723e */ /* 0x000fe200000010ff */
[C---:B------:R-:W-:Y:S01]  /*0db0*/  IMAD.SHL.U32 R4, R7.reuse, 0x4, RZ ;  /* 0x0000000407047824 */ /* 0x040fe200078e00ff */
[C---:B------:R-:W-:Y:S01]  /*0dc0*/  ISETP.LT.U32.AND P1, PT, R7.reuse, 0x4000, PT ;  /* 0x000040000700780c */ /* 0x040fe20003f21070 */
[----:B------:R-:W-:Y:S02]  /*0dd0*/  IMAD.X R0, RZ, RZ, R0, P0 ;  /* 0x000000ffff007224 */ /* 0x000fe400000e0600 */
[----:B------:R0:W-:Y:S01]  /*0de0*/  STG.E.64 desc[UR12][R2.64], R10 ;  /* 0x0000000a02007986 */ /* 0x0001e2000c101b0c */
[----:B------:R-:W-:Y:S02]  /*0df0*/  ISETP.GE.U32.AND P0, PT, R4, UR14, PT ;  /* 0x0000000e04007c0c */ /* 0x000fe4000bf06070 */
[----:B------:R-:W-:-:S02]  /*0e00*/  SHF.L.U64.HI R4, R7, 0x2, R0 ;  /* 0x0000000207047819 */ /* 0x000fc40000010200 */
[----:B------:R-:W-:Y:S02]  /*0e10*/  ISETP.LT.U32.AND.EX P1, PT, R0, RZ, PT, P1 ;  /* 0x000000ff0000720c */ /* 0x000fe40003f21110 */
[----:B------:R-:W-:-:S13]  /*0e20*/  ISETP.GE.AND.EX P0, PT, R4, UR4, PT, P0 ;  /* 0x0000000404007c0c */ /* 0x000fda000bf06300 */
[----:B0-----:R-:W-:Y:S05]  /*0e30*/  @!P0 BRA P1, `(.L_x_178) ;  /* 0xfffffffc000c8947 */ /* 0x001fea000083ffff */
[----:B------:R-:W-:Y:S05]  /*0e40*/  EXIT ;  /* 0x000000000000794d */ /* 0x000fea0003800000 */
.L_x_179:
        /* <DEDUP_REMOVED lines=11> */
.L_x_248:


//--------------------- .text._ZN2at6native52_GLOBAL__N__ff984223_19_ForeachTernaryOp_cu_5285c63625multi_tensor_apply_kernelINS1_18TensorListMetadataILi3EEENS1_20TernaryOpListFunctorIN3c104HalfELi3ELi3ELi0EEEJNS0_11LerpFunctorIfEEEEEvT_T0_DpT1_ --------------------------
	.section	.text._ZN2at6native52_GLOBAL__N__ff984223_19_ForeachTernaryOp_cu_5285c63625multi_tensor_apply_kernelINS1_18TensorListMetadataILi3EEENS1_20TernaryOpListFunctorIN3c104HalfELi3ELi3ELi0EEEJNS0_11LerpFunctorIfEEEEEvT_T0_DpT1_,"ax",@progbits
	.align	128
.text._ZN2at6native52_GLOBAL__N__ff984223_19_ForeachTernaryOp_cu_5285c63625multi_tensor_apply_kernelINS1_18TensorListMetadataILi3EEENS1_20TernaryOpListFunctorIN3c104HalfELi3ELi3ELi0EEEJNS0_11LerpFunctorIfEEEEEvT_T0_DpT1_:
        .type           _ZN2at6native52_GLOBAL__N__ff984223_19_ForeachTernaryOp_cu_5285c63625multi_tensor_apply_kernelINS1_18TensorListMetadataILi3EEENS1_20TernaryOpListFunctorIN3c104HalfELi3ELi3ELi0EEEJNS0_11LerpFunctorIfEEEEEvT_T0_DpT1_,@function
        .size           _ZN2at6native52_GLOBAL__N__ff984223_19_ForeachTernaryOp_cu_5285c63625multi_tensor_apply_kernelINS1_18TensorListMetadataILi3EEENS1_20TernaryOpListFunctorIN3c104HalfELi3ELi3ELi0EEEJNS0_11LerpFunctorIfEEEEEvT_T0_DpT1_,(.L_x_249 - _ZN2at6native52_GLOBAL__N__ff984223_19_ForeachTernaryOp_cu_5285c63625multi_tensor_apply_kernelINS1_18TensorListMetadataILi3EEENS1_20TernaryOpListFunctorIN3c104HalfELi3ELi3ELi0EEEJNS0_11LerpFunctorIfEEEEEvT_T0_DpT1_)
        .other          _ZN2at6native52_GLOBAL__N__ff984223_19_ForeachTernaryOp_cu_5285c63625multi_tensor_apply_kernelINS1_18TensorListMetadataILi3EEENS1_20TernaryOpListFunctorIN3c104HalfELi3ELi3ELi0EEEJNS0_11LerpFunctorIfEEEEEvT_T0_DpT1_,@"STO_CUDA_ENTRY STV_DEFAULT"
_ZN2at6native52_GLOBAL__N__ff984223_19_ForeachTernaryOp_cu_5285c63625multi_tensor_apply_kernelINS1_18TensorListMetadataILi3EEENS1_20TernaryOpListFunctorIN3c104HalfELi3ELi3ELi0EEEJNS0_11LerpFunctorIfEEEEEvT_T0_DpT1_:
        /* <DEDUP_REMOVED lines=31> */
.L_x_181:
        /* <DEDUP_REMOVED lines=74> */
[----:B------:R-:W5:Y:S01]  /*0690*/  @P2 LDG.E.U16 R12, desc[UR12][R18.64] ;  /* 0x0000000c120c2981 */ /* 0x000f62000c1e1500 */
[----:B------:R-:W-:-:S02]  /*06a0*/  PRMT R21, RZ, 0x7610, R21 ;  /* 0x00007610ff157816 */ /* 0x000fc40000000015 */
[----:B------:R-:W-:Y:S01]  /*06b0*/  IADD3.X R23, R24, UR7, RZ, P6, !PT ;  /* 0x0000000718177c10 */ /* 0x000fe2000b7fe4ff */
[----:B------:R-:W5:Y:S04]  /*06c0*/  @P3 LDG.E.U16 R4, desc[UR12][R14.64] ;  /* 0x0000000c0e043981 */ /* 0x000f68000c1e1500 */
[----:B------:R-:W5:Y:S01]  /*06d0*/  @P2 LDG.E.U16 R21, desc[UR12][R22.64] ;  /* 0x0000000c16152981 */ /* 0x000f62000c1e1500 */
[----:B------:R-:W-:-:S04]  /*06e0*/  IMAD.WIDE.U32 R6, R2, 0x4, R6 ;  /* 0x0000000402067825 */ /* 0x000fc800078e0006 */
[----:B--2---:R-:W-:Y:S02]  /*06f0*/  HADD2.F32 R9, -RZ, R9.H0_H0 ;  /* 0x20000009ff097230 */ /* 0x004fe40000004100 */
[----:B---3--:R-:W-:-:S05]  /*0700*/  HADD2.F32 R24, -RZ, R8.H0_H0 ;  /* 0x20000008ff187230 */ /* 0x008fca0000004100 */
[----:B------:R-:W-:Y:S01]  /*0710*/  FSETP.GEU.FTZ.AND P4, PT, |R24|, 0.5, PT ;  /* 0x3f0000001800780b */ /* 0x000fe20003f9e200 */
[----:B----4-:R-:W-:-:S05]  /*0720*/  HADD2.F32 R8, -RZ, R5.H0_H0 ;  /* 0x20000005ff087230 */ /* 0x010fca0000004100 */
[----:B------:R-:W-:-:S04]  /*0730*/  FADD.FTZ R13, -R9, R8 ;  /* 0x00000008090d7221 */ /* 0x000fc80000010100 */
[C---:B------:R-:W-:Y:S01]  /*0740*/  FFMA.FTZ R5, R24.reuse, R13, R9 ;  /* 0x0000000d18057223 */ /* 0x040fe20000010009 */
[----:B------:R-:W-:Y:S01]  /*0750*/  FADD.FTZ R24, -R24, 1 ;  /* 0x3f80000018187421 */ /* 0x000fe20000010100 */
[----:B-----5:R-:W-:-:S03]  /*0760*/  HADD2.F32 R26, -RZ, R26.H0_H0 ;  /* 0x2000001aff1a7230 */ /* 0x020fc60000004100 */
[----:B------:R-:W-:Y:S01]  /*0770*/  @P4 FFMA.FTZ R5, -R13, R24, R8 ;  /* 0x000000180d054223 */ /* 0x000fe20000010108 */
[----:B------:R-:W-:-:S05]  /*0780*/  HADD2.F32 R28, -RZ, R28.H0_H0 ;  /* 0x2000001cff1c7230 */ /* 0x000fca0000004100 */
[----:B------:R-:W-:Y:S01]  /*0790*/  FSETP.GEU.FTZ.AND P6, PT, |R28|, 0.5, PT ;  /* 0x3f0000001c00780b */ /* 0x000fe20003fde200 */
[----:B------:R-:W-:Y:S02]  /*07a0*/  HADD2.F32 R25, -RZ, R25.H0_H0 ;  /* 0x20000019ff197230 */ /* 0x000fe40000004100 */
[----:B------:R-:W-:-:S05]  /*07b0*/  HADD2.F32 R13, -RZ, R3.H0_H0 ;  /* 0x20000003ff0d7230 */ /* 0x000fca0000004100 */
[----:B------:R-:W-:Y:S01]  /*07c0*/  FSETP.GEU.FTZ.AND P5, PT, |R13|, 0.5, PT ;  /* 0x3f0000000d00780b */ /* 0x000fe20003fbe200 */
[----:B------:R-:W-:Y:S02]  /*07d0*/  HADD2.F32 R9, -RZ, R20.H0_H0 ;  /* 0x20000014ff097230 */ /* 0x000fe40000004100 */
[----:B------:R-:W-:-:S03]  /*07e0*/  HADD2.F32 R8, -RZ, R12.H0_H0 ;  /* 0x2000000cff087230 */ /* 0x000fc60000004100 */
[----:B------:R-:W-:Y:S01]  /*07f0*/  FADD.FTZ R19, -R9, R26 ;  /* 0x0000001a09137221 */ /* 0x000fe20000010100 */
[----:B------:R-:W-:Y:S01]  /*0800*/  HADD2.F32 R4, -RZ, R4.H0_H0 ;  /* 0x20000004ff047230 */ /* 0x000fe20000004100 */
[----:B------:R-:W-:Y:S01]  /*0810*/  FSETP.GEU.FTZ.AND P4, PT, |R8|, 0.5, PT ;  /* 0x3f0000000800780b */ /* 0x000fe20003f9e200 */
[----:B------:R-:W-:Y:S02]  /*0820*/  HADD2.F32 R12, -RZ, R29.H0_H0 ;  /* 0x2000001dff0c7230 */ /* 0x000fe40000004100 */
[----:B------:R-:W-:Y:S02]  /*0830*/  HADD2.F32 R21, -RZ, R21.H0_H0 ;  /* 0x20000015ff157230 */ /* 0x000fe40000004100 */
[----:B------:R-:W-:Y:S01]  /*0840*/  FFMA.FTZ R3, R28, R19, R9 ;  /* 0x000000131c037223 */ /* 0x000fe20000010009 */
[----:B------:R-:W-:Y:S01]  /*0850*/  FADD.FTZ R18, -R4, R25 ;  /* 0x0000001904127221 */ /* 0x000fe20000010100 */
[----:B------:R-:W-:Y:S01]  /*0860*/  FADD.FTZ R28, -R28, 1 ;  /* 0x3f8000001c1c7421 */ /* 0x000fe20000010100 */
[----:B------:R-:W-:-:S02]  /*0870*/  FADD.FTZ R9, -R21, R12 ;  /* 0x0000000c15097221 */ /* 0x000fc40000010100 */
[----:B------:R-:W-:Y:S01]  /*0880*/  FFMA.FTZ R4, R13, R18, R4 ;  /* 0x000000120d047223 */ /* 0x000fe20000010004 */
[----:B------:R-:W-:Y:S01]  /*0890*/  @P6 FFMA.FTZ R3, -R19, R28, R26 ;  /* 0x0000001c13036223 */ /* 0x000fe2000001011a */
[----:B------:R-:W-:Y:S01]  /*08a0*/  FADD.FTZ R13, -R13, 1 ;  /* 0x3f8000000d0d7421 */ /* 0x000fe20000010100 */
[C---:B------:R-:W-:Y:S01]  /*08b0*/  FADD.FTZ R19, -R8.reuse, 1 ;  /* 0x3f80000008137421 */ /* 0x040fe20000010100 */
[----:B------:R-:W-:Y:S01]  /*08c0*/  FFMA.FTZ R21, R8, R9, R21 ;  /* 0x0000000908157223 */ /* 0x000fe20000010015 */
[----:B------:R-:W-:Y:S01]  /*08d0*/  @P0 LEA R8, P6, R11, UR6, 0x1 ;  /* 0x000000060b080c11 */ /* 0x000fe2000f8c08ff */
[----:B------:R-:W-:Y:S01]  /*08e0*/  @P5 FFMA.FTZ R4, -R18, R13, R25 ;  /* 0x0000000d12045223 */ /* 0x000fe20000010119 */
[----:B------:R-:W-:Y:S01]  /*08f0*/  @P4 FFMA.FTZ R21, -R9, R19, R12 ;  /* 0x0000001309154223 */ /* 0x000fe2000001010c */
[----:B------:R-:W-:Y:S02]  /*0900*/  F2FP.F16.F32.PACK_AB R5, RZ, R5 ;  /* 0x00000005ff05723e */ /* 0x000fe400000000ff */
[----:B------:R-:W-:-:S02]  /*0910*/  @P0 LEA.HI.X R9, R11, UR7, R10, 0x1, P6 ;  /* 0x000000070b090c11 */ /* 0x000fc4000b0f0c0a */
[----:B------:R-:W-:Y:S02]  /*0920*/  F2FP.F16.F32.PACK_AB R3, RZ, R3 ;  /* 0x00000003ff03723e */ /* 0x000fe400000000ff */
[----:B------:R-:W-:Y:S02]  /*0930*/  F2FP.F16.F32.PACK_AB R4, RZ, R4 ;  /* 0x00000004ff04723e */ /* 0x000fe400000000ff */
        /* <DEDUP_REMOVED lines=11> */
.L_x_180:
        /* <DEDUP_REMOVED lines=8> */
.L_x_182:
        /* <DEDUP_REMOVED lines=11> */
[--C-:B--2---:R-:W-:Y:S02]  /*0b20*/  HADD2.F32 R4, -RZ, R12.reuse.H0_H0 ;  /* 0x2000000cff047230 */ /* 0x104fe40000004100 */
[----:B------:R-:W-:Y:S02]  /*0b30*/  HADD2.F32 R10, -RZ, R12.H1_H1 ;  /* 0x3000000cff0a7230 */ /* 0x000fe40000004100 */
[--C-:B---3--:R-:W-:Y:S02]  /*0b40*/  HADD2.F32 R16, -RZ, R14.reuse.H0_H0 ;  /* 0x2000000eff107230 */ /* 0x108fe40000004100 */
[----:B------:R-:W-:-:S02]  /*0b50*/  HADD2.F32 R18, -RZ, R14.H1_H1 ;  /* 0x3000000eff127230 */ /* 0x000fc40000004100 */
[--C-:B------:R-:W-:Y:S01]  /*0b60*/  HADD2.F32 R17, -RZ, R15.reuse.H0_H0 ;  /* 0x2000000fff117230 */ /* 0x100fe20000004100 */
[----:B------:R-:W-:Y:S01]  /*0b70*/  FSETP.GEU.FTZ.AND P0, PT, |R16|, 0.5, PT ;  /* 0x3f0000001000780b */ /* 0x000fe20003f1e200 */
[----:B------:R-:W-:Y:S01]  /*0b80*/  HADD2.F32 R20, -RZ, R15.H1_H1 ;  /* 0x3000000fff147230 */ /* 0x000fe20000004100 */
[----:B------:R-:W-:Y:S01]  /*0b90*/  FSETP.GEU.FTZ.AND P1, PT, |R18|, 0.5, PT ;  /* 0x3f0000001200780b */ /* 0x000fe20003f3e200 */
[--C-:B------:R-:W-:Y:S01]  /*0ba0*/  HADD2.F32 R9, -RZ, R13.reuse.H0_H0 ;  /* 0x2000000dff097230 */ /* 0x100fe20000004100 */
[----:B------:R-:W-:Y:S01]  /*0bb0*/  FSETP.GEU.FTZ.AND P2, PT, |R17|, 0.5, PT ;  /* 0x3f0000001100780b */ /* 0x000fe20003f5e200 */
[----:B------:R-:W-:Y:S01]  /*0bc0*/  HADD2.F32 R8, -RZ, R13.H1_H1 ;  /* 0x3000000dff087230 */ /* 0x000fe20000004100 */
[----:B------:R-:W-:Y:S01]  /*0bd0*/  FSETP.GEU.FTZ.AND P3, PT, |R20|, 0.5, PT ;  /* 0x3f0000001400780b */ /* 0x000fe20003f7e200 */
[--C-:B----4-:R-:W-:Y:S02]  /*0be0*/  HADD2.F32 R11, -RZ, R6.reuse.H0_H0 ;  /* 0x20000006ff0b7230 */ /* 0x110fe40000004100 */
[----:B------:R-:W-:-:S02]  /*0bf0*/  HADD2.F32 R13, -RZ, R6.H1_H1 ;  /* 0x30000006ff0d7230 */ /* 0x000fc40000004100 */
[--C-:B------:R-:W-:Y:S02]  /*0c00*/  HADD2.F32 R12, -RZ, R7.reuse.H0_H0 ;  /* 0x20000007ff0c7230 */ /* 0x100fe40000004100 */
[----:B------:R-:W-:Y:S02]  /*0c10*/  HADD2.F32 R19, -RZ, R7.H1_H1 ;  /* 0x30000007ff137230 */ /* 0x000fe40000004100 */
[----:B------:R-:W-:Y:S01]  /*0c20*/  FADD.FTZ R7, -R11, R4 ;  /* 0x000000040b077221 */ /* 0x000fe20000010100 */
[----:B------:R-:W-:Y:S01]  /*0c30*/  FADD.FTZ R15, -R13, R10 ;  /* 0x0000000a0d0f7221 */ /* 0x000fe20000010100 */
[----:B------:R-:W-:Y:S01]  /*0c40*/  FADD.FTZ R14, -R12, R9 ;  /* 0x000000090c0e7221 */ /* 0x000fe20000010100 */
[----:B------:R-:W-:Y:S01]  /*0c50*/  FADD.FTZ R21, -R19, R8 ;  /* 0x0000000813157221 */ /* 0x000fe20000010100 */
[C---:B------:R-:W-:Y:S01]  /*0c60*/  FFMA.FTZ R11, R16.reuse, R7, R11 ;  /* 0x00000007100b7223 */ /* 0x040fe2000001000b */
[----:B------:R-:W-:Y:S01]  /*0c70*/  FADD.FTZ R16, -R16, 1 ;  /* 0x3f80000010107421 */ /* 0x000fe20000010100 */
[----:B------:R-:W-:Y:S01]  /*0c80*/  FFMA.FTZ R6, R18, R15, R13 ;  /* 0x0000000f12067223 */ /* 0x000fe2000001000d */
[C---:B------:R-:W-:Y:S01]  /*0c90*/  FFMA.FTZ R12, R17.reuse, R14, R12 ;  /* 0x0000000e110c7223 */ /* 0x040fe2000001000c */
        /* <DEDUP_REMOVED lines=8> */
[----:B------:R-:W-:-:S02]  /*0d20*/  IADD3 R5, P0, R5, UR5, RZ ;  /* 0x0000000505057c10 */ /* 0x000fc4000ff1e0ff */
[----:B------:R-:W-:Y:S02]  /*0d30*/  F2FP.F16.F32.PACK_AB R6, R6, R11 ;  /* 0x0000000b0606723e */ /* 0x000fe400000000ff */
[----:B------:R-:W-:Y:S01]  /*0d40*/  F2FP.F16.F32.PACK_AB R7, R19, R12 ;  /* 0x0000000c1307723e */ /* 0x000fe200000000ff */
        /* <DEDUP_REMOVED lines=10> */
.L_x_183:
        /* <DEDUP_REMOVED lines=9> */
.L_x_249:


//--------------------- .text._ZN2at6native52_GLOBAL__N__ff984223_19_ForeachTernaryOp_cu_5285c63625multi_tensor_apply_kernelINS1_18TensorListMetadataILi3EEENS1_20TernaryOpListFunctorIN3c107complexIfEELi3ELi3ELi0EEEJNS0_11LerpFunctorIS8_EEEEEvT_T0_DpT1_ --------------------------
	.section	.text._ZN2at6native52_GLOBAL__N__ff984223_19_ForeachTernaryOp_cu_5285c63625multi_tensor_apply_kernelINS1_18TensorListMetadataILi3EEENS1_20TernaryOpListFunctorIN3c107complexIfEELi3ELi3ELi0EEEJNS0_11LerpFunctorIS8_EEEEEvT_T0_DpT1_,"ax",@progbits
	.align	128
.text._ZN2at6native52_GLOBAL__N__ff984223_19_ForeachTernaryOp_cu_5285c63625multi_tensor_apply_kernelINS1_18TensorListMetadataILi3EEENS1_20TernaryOpListFunctorIN3c107complexIfEELi3ELi3ELi0EEEJNS0_11LerpFunctorIS8_EEEEEvT_T0_DpT1_:
        .type           _ZN2at6native52_GLOBAL__N__ff984223_19_ForeachTernaryOp_cu_5285c63625multi_tensor_apply_kernelINS1_18TensorListMetadataILi3EEENS1_20TernaryOpListFunctorIN3c107complexIfEELi3ELi3ELi0EEEJNS0_11LerpFunctorIS8_EEEEEvT_T0_DpT1_,@function
        .size           _ZN2at6native52_GLOBAL__N__ff984223_19_ForeachTernaryOp_cu_5285c63625multi_tensor_apply_kernelINS1_18TensorListMetadataILi3EEENS1_20TernaryOpListFunctorIN3c107complexIfEELi3ELi3ELi0EEEJNS0_11LerpFunctorIS8_EEEEEvT_T0_DpT1_,(.L_x_250 - _ZN2at6native52_GLOBAL__N__ff984223_19_ForeachTernaryOp_cu_5285c63625multi_tensor_apply_kernelINS1_18TensorListMetadataILi3EEENS1_20TernaryOpListFunctorIN3c107complexIfEELi3ELi3ELi0EEEJNS0_11LerpFunctorIS8_EEEEEvT_T0_DpT1_)
        .other          _ZN2at6native52_GLOBAL__N__ff984223_19_ForeachTernaryOp_cu_5285c63625multi_tensor_apply_kernelINS1_18TensorListMetadataILi3EEENS1_20TernaryOpListFunctorIN3c107complexIfEELi3ELi3ELi0EEEJNS0_11LerpFunctorIS8_EEEEEvT_T0_DpT1_,@"STO_CUDA_ENTRY STV_DEFAULT"
_ZN2at6native52_GLOBAL__N__ff984223_19_ForeachTernaryOp_cu_5285c63625multi_tensor_apply_kernelINS1_18TensorListMetadataILi3EEENS1_20TernaryOpListFunctorIN3c107complexIfEELi3ELi3ELi0EEEJNS0_11LerpFunctorIS8_EEEEEvT_T0_DpT1_:
        /* <DEDUP_REMOVED lines=32> */
.L_x_185:
[----:B0-----:R-:W-:Y:S02]  /*0200*/  IADD3 R5, P1, R0, UR4, RZ ;  /* 0x0000000400057c10 */ /* 0x001fe4000ff3e0ff */
[----:B------:R-:W-:Y:S02]  /*0210*/  CS2R R20, SRZ ;  /* 0x0000000000147805 */ /* 0x000fe4000001ff00 */
[C---:B------:R-:W-:Y:S02]  /*0220*/  ISETP.GE.U32.AND P0, PT, R5.reuse, 0x10000, PT ;  /* 0x000100000500780c */ /* 0x040fe40003f06070 */
[----:B------:R-:W-:Y:S02]  /*0230*/  IADD3.X R4, RZ, UR5, RZ, P1, !PT ;  /* 0x00000005ff047c10 */ /* 0x000fe40008ffe4ff */
[----:B------:R-:W-:Y:S02]  /*0240*/  ISETP.LT.U32.AND P1, PT, R5, UR16, PT ;  /* 0x0000001005007c0c */ /* 0x000fe4000bf21070 */
[----:B------:R-:W-:-:S02]  /*0250*/  ISETP.GE.U32.AND.EX P0, PT, R4, RZ, PT, P0 ;  /* 0x000000ff0400720c */ /* 0x000fc40003f06100 */
[----:B------:R-:W-:Y:S02]  /*0260*/  IADD3 R6, P3, R5, UR13, RZ ;  /* 0x0000000d05067c10 */ /* 0x000fe4000ff7e0ff */
[----:B------:R-:W-:Y:S02]  /*0270*/  ISETP.LT.AND.EX P0, PT, R4, UR12, !P0, P1 ;  /* 0x0000000c04007c0c */ /* 0x000fe4000c701310 */
[C---:B------:R-:W-:Y:S02]  /*0280*/  ISETP.GE.U32.AND P2, PT, R6.reuse, 0x10000, PT ;  /* 0x000100000600780c */ /* 0x040fe40003f46070 */
[----:B------:R-:W-:Y:S02]  /*0290*/  IADD3.X R3, RZ, R4, RZ, P3, !PT ;  /* 0x00000004ff037210 */ /* 0x000fe40001ffe4ff */
[----:B------:R-:W-:Y:S02]  /*02a0*/  ISETP.LT.U32.AND P3, PT, R6, UR16, PT ;  /* 0x0000001006007c0c */ /* 0x000fe4000bf61070 */
[----:B------:R-:W-:-:S02]  /*02b0*/  ISETP.GE.U32.AND.EX P1, PT, R3, RZ, PT, P2 ;  /* 0x000000ff0300720c */ /* 0x000fc40003f26120 */
[----:B------:R-:W-:Y:S02]  /*02c0*/  SHF.L.U32 R8, R5, 0x3, RZ ;  /* 0x0000000305087819 */ /* 0x000fe400000006ff */
[----:B------:R-:W-:Y:S02]  /*02d0*/  ISETP.LT.AND.EX P1, PT, R3, UR12, !P1, P3 ;  /* 0x0000000c03007c0c */ /* 0x000fe4000cf21330 */
[----:B------:R-:W-:Y:S02]  /*02e0*/  SHF.L.U64.HI R9, R5, 0x3, R4 ;  /* 0x0000000305097819 */ /* 0x000fe40000010204 */
[----:B------:R-:W-:Y:S02]  /*02f0*/  @P0 IADD3 R10, P2, R8, UR10, RZ ;  /* 0x0000000a080a0c10 */ /* 0x000fe4000ff5e0ff */
[----:B------:R-:W-:Y:S02]  /*0300*/  SHF.L.U32 R7, R6, 0x3, RZ ;  /* 0x0000000306077819 */ /* 0x000fe400000006ff */
[----:B------:R-:W-:-:S02]  /*0310*/  @P0 IADD3.X R11, R9, UR11, RZ, P2, !PT ;  /* 0x0000000b090b0c10 */ /* 0x000fc400097fe4ff */
[----:B------:R-:W-:-:S03]  /*0320*/  SHF.L.U64.HI R6, R6, 0x3, R3 ;  /* 0x0000000306067819 */ /* 0x000fc60000010203 */
[----:B------:R0:W2:Y:S01]  /*0330*/  @P0 LDG.E.64 R20, desc[UR14][R10.64] ;  /* 0x0000000e0a140981 */ /* 0x0000a2000c1e1b00 */
[----:B------:R-:W-:Y:S02]  /*0340*/  @P1 IADD3 R12, P2, R7, UR10, RZ ;  /* 0x0000000a070c1c10 */ /* 0x000fe4000ff5e0ff */
[----:B------:R-:W-:Y:S02]  /*0350*/  CS2R R2, SRZ ;  /* 0x0000000000027805 */ /* 0x000fe4000001ff00 */
[----:B------:R-:W-:Y:S02]  /*0360*/  @P1 IADD3.X R13, R6, UR11, RZ, P2, !PT ;  /* 0x0000000b060d1c10 */ /* 0x000fe400097fe4ff */
[C---:B------:R-:W-:Y:S02]  /*0370*/  @P0 IADD3 R16, P3, R8.reuse, UR8, RZ ;  /* 0x0000000808100c10 */ /* 0x040fe4000ff7e0ff */
[----:B------:R-:W-:Y:S01]  /*0380*/  IADD3 R8, P2, R8, UR6, RZ ;  /* 0x0000000608087c10 */ /* 0x000fe2000ff5e0ff */
[----:B------:R1:W3:Y:S01]  /*0390*/  @P1 LDG.E.64 R2, desc[UR14][R12.64] ;  /* 0x0000000e0c021981 */ /* 0x0002e2000c1e1b00 */
[----:B------:R-:W-:-:S02]  /*03a0*/  CS2R R22, SRZ ;  /* 0x0000000000167805 */ /* 0x000fc4000001ff00 */
[C---:B------:R-:W-:Y:S02]  /*03b0*/  @P0 IADD3.X R17, R9.reuse, UR9, RZ, P3, !PT ;  /* 0x0000000909110c10 */ /* 0x040fe40009ffe4ff */
[----:B------:R-:W-:Y:S02]  /*03c0*/  CS2R R18, SRZ ;  /* 0x0000000000127805 */ /* 0x000fe4000001ff00 */
[----:B------:R-:W-:Y:S02]  /*03d0*/  IADD3.X R9, R9, UR7, RZ, P2, !PT ;  /* 0x0000000709097c10 */ /* 0x000fe400097fe4ff */
[C---:B------:R-:W-:Y:S01]  /*03e0*/  @P1 IADD3 R24, P3, R7.reuse, UR8, RZ ;  /* 0x0000000807181c10 */ /* 0x040fe2000ff7e0ff */
[----:B------:R-:W4:Y:S01]  /*03f0*/  @P0 LDG.E.64 R22, desc[UR14][R16.64] ;  /* 0x0000000e10160981 */ /* 0x000f22000c1e1b00 */
[----:B0-----:R-:W-:-:S03]  /*0400*/  IADD3 R10, P2, R7, UR6, RZ ;  /* 0x00000006070a7c10 */ /* 0x001fc6000ff5e0ff */
[----:B------:R-:W4:Y:S01]  /*0410*/  @P0 LDG.E.64 R18, desc[UR14][R8.64] ;  /* 0x0000000e08120981 */ /* 0x000f22000c1e1b00 */
[----:B-1----:R-:W-:Y:S02]  /*0420*/  CS2R R12, SRZ ;  /* 0x00000000000c7805 */ /* 0x002fe4000001ff00 */
[----:B------:R-:W-:Y:S02]  /*0430*/  CS2R R14, SRZ ;  /* 0x00000000000e7805 */ /* 0x000fe4000001ff00 */
[C---:B------:R-:W-:Y:S02]  /*0440*/  @P1 IADD3.X R25, R6.reuse, UR9, RZ, P3, !PT ;  /* 0x0000000906191c10 */ /* 0x040fe40009ffe4ff */
[----:B------:R-:W-:-:S03]  /*0450*/  IADD3.X R11, R6, UR7, RZ, P2, !PT ;  /* 0x00000007060b7c10 */ /* 0x000fc600097fe4ff */
[----:B------:R0:W5:Y:S04]  /*0460*/  @P1 LDG.E.64 R12, desc[UR14][R24.64] ;  /* 0x0000000e180c1981 */ /* 0x000168000c1e1b00 */
[----:B------:R-:W5:Y:S01]  /*0470*/  @P1 LDG.E.64 R14, desc[UR14][R10.64] ;  /* 0x0000000e0a0e1981 */ /* 0x000f62000c1e1b00 */
[----:B--2---:R-:W-:-:S04]  /*0480*/  FMUL.FTZ R7, R21, R21 ;  /* 0x0000001515077220 */ /* 0x004fc80000410000 */
[----:B------:R-:W-:-:S05]  /*0490*/  FFMA.FTZ R7, R20, R20, R7 ;  /* 0x0000001414077223 */ /* 0x000fca0000010007 */
[----:B------:R-:W-:Y:S01]  /*04a0*/  FSETP.GEU.FTZ.AND P3, PT, R7, 0.25, PT ;  /* 0x3e8000000700780b */ /* 0x000fe20003f7e000 */
[----:B---3--:R-:W-:-:S04]  /*04b0*/  FMUL.FTZ R7, R3, R3 ;  /* 0x0000000303077220 */ /* 0x008fc80000410000 */
[----:B------:R-:W-:-:S05]  /*04c0*/  FFMA.FTZ R6, R2, R2, R7 ;  /* 0x0000000202067223 */ /* 0x000fca0000010007 */
[----:B------:R-:W-:Y:S01]  /*04d0*/  FSETP.GEU.FTZ.AND P5, PT, R6, 0.25, PT ;  /* 0x3e8000000600780b */ /* 0x000fe20003fbe000 */
[----:B----4-:R-:W-:Y:S01]  /*04e0*/  FADD.FTZ R26, -R19, R23 ;  /* 0x00000017131a7221 */ /* 0x010fe20000010100 */
[----:B------:R-:W-:Y:S01]  /*04f0*/  FADD.FTZ R7, R22, -R18 ;  /* 0x8000001216077221 */ /* 0x000fe20000010000 */
[----:B------:R-:W-:Y:S01]  /*0500*/  @P3 FADD.FTZ R16, RZ, -R21 ;  /* 0x80000015ff103221 */ /* 0x000fe20000010000 */
[----:B------:R-:W-:Y:S01]  /*0510*/  @P3 FADD.FTZ R6, -R20, 1 ;  /* 0x3f80000014063421 */ /* 0x000fe20000010100 */
[CC--:B0-----:R-:W-:Y:S01]  /*0520*/  @!P3 FMUL.FTZ R24, R26.reuse, R21.reuse ;  /* 0x000000151a18b220 */ /* 0x0c1fe20000410000 */
[C---:B------:R-:W-:Y:S01]  /*0530*/  @!P3 FMUL.FTZ R17, R7.reuse, R21 ;  /* 0x000000150711b220 */ /* 0x040fe20000410000 */
[C---:B------:R-:W-:Y:S01]  /*0540*/  @P3 FMUL.FTZ R21, R26.reuse, R16 ;  /* 0x000000101a153220 */ /* 0x040fe20000410000 */
[C---:B------:R-:W-:Y:S01]  /*0550*/  @P3 FMUL.FTZ R25, R26.reuse, R6 ;  /* 0x000000061a193220 */ /* 0x040fe20000410000 */
[CC--:B------:R-:W-:Y:S01]  /*0560*/  @!P3 FFMA.FTZ R29, R7.reuse, R20.reuse, -R24 ;  /* 0x00000014071db223 */ /* 0x0c0fe20000010818 */
[----:B------:R-:W-:Y:S01]  /*0570*/  @!P3 FFMA.FTZ R20, R26, R20, R17 ;  /* 0x000000141a14b223 */ /* 0x000fe20000010011 */
[----:B------:R-:W-:Y:S01]  /*0580*/  @P3 FFMA.FTZ R21, R7, R6, -R21 ;  /* 0x0000000607153223 */ /* 0x000fe20000010815 */
[----:B-----5:R-:W-:Y:S01]  /*0590*/  FADD.FTZ R17, R13, -R15 ;  /* 0x8000000f0d117221 */ /* 0x020fe20000010000 */
[----:B------:R-:W-:Y:S01]  /*05a0*/  FADD.FTZ R6, R12, -R14 ;  /* 0x8000000e0c067221 */ /* 0x000fe20000010000 */
[----:B------:R-:W-:-:S02]  /*05b0*/  @P3 FFMA.FTZ R16, R7, R16, R25 ;  /* 0x0000001007103223 */ /* 0x000fc40000010019 */
[CC--:B------:R-:W-:Y:S01]  /*05c0*/  @!P5 FMUL.FTZ R7, R17.reuse, R3.reuse ;  /* 0x000000031107d220 */ /* 0x0c0fe20000410000 */
[C---:B------:R-:W-:Y:S01]  /*05d0*/  @!P5 FMUL.FTZ R26, R6.reuse, R3 ;  /* 0x00000003061ad220 */ /* 0x040fe20000410000 */
[----:B------:R-:W-:Y:S02]  /*05e0*/  @P5 FADD.FTZ R24, RZ, -R3 ;  /* 0x80000003ff185221 */ /* 0x000fe40000010000 */
[-C--:B------:R-:W-:Y:S01]  /*05f0*/  @!P5 FFMA.FTZ R7, R6, R2.reuse, -R7 ;  /* 0x000000020607d223 */ /* 0x080fe20000010807 */
[C---:B------:R-:W-:Y:S01]  /*0600*/  @!P5 FFMA.FTZ R3, R17.reuse, R2, R26 ;  /* 0x000000021103d223 */ /* 0x040fe2000001001a */
[----:B------:R-:W-:Y:S01]  /*0610*/  @P5 FADD.FTZ R2, -R2, 1 ;  /* 0x3f80000002025421 */ /* 0x000fe20000010100 */
[----:B------:R-:W-:-:S03]  /*0620*/  @P5 FMUL.FTZ R25, R17, R24 ;  /* 0x0000001811195220 */ /* 0x000fc60000410000 */
[-C--:B------:R-:W-:Y:S01]  /*0630*/  @P5 FMUL.FTZ R17, R17, R2.reuse ;  /* 0x0000000211115220 */ /* 0x080fe20000410000 */
[----:B------:R-:W-:-:S03]  /*0640*/  @P5 FFMA.FTZ R2, R6, R2, -R25 ;  /* 0x0000000206025223 */ /* 0x000fc60000010819 */
[----:B------:R-:W-:Y:S01]  /*0650*/  @P5 FFMA.FTZ R6, R6, R24, R17 ;  /* 0x0000001806065223 */ /* 0x000fe20000010011 */
[----:B------:R-:W-:-:S04]  /*0660*/  MOV R24, UR13 ;  /* 0x0000000d00187c02 */ /* 0x000fc80008000f00 */
[----:B------:R-:W-:-:S04]  /*0670*/  LEA R24, P4, R24, R5, 0x1 ;  /* 0x0000000518187211 */ /* 0x000fc800078808ff */
[C---:B------:R-:W-:Y:S02]  /*0680*/  ISETP.GE.U32.AND P2, PT, R24.reuse, 0x10000, PT ;  /* 0x000100001800780c */ /* 0x040fe40003f46070 */
[----:B------:R-:W-:Y:S02]  /*0690*/  IADD3.X R17, RZ, R4, RZ, P4, !PT ;  /* 0x00000004ff117210 */ /* 0x000fe400027fe4ff */
[----:B------:R-:W-:Y:S02]  /*06a0*/  ISETP.LT.U32.AND P4, PT, R24, UR16, PT ;  /* 0x0000001018007c0c */ /* 0x000fe4000bf81070 */
[----:B------:R-:W-:-:S04]  /*06b0*/  ISETP.GE.U32.AND.EX P2, PT, R17, RZ, PT, P2 ;  /* 0x000000ff1100720c */ /* 0x000fc80003f46120 */
[----:B------:R-:W-:Y:S02]  /*06c0*/  ISETP.LT.AND.EX P2, PT, R17, UR12, !P2, P4 ;  /* 0x0000000c11007c0c */ /* 0x000fe4000d741340 */
[C---:B------:R-:W-:Y:S02]  /*06d0*/  SHF.L.U32 R25, R24.reuse, 0x3, RZ ;  /* 0x0000000318197819 */ /* 0x040fe400000006ff */
[----:B------:R-:W-:Y:S01]  /*06e0*/  SHF.L.U64.HI R24, R24, 0x3, R17 ;  /* 0x0000000318187819 */ /* 0x000fe20000010211 */
[----:B------:R-:W-:Y:S01]  /*06f0*/  @!P3 FADD.FTZ R19, R20, R19 ;  /* 0x000000131413b221 */ /* 0x000fe20000010000 */
[----:B------:R-:W-:-:S07]  /*0700*/  @!P3 FADD.FTZ R18, R29, R18 ;  /* 0x000000121d12b221 */ /* 0x000fce0000010000 */
[----:B------:R-:W-:Y:S01]  /*0710*/  @P2 IADD3 R26, P4, R25, UR8, RZ ;  /* 0x00000008191a2c10 */ /* 0x000fe2000ff9e0ff */
[----:B------:R-:W-:-:S03]  /*0720*/  @P3 FADD.FTZ R19, -R16, R23 ;  /* 0x0000001710133221 */ /* 0x000fc60000010100 */
[C---:B------:R-:W-:Y:S02]  /*0730*/  @P2 IADD3.X R27, R24.reuse, UR9, RZ, P4, !PT ;  /* 0x00000009181b2c10 */ /* 0x040fe4000a7fe4ff */
[----:B------:R-:W-:Y:S01]  /*0740*/  @P2 IADD3 R20, P4, R25, UR10, RZ ;  /* 0x0000000a19142c10 */ /* 0x000fe2000ff9e0ff */
[----:B------:R-:W-:Y:S01]  /*0750*/  @P3 FADD.FTZ R18, -R21, R22 ;  /* 0x0000001615123221 */ /* 0x000fe20000010100 */
[----:B------:R-:W-:Y:S02]  /*0760*/  CS2R R22, SRZ ;  /* 0x0000000000167805 */ /* 0x000fe4000001ff00 */
[----:B------:R-:W-:-:S05]  /*0770*/  @P2 IADD3.X R21, R24, UR11, RZ, P4, !PT ;  /* 0x0000000b18152c10 */ /* 0x000fca000a7fe4ff */
[----:B------:R0:W2:Y:S01]  /*0780*/  @P2 LDG.E.64 R22, desc[UR14][R20.64] ;  /* 0x0000000e14162981 */ /* 0x0000a2000c1e1b00 */
[----:B------:R-:W-:Y:S02]  /*0790*/  IADD3 R28, P3, R25, UR6, RZ ;  /* 0x00000006191c7c10 */ /* 0x000fe4000ff7e0ff */
[----:B------:R-:W-:Y:S02]  /*07a0*/  CS2R R16, SRZ ;  /* 0x0000000000107805 */ /* 0x000fe4000001ff00 */
[----:B------:R-:W-:-:S04]  /*07b0*/  IADD3.X R29, R24, UR7, RZ, P3, !PT ;  /* 0x00000007181d7c10 */ /* 0x000fc80009ffe4ff */
[----:B------:R-:W3:Y:S01]  /*07c0*/  @P2 LDG.E.64 R16, desc[UR14][R26.64] ;  /* 0x0000000e1a102981 */ /* 0x000ee2000c1e1b00 */
[----:B0-----:R-:W-:-:S06]  /*07d0*/  CS2R R20, SRZ ;  /* 0x0000000000147805 */ /* 0x001fcc000001ff00 */
[----:B------:R-:W3:Y:S01]  /*07e0*/  @P2 LDG.E.64 R20, desc[UR14][R28.64] ;  /* 0x0000000e1c142981 */ /* 0x000ee2000c1e1b00 */
[----:B------:R-:W-:-:S04]  /*07f0*/  MOV R24, UR13 ;  /* 0x0000000d00187c02 */ /* 0x000fc80008000f00 */
[----:B------:R-:W-:-:S04]  /*0800*/  LEA R24, R24, R24, 0x1 ;  /* 0x0000001818187211 */ /* 0x000fc800078e08ff */
[----:B------:R-:W-:-:S04]  /*0810*/  IADD3 R5, P3, R24, R5, RZ ;  /* 0x0000000518057210 */ /* 0x000fc80007f7e0ff */
[----:B------:R-:W-:Y:S02]  /*0820*/  IADD3.X R24, RZ, R4, RZ, P3, !PT ;  /* 0x00000004ff187210 */ /* 0x000fe40001ffe4ff */
[----:B------:R-:W-:Y:S01]  /*0830*/  ISETP.GE.U32.AND P6, PT, R5, 0x10000, PT ;  /* 0x000100000500780c */ /* 0x000fe20003fc6070 */
[----:B------:R-:W-:Y:S01]  /*0840*/  @!P5 FADD.FTZ R15, R3, R15 ;  /* 0x0000000f030fd221 */ /* 0x000fe20000010000 */
[----:B------:R-:W-:Y:S02]  /*0850*/  ISETP.LT.U32.AND P3, PT, R5, UR16, PT ;  /* 0x0000001005007c0c */ /* 0x000fe4000bf61070 */
[----:B------:R-:W-:Y:S01]  /*0860*/  ISETP.GE.U32.AND.EX P6, PT, R24, RZ, PT, P6 ;  /* 0x000000ff1800720c */ /* 0x000fe20003fc6160 */
[----:B------:R-:W-:-:S03]  /*0870*/  @P5 FADD.FTZ R15, -R6, R13 ;  /* 0x0000000d060f5221 */ /* 0x000fc60000010100 */
[----:B------:R-:W-:Y:S01]  /*0880*/  ISETP.LT.AND.EX P3, PT, R24, UR12, !P6, P3 ;  /* 0x0000000c18007c0c */ /* 0x000fe2000f761330 */
[----:B------:R-:W-:Y:S01]  /*0890*/  @!P5 FADD.FTZ R14, R7, R14 ;  /* 0x0000000e070ed221 */ /* 0x000fe20000010000 */
[----:B------:R-:W-:Y:S01]  /*08a0*/  @P5 FADD.FTZ R14, -R2, R12 ;  /* 0x0000000c020e5221 */ /* 0x000fe20000010100 */
[----:B------:R-:W-:Y:S01]  /*08b0*/  SHF.L.U64.HI R7, R5, 0x3, R24 ;  /* 0x0000000305077819 */ /* 0x000fe20000010218 */
[----:B--2---:R-:W-:-:S04]  /*08c0*/  FMUL.FTZ R25, R23, R23 ;  /* 0x0000001717197220 */ /* 0x004fc80000410000 */
[----:B------:R-:W-:-:S05]  /*08d0*/  FFMA.FTZ R25, R22, R22, R25 ;  /* 0x0000001616197223 */ /* 0x000fca0000010019 */
[----:B------:R-:W-:Y:S01]  /*08e0*/  FSETP.GEU.FTZ.AND P4, PT, R25, 0.25, PT ;  /* 0x3e8000001900780b */ /* 0x000fe20003f9e000 */
[----:B---3--:R-:W-:Y:S01]  /*08f0*/  FADD.FTZ R13, -R21, R17 ;  /* 0x00000011150d7221 */ /* 0x008fe20000010100 */
[----:B------:R-:W-:-:S11]  /*0900*/  FADD.FTZ R3, R16, -R20 ;  /* 0x8000001410037221 */ /* 0x000fd60000010000 */
[-C--:B------:R-:W-:Y:S01]  /*0910*/  @!P4 FMUL.FTZ R4, R13, R23.reuse ;  /* 0x000000170d04c220 */ /* 0x080fe20000410000 */
[C---:B------:R-:W-:Y:S01]  /*0920*/  @!P4 FMUL.FTZ R6, R3.reuse, R23 ;  /* 0x000000170306c220 */ /* 0x040fe20000410000 */
[----:B------:R-:W-:Y:S02]  /*0930*/  @P4 FADD.FTZ R2, RZ, -R23 ;  /* 0x80000017ff024221 */ /* 0x000fe40000010000 */
[-C--:B------:R-:W-:Y:S01]  /*0940*/  @!P4 FFMA.FTZ R23, R3, R22.reuse, -R4 ;  /* 0x000000160317c223 */ /* 0x080fe20000010804 */
[----:B------:R-:W-:Y:S01]  /*0950*/  @!P4 FFMA.FTZ R4, R13, R22, R6 ;  /* 0x000000160d04c223 */ /* 0x000fe20000010006 */
[----:B------:R-:W-:-:S04]  /*0960*/  SHF.L.U32 R6, R5, 0x3, RZ ;  /* 0x0000000305067819 */ /* 0x000fc800000006ff */
[----:B------:R-:W-:Y:S01]  /*0970*/  @P3 IADD3 R30, P5, R6, UR8, RZ ;  /* 0x00000008061e3c10 */ /* 0x000fe2000ffbe0ff */
[----:B------:R-:W-:-:S03]  /*0980*/  @!P4 FADD.FTZ R21, R4, R21 ;  /* 0x000000150415c221 */ /* 0x000fc60000010000 */
[C---:B------:R-:W-:Y:S02]  /*0990*/  @P3 IADD3.X R31, R7.reuse, UR9, RZ, P5, !PT ;  /* 0x00000009071f3c10 */ /* 0x040fe4000affe4ff */
[----:B------:R-:W-:Y:S02]  /*09a0*/  @P3 IADD3 R26, P5, R6, UR10, RZ ;  /* 0x0000000a061a3c10 */ /* 0x000fe4000ffbe0ff */
[----:B------:R-:W-:Y:S02]  /*09b0*/  CS2R R4, SRZ ;  /* 0x0000000000047805 */ /* 0x000fe4000001ff00 */
[----:B------:R-:W-:Y:S01]  /*09c0*/  @P3 IADD3.X R27, R7, UR11, RZ, P5, !PT ;  /* 0x0000000b071b3c10 */ /* 0x000fe2000affe4ff */
[----:B------:R-:W-:-:S04]  /*09d0*/  @P4 FADD.FTZ R22, -R22, 1 ;  /* 0x3f80000016164421 */ /* 0x000fc80000010100 */
[----:B------:R-:W2:Y:S01]  /*09e0*/  @P3 LDG.E.64 R4, desc[UR14][R26.64] ;  /* 0x0000000e1a043981 */ /* 0x000ea2000c1e1b00 */
[C---:B------:R-:W-:Y:S01]  /*09f0*/  @P4 FMUL.FTZ R12, R13.reuse, R2 ;  /* 0x000000020d0c4220 */ /* 0x040fe20000410000 */
[-C--:B------:R-:W-:Y:S01]  /*0a00*/  @P4 FMUL.FTZ R13, R13, R22.reuse ;  /* 0x000000160d0d4220 */ /* 0x080fe20000410000 */
[----:B------:R-:W-:Y:S02]  /*0a10*/  IADD3 R6, P5, R6, UR6, RZ ;  /* 0x0000000606067c10 */ /* 0x000fe4000ffbe0ff */
[C---:B------:R-:W-:Y:S01]  /*0a20*/  @P4 FFMA.FTZ R25, R3.reuse, R22, -R12 ;  /* 0x0000001603194223 */ /* 0x040fe2000001080c */
[----:B------:R-:W-:Y:S01]  /*0a30*/  @P4 FFMA.FTZ R22, R3, R2, R13 ;  /* 0x0000000203164223 */ /* 0x000fe2000001000d */
[----:B------:R-:W-:Y:S02]  /*0a40*/  CS2R R2, SRZ ;  /* 0x0000000000027805 */ /* 0x000fe4000001ff00 */
[----:B------:R-:W-:Y:S02]  /*0a50*/  CS2R R12, SRZ ;  /* 0x00000000000c7805 */ /* 0x000fe4000001ff00 */
[----:B------:R-:W-:-:S02]  /*0a60*/  IADD3.X R7, R7, UR7, RZ, P5, !PT ;  /* 0x0000000707077c10 */ /* 0x000fc4000affe4ff */
[----:B------:R-:W3:Y:S04]  /*0a70*/  @P3 LDG.E.64 R2, desc[UR14][R30.64] ;  /* 0x0000000e1e023981 */ /* 0x000ee8000c1e1b00 */
[----:B------:R-:W3:Y:S01]  /*0a80*/  @P3 LDG.E.64 R12, desc[UR14][R6.64] ;  /* 0x0000000e060c3981 */ /* 0x000ee2000c1e1b00 */
[----:B------:R-:W-:Y:S01]  /*0a90*/  @P4 FADD.FTZ R21, -R22, R17 ;  /* 0x0000001116154221 */ /* 0x000fe20000010100 */
[----:B------:R-:W-:Y:S01]  /*0aa0*/  @!P4 FADD.FTZ R20, R23, R20 ;  /* 0x000000141714c221 */ /* 0x000fe20000010000 */
[----:B------:R-:W-:Y:S01]  /*0ab0*/  UIMAD.WIDE.U32 UR4, UR13, 0x4, UR4 ;  /* 0x000000040d0478a5 */ /* 0x000fe2000f8e0004 */
[----:B------:R-:W-:Y:S01]  /*0ac0*/  @P4 FADD.FTZ R20, -R25, R16 ;  /* 0x0000001019144221 */ /* 0x000fe20000010100 */
[----:B------:R1:W-:Y:S02]  /*0ad0*/  @P0 STG.E.64 desc[UR14][R8.64], R18 ;  /* 0x0000001208000986 */ /* 0x0003e4000c101b0e */
[----:B------:R-:W-:-:S02]  /*0ae0*/  UISETP.LT.U32.AND UP1, UPT, UR4, UR16, UPT ;  /* 0x000000100400728c */ /* 0x000fc4000bf21070 */
[----:B------:R-:W-:Y:S01]  /*0af0*/  UISETP.GE.U32.AND UP0, UPT, UR4, 0x10000, UPT ;  /* 0x000100000400788c */ /* 0x000fe2000bf06070 */
[----:B------:R1:W-:Y:S03]  /*0b00*/  @P1 STG.E.64 desc[UR14][R10.64], R14 ;  /* 0x0000000e0a001986 */ /* 0x0003e6000c101b0e */
[----:B------:R-:W-:Y:S01]  /*0b10*/  UISETP.GE.U32.AND.EX UP0, UPT, UR5, URZ, UPT, UP0 ;  /* 0x0000003f0500728c */ /* 0x000fe2000bf06100 */
[----:B------:R1:W-:Y:S01]  /*0b20*/  @P2 STG.E.64 desc[UR14][R28.64], R20 ;  /* 0x000000141c002986 */ /* 0x0003e2000c101b0e */
[----:B------:R-:W-:-:S04]  /*0b30*/  PLOP3.LUT P0, PT, PT, PT, UP1, 0x80, 0x0 ;  /* 0x000000000000781c */ /* 0x000fc80003f0f018 */
[----:B------:R-:W-:Y:S01]  /*0b40*/  PLOP3.LUT P1, PT, PT, PT, UP0, 0x80, 0x0 ;  /* 0x000000000000781c */ /* 0x000fe20003f2f008 */
[----:B--2---:R-:W-:-:S04]  /*0b50*/  FMUL.FTZ R17, R5, R5 ;  /* 0x0000000505117220 */ /* 0x004fc80000410000 */
[----:B------:R-:W-:-:S05]  /*0b60*/  FFMA.FTZ R17, R4, R4, R17 ;  /* 0x0000000404117223 */ /* 0x000fca0000010011 */
[----:B------:R-:W-:Y:S01]  /*0b70*/  FSETP.GEU.FTZ.AND P5, PT, R17, 0.25, PT ;  /* 0x3e8000001100780b */ /* 0x000fe20003fbe000 */
[----:B---3--:R-:W-:Y:S01]  /*0b80*/  FADD.FTZ R17, R3, -R13 ;  /* 0x8000000d03117221 */ /* 0x008fe20000010000 */
[----:B------:R-:W-:-:S11]  /*0b90*/  FADD.FTZ R22, R2, -R12 ;  /* 0x8000000c02167221 */ /* 0x000fd60000010000 */
[CC--:B------:R-:W-:Y:S01]  /*0ba0*/  @!P5 FMUL.FTZ R23, R17.reuse, R5.reuse ;  /* 0x000000051117d220 */ /* 0x0c0fe20000410000 */
[C---:B------:R-:W-:Y:S01]  /*0bb0*/  @!P5 FMUL.FTZ R24, R22.reuse, R5 ;  /* 0x000000051618d220 */ /* 0x040fe20000410000 */
[----:B------:R-:W-:Y:S02]  /*0bc0*/  @P5 FADD.FTZ R5, RZ, -R5 ;  /* 0x80000005ff055221 */ /* 0x000fe40000010000 */
[-C--:B------:R-:W-:Y:S01]  /*0bd0*/  @!P5 FFMA.FTZ R23, R22, R4.reuse, -R23 ;  /* 0x000000041617d223 */ /* 0x080fe20000010817 */
[----:B------:R-:W-:Y:S01]  /*0be0*/  @!P5 FFMA.FTZ R24, R17, R4, R24 ;  /* 0x000000041118d223 */ /* 0x000fe20000010018 */
[----:B------:R-:W-:Y:S02]  /*0bf0*/  @P5 FADD.FTZ R4, -R4, 1 ;  /* 0x3f80000004045421 */ /* 0x000fe40000010100 */
[----:B------:R-:W-:Y:S02]  /*0c00*/  @!P5 FADD.FTZ R12, R23, R12 ;  /* 0x0000000c170cd221 */ /* 0x000fe40000010000 */
[C---:B------:R-:W-:Y:S01]  /*0c10*/  @P5 FMUL.FTZ R23, R17.reuse, R4 ;  /* 0x0000000411175220 */ /* 0x040fe20000410000 */
[----:B------:R-:W-:Y:S01]  /*0c20*/  @P5 FMUL.FTZ R17, R17, R5 ;  /* 0x0000000511115220 */ /* 0x000fe20000410000 */
[----:B------:R-:W-:-:S02]  /*0c30*/  @!P5 FADD.FTZ R13, R24, R13 ;  /* 0x0000000d180dd221 */ /* 0x000fc40000010000 */
[C---:B------:R-:W-:Y:S01]  /*0c40*/  @P5 FFMA.FTZ R24, R22.reuse, R5, R23 ;  /* 0x0000000516185223 */ /* 0x040fe20000010017 */
[----:B------:R-:W-:-:S03]  /*0c50*/  @P5 FFMA.FTZ R17, R22, R4, -R17 ;  /* 0x0000000416115223 */ /* 0x000fc60000010811 */
[----:B------:R-:W-:Y:S01]  /*0c60*/  @P5 FADD.FTZ R13, -R24, R3 ;  /* 0x00000003180d5221 */ /* 0x000fe20000010100 */
[----:B------:R-:W-:Y:S01]  /*0c70*/  @P5 FADD.FTZ R12, -R17, R2 ;  /* 0x00000002110c5221 */ /* 0x000fe20000010100 */
[----:B------:R-:W-:-:S04]  /*0c80*/  MOV R3, UR5 ;  /* 0x0000000500037c02 */ /* 0x000fc80008000f00 */
[----:B------:R1:W-:Y:S01]  /*0c90*/  @P3 STG.E.64 desc[UR14][R6.64], R12 ;  /* 0x0000000c06003986 */ /* 0x0003e2000c101b0e */
[----:B------:R-:W-:Y:S02]  /*0ca0*/  ISETP.LT.AND.EX P0, PT, R3, UR12, PT, P0 ;  /* 0x0000000c03007c0c */ /* 0x000fe4000bf01300 */
[----:B------:R-:W-:-:S11]  /*0cb0*/  MOV R2, UR4 ;  /* 0x0000000400027c02 */ /* 0x000fd60008000f00 */
[----:B-1----:R-:W-:Y:S05]  /*0cc0*/  @!P1 BRA P0, `(.L_x_185) ;  /* 0xfffffff4004c9947 */ /* 0x002fea000003ffff */
[----:B------:R-:W-:Y:S05]  /*0cd0*/  EXIT ;  /* 0x000000000000794d */ /* 0x000fea0003800000 */
.L_x_184:
[----:B------:R-:W0:Y:S02]  /*0ce0*/  S2R R2, SR_TID.X ;  /* 0x0000000000027919 */ /* 0x000e240000002100 */
[----:B0-----:R-:W-:-:S03]  /*0cf0*/  IMAD.WIDE.U32 R4, R2, 0x4, RZ ;  /* 0x0000000402047825 */ /* 0x001fc600078e00ff */
[----:B------:R-:W-:-:S04]  /*0d00*/  ISETP.GE.U32.AND P0, PT, R4, UR16, PT ;  /* 0x0000001004007c0c */ /* 0x000fc8000bf06070 */
[----:B------:R-:W-:-:S04]  /*0d10*/  ISETP.GE.AND.EX P0, PT, R5, UR12, PT, P0 ;  /* 0x0000000c05007c0c */ /* 0x000fc8000bf06300 */
[----:B------:R-:W-:-:S13]  /*0d20*/  ISETP.GT.U32.OR P0, PT, R2, 0x3fff, P0 ;  /* 0x00003fff0200780c */ /* 0x000fda0000704470 */
[----:B------:R-:W-:Y:S05]  /*0d30*/  @P0 EXIT ;  /* 0x000000000000094d */ /* 0x000fea0003800000 */
[----:B------:R-:W-:Y:S01]  /*0d40*/  HFMA2.MMA R0, -RZ, RZ, 0, 0 ;  /* 0x00000000ff007435 */ /* 0x000fe200000001ff */
[----:B------:R-:W-:-:S10]  /*0d50*/  ULDC UR4, c[0x0][0x0] ;  /* 0x0000000000047ab9 */ /* 0x000fd40000000800 */
.L_x_186:
[C---:B------:R-:W-:Y:S02]  /*0d60*/  SHF.L.U32 R12, R2.reuse, 0x5, RZ ;  /* 0x00000005020c7819 */ /* 0x040fe400000006ff */
[----:B------:R-:W-:Y:S02]  /*0d70*/  SHF.L.U64.HI R3, R2, 0x5, R0 ;  /* 0x0000000502037819 */ /* 0x000fe40000010200 */
[----:B------:R-:W-:-:S04]  /*0d80*/  IADD3 R10, P0, R12, UR10, RZ ;  /* 0x0000000a0c0a7c10 */ /* 0x000fc8000ff1e0ff */
[----:B------:R-:W-:-:S05]  /*0d90*/  IADD3.X R11, R3, UR11, RZ, P0, !PT ;  /* 0x0000000b030b7c10 */ /* 0x000fca00087fe4ff */
[----:B------:R-:W2:Y:S01]  /*0da0*/  LDG.E.128 R4, desc[UR14][R10.64] ;  /* 0x0000000e0a047981 */ /* 0x000ea2000c1e1d00 */
[C---:B------:R-:W-:Y:S02]  /*0db0*/  IADD3 R30, P0, R12.reuse, UR6, RZ ;  /* 0x000000060c1e7c10 */ /* 0x040fe4000ff1e0ff */
[----:B------:R-:W-:Y:S02]  /*0dc0*/  IADD3 R12, P1, R12, UR8, RZ ;  /* 0x000000080c0c7c10 */ /* 0x000fe4000ff3e0ff */
[C---:B------:R-:W-:Y:S02]  /*0dd0*/  IADD3.X R31, R3.reuse, UR7, RZ, P0, !PT ;  /* 0x00000007031f7c10 */ /* 0x040fe400087fe4ff */
[----:B------:R-:W-:-:S03]  /*0de0*/  IADD3.X R13, R3, UR9, RZ, P1, !PT ;  /* 0x00000009030d7c10 */ /* 0x000fc60008ffe4ff */
[----:B------:R-:W3:Y:S04]  /*0df0*/  LDG.E.128 R20, desc[UR14][R30.64] ;  /* 0x0000000e1e147981 */ /* 0x000ee8000c1e1d00 */
[----:B------:R-:W3:Y:S01]  /*0e00*/  LDG.E.128 R16, desc[UR14][R12.64] ;  /* 0x0000000e0c107981 */ /* 0x000ee2000c1e1d00 */
[----:B--2---:R-:W-:-:S04]  /*0e10*/  FMUL.FTZ R3, R7, R7 ;  /* 0x0000000707037220 */ /* 0x004fc80000410000 */
[----:B------:R-:W-:-:S05]  /*0e20*/  FFMA.FTZ R3, R6, R6, R3 ;  /* 0x0000000606037223 */ /* 0x000fca0000010003 */
[----:B------:R-:W-:Y:S01]  /*0e30*/  FSETP.GEU.FTZ.AND P1, PT, R3, 0.25, PT ;  /* 0x3e8000000300780b */ /* 0x000fe20003f3e000 */
[----:B------:R-:W-:-:S04]  /*0e40*/  FMUL.FTZ R3, R5, R5 ;  /* 0x0000000505037220 */ /* 0x000fc80000410000 */
[----:B------:R-:W-:Y:S01]  /*0e50*/  FFMA.FTZ R3, R4, R4, R3 ;  /* 0x0000000404037223 */ /* 0x000fe20000010003 */
[----:B---3--:R-:W-:Y:S01]  /*0e60*/  FADD.FTZ R9, -R23, R19 ;  /* 0x0000001317097221 */ /* 0x008fe20000010100 */
[----:B------:R-:W-:Y:S01]  /*0e70*/  FADD.FTZ R8, -R22, R18 ;  /* 0x0000001216087221 */ /* 0x000fe20000010100 */
[----:B------:R-:W-:Y:S02]  /*0e80*/  FADD.FTZ R26, -R20, R16 ;  /* 0x00000010141a7221 */ /* 0x000fe40000010100 */
[----:B------:R-:W-:-:S03]  /*0e90*/  FSETP.GEU.FTZ.AND P0, PT, R3, 0.25, PT ;  /* 0x3e8000000300780b */ /* 0x000fc60003f1e000 */
[CC--:B------:R-:W-:Y:S01]  /*0ea0*/  @!P1 FMUL.FTZ R3, R7.reuse, R9.reuse ;  /* 0x0000000907039220 */ /* 0x0c0fe20000410000 */
[-C--:B------:R-:W-:Y:S01]  /*0eb0*/  @!P1 FMUL.FTZ R14, R7, R8.reuse ;  /* 0x00000008070e9220 */ /* 0x080fe20000410000 */
[----:B------:R-:W-:Y:S01]  /*0ec0*/  @P1 FADD.FTZ R7, RZ, -R7 ;  /* 0x80000007ff071221 */ /* 0x000fe20000010000 */
[C---:B------:R-:W-:Y:S01]  /*0ed0*/  @P1 FADD.FTZ R24, -R6.reuse, 1 ;  /* 0x3f80000006181421 */ /* 0x040fe20000010100 */
[C---:B------:R-:W-:Y:S01]  /*0ee0*/  @!P1 FFMA.FTZ R3, R6.reuse, R8, -R3 ;  /* 0x0000000806039223 */ /* 0x040fe20000010803 */
[----:B------:R-:W-:Y:S01]  /*0ef0*/  @!P1 FFMA.FTZ R14, R6, R9, R14 ;  /* 0x00000009060e9223 */ /* 0x000fe2000001000e */
[CC--:B------:R-:W-:Y:S01]  /*0f00*/  @P1 FMUL.FTZ R15, R9.reuse, R7.reuse ;  /* 0x00000007090f1220 */ /* 0x0c0fe20000410000 */
[-C--:B------:R-:W-:Y:S02]  /*0f10*/  @P1 FMUL.FTZ R6, R9, R24.reuse ;  /* 0x0000001809061220 */ /* 0x080fe40000410000 */
[----:B------:R-:W-:Y:S01]  /*0f20*/  @!P1 FADD.FTZ R23, R23, R14 ;  /* 0x0000000e17179221 */ /* 0x000fe20000010000 */
[C---:B------:R-:W-:Y:S01]  /*0f30*/  @P1 FFMA.FTZ R24, R8.reuse, R24, -R15 ;  /* 0x0000001808181223 */ /* 0x040fe2000001080f */
[----:B------:R-:W-:Y:S01]  /*0f40*/  @P1 FFMA.FTZ R8, R8, R7, R6 ;  /* 0x0000000708081223 */ /* 0x000fe20000010006 */
[----:B------:R-:W-:Y:S01]  /*0f50*/  FADD.FTZ R6, -R21, R17 ;  /* 0x0000001115067221 */ /* 0x000fe20000010100 */
[C---:B------:R-:W-:Y:S01]  /*0f60*/  @!P0 FMUL.FTZ R25, R5.reuse, R26 ;  /* 0x0000001a05198220 */ /* 0x040fe20000410000 */
[C---:B------:R-:W-:Y:S01]  /*0f70*/  @P0 FADD.FTZ R27, -R4.reuse, 1 ;  /* 0x3f800000041b0421 */ /* 0x040fe20000010100 */
[----:B------:R-:W2:Y:S01]  /*0f80*/  LDG.E.128 R12, desc[UR14][R12.64+0x10] ;  /* 0x0000100e0c0c7981 */ /* 0x000ea2000c1e1d00 */
[-C--:B------:R-:W-:Y:S01]  /*0f90*/  @!P0 FMUL.FTZ R7, R5, R6.reuse ;  /* 0x0000000605078220 */ /* 0x080fe20000410000 */
[----:B------:R-:W-:Y:S01]  /*0fa0*/  @P0 FADD.FTZ R5, RZ, -R5 ;  /* 0x80000005ff050221 */ /* 0x000fe20000010000 */
[----:B------:R-:W-:-:S02]  /*0fb0*/  @!P0 FFMA.FTZ R25, R4, R6, R25 ;  /* 0x0000000604198223 */ /* 0x000fc40000010019 */
[----:B------:R-:W-:Y:S01]  /*0fc0*/  @!P0 FFMA.FTZ R28, R4, R26, -R7 ;  /* 0x0000001a041c8223 */ /* 0x000fe20000010807 */
[C---:B------:R-:W-:Y:S01]  /*0fd0*/  @P0 FMUL.FTZ R7, R6.reuse, R5 ;  /* 0x0000000506070220 */ /* 0x040fe20000410000 */
[----:B------:R-:W-:-:S03]  /*0fe0*/  @P0 FMUL.FTZ R6, R6, R27 ;  /* 0x0000001b06060220 */ /* 0x000fc60000410000 */
[C---:B------:R-:W-:Y:S01]  /*0ff0*/  @P0 FFMA.FTZ R27, R26.reuse, R27, -R7 ;  /* 0x0000001b1a1b0223 */ /* 0x040fe20000010807 */
[----:B------:R-:W-:Y:S02]  /*1000*/  @P0 FFMA.FTZ R26, R26, R5, R6 ;  /* 0x000000051a1a0223 */ /* 0x000fe40000010006 */
[----:B------:R-:W3:Y:S01]  /*1010*/  LDG.E.128 R4, desc[UR14][R10.64+0x10] ;  /* 0x0000100e0a047981 */ /* 0x000ee2000c1e1d00 */
[----:B------:R-:W-:-:S03]  /*1020*/  @P1 FADD.FTZ R23, R19, -R8 ;  /* 0x8000000813171221 */ /* 0x000fc60000010000 */
[----:B------:R-:W2:Y:S01]  /*1030*/  LDG.E.128 R8, desc[UR14][R30.64+0x10] ;  /* 0x0000100e1e087981 */ /* 0x000ea2000c1e1d00 */
[----:B------:R-:W-:Y:S01]  /*1040*/  @!P1 FADD.FTZ R22, R22, R3 ;  /* 0x0000000316169221 */ /* 0x000fe20000010000 */
[----:B------:R-:W-:Y:S01]  /*1050*/  @P1 FADD.FTZ R22, R18, -R24 ;  /* 0x8000001812161221 */ /* 0x000fe20000010000 */
[----:B------:R-:W-:Y:S01]  /*1060*/  @!P0 FADD.FTZ R21, R21, R25 ;  /* 0x0000001915158221 */ /* 0x000fe20000010000 */
[----:B------:R-:W-:Y:S01]  /*1070*/  @P0 FADD.FTZ R21, R17, -R26 ;  /* 0x8000001a11150221 */ /* 0x000fe20000010000 */
[----:B------:R-:W-:Y:S01]  /*1080*/  @!P0 FADD.FTZ R20, R20, R28 ;  /* 0x0000001c14148221 */ /* 0x000fe20000010000 */
[----:B------:R-:W-:-:S05]  /*1090*/  @P0 FADD.FTZ R20, R16, -R27 ;  /* 0x8000001b10140221 */ /* 0x000fca0000010000 */
[----:B------:R0:W-:Y:S01]  /*10a0*/  STG.E.128 desc[UR14][R30.64], R20 ;  /* 0x000000141e007986 */ /* 0x0001e2000c101d0e */
[----:B---3--:R-:W-:-:S04]  /*10b0*/  FMUL.FTZ R3, R5, R5 ;  /* 0x0000000505037220 */ /* 0x008fc80000410000 */
[----:B------:R-:W-:-:S05]  /*10c0*/  FFMA.FTZ R3, R4, R4, R3 ;  /* 0x0000000404037223 */ /* 0x000fca0000010003 */
[----:B------:R-:W-:Y:S01]  /*10d0*/  FSETP.GEU.FTZ.AND P1, PT, R3, 0.25, PT ;  /* 0x3e8000000300780b */ /* 0x000fe20003f3e000 */
[----:B------:R-:W-:Y:S01]  /*10e0*/  FMUL.FTZ R3, R7, R7 ;  /* 0x0000000707037220 */ /* 0x000fe20000410000 */
[----:B--2---:R-:W-:-:S03]  /*10f0*/  FADD.FTZ R17, -R8, R12 ;  /* 0x0000000c08117221 */ /* 0x004fc60000010100 */
[----:B------:R-:W-:Y:S01]  /*1100*/  FFMA.FTZ R18, R6, R6, R3 ;  /* 0x0000000606127223 */ /* 0x000fe20000010003 */
[----:B------:R-:W-:-:S04]  /*1110*/  FADD.FTZ R3, -R9, R13 ;  /* 0x0000000d09037221 */ /* 0x000fc80000010100 */
[----:B------:R-:W-:-:S03]  /*1120*/  FSETP.GEU.FTZ.AND P0, PT, R18, 0.25, PT ;  /* 0x3e8000001200780b */ /* 0x000fc60003f1e000 */
[C---:B------:R-:W-:Y:S01]  /*1130*/  @!P1 FMUL.FTZ R19, R5.reuse, R3 ;  /* 0x0000000305139220 */ /* 0x040fe20000410000 */
[-C--:B------:R-:W-:Y:S01]  /*1140*/  @!P1 FMUL.FTZ R16, R5, R17.reuse ;  /* 0x0000001105109220 */ /* 0x080fe20000410000 */
[----:B------:R-:W-:Y:S01]  /*1150*/  @P1 FADD.FTZ R18, RZ, -R5 ;  /* 0x80000005ff121221 */ /* 0x000fe20000010000 */
[C---:B------:R-:W-:Y:S01]  /*1160*/  @P1 FADD.FTZ R24, -R4.reuse, 1 ;  /* 0x3f80000004181421 */ /* 0x040fe20000010100 */
[C---:B------:R-:W-:Y:S01]  /*1170*/  @!P1 FFMA.FTZ R5, R4.reuse, R17, -R19 ;  /* 0x0000001104059223 */ /* 0x040fe20000010813 */
[----:B------:R-:W-:Y:S01]  /*1180*/  @!P1 FFMA.FTZ R16, R4, R3, R16 ;  /* 0x0000000304109223 */ /* 0x000fe20000010010 */
[C---:B------:R-:W-:Y:S01]  /*1190*/  @P1 FMUL.FTZ R4, R3.reuse, R18 ;  /* 0x0000001203041220 */ /* 0x040fe20000410000 */
[----:B------:R-:W-:-:S03]  /*11a0*/  @P1 FMUL.FTZ R19, R3, R24 ;  /* 0x0000001803131220 */ /* 0x000fc60000410000 */
[C---:B------:R-:W-:Y:S01]  /*11b0*/  @P1 FFMA.FTZ R3, R17.reuse, R24, -R4 ;  /* 0x0000001811031223 */ /* 0x040fe20000010804 */
[----:B------:R-:W-:Y:S01]  /*11c0*/  @P1 FFMA.FTZ R4, R17, R18, R19 ;  /* 0x0000001211041223 */ /* 0x000fe20000010013 */
[----:B------:R-:W-:Y:S01]  /*11d0*/  FADD.FTZ R18, -R11, R15 ;  /* 0x0000000f0b127221 */ /* 0x000fe20000010100 */
[----:B------:R-:W-:-:S03]  /*11e0*/  FADD.FTZ R17, -R10, R14 ;  /* 0x0000000e0a117221 */ /* 0x000fc60000010100 */
[CC--:B------:R-:W-:Y:S01]  /*11f0*/  @!P0 FMUL.FTZ R25, R7.reuse, R18.reuse ;  /* 0x0000001207198220 */ /* 0x0c0fe20000410000 */
[-C--:B------:R-:W-:Y:S01]  /*1200*/  @!P0 FMUL.FTZ R27, R7, R17.reuse ;  /* 0x00000011071b8220 */ /* 0x080fe20000410000 */
[----:B------:R-:W-:Y:S01]  /*1210*/  @!P1 FADD.FTZ R9, R9, R16 ;  /* 0x0000001009099221 */ /* 0x000fe20000010000 */
[----:B------:R-:W-:Y:S01]  /*1220*/  @P0 FADD.FTZ R19, RZ, -R7 ;  /* 0x80000007ff130221 */ /* 0x000fe20000010000 */
[C---:B------:R-:W-:Y:S01]  /*1230*/  @!P0 FFMA.FTZ R7, R6.reuse, R17, -R25 ;  /* 0x0000001106078223 */ /* 0x040fe20000010819 */
[C---:B------:R-:W-:Y:S01]  /*1240*/  @!P0 FFMA.FTZ R16, R6.reuse, R18, R27 ;  /* 0x0000001206108223 */ /* 0x040fe2000001001b */
[----:B------:R-:W-:Y:S01]  /*1250*/  @P0 FADD.FTZ R6, -R6, 1 ;  /* 0x3f80000006060421 */ /* 0x000fe20000010100 */
[----:B------:R-:W-:-:S03]  /*1260*/  @P0 FMUL.FTZ R24, R18, R19 ;  /* 0x0000001312180220 */ /* 0x000fc60000410000 */
[-C--:B------:R-:W-:Y:S01]  /*1270*/  @P0 FMUL.FTZ R18, R18, R6.reuse ;  /* 0x0000000612120220 */ /* 0x080fe20000410000 */
[----:B------:R-:W-:-:S03]  /*1280*/  @P0 FFMA.FTZ R25, R17, R6, -R24 ;  /* 0x0000000611190223 */ /* 0x000fc60000010818 */
[----:B------:R-:W-:Y:S01]  /*1290*/  @P0 FFMA.FTZ R18, R17, R19, R18 ;  /* 0x0000001311120223 */ /* 0x000fe20000010012 */
[----:B------:R-:W-:Y:S01]  /*12a0*/  @!P0 FADD.FTZ R11, R11, R16 ;  /* 0x000000100b0b8221 */ /* 0x000fe20000010000 */
[----:B------:R-:W-:Y:S01]  /*12b0*/  @!P0 FADD.FTZ R10, R10, R7 ;  /* 0x000000070a0a8221 */ /* 0x000fe20000010000 */
[----:B------:R-:W-:Y:S01]  /*12c0*/  @P0 FADD.FTZ R10, R14, -R25 ;  /* 0x800000190e0a0221 */ /* 0x000fe20000010000 */
[----:B------:R-:W-:Y:S01]  /*12d0*/  @P0 FADD.FTZ R11, R15, -R18 ;  /* 0x800000120f0b0221 */ /* 0x000fe20000010000 */
[----:B------:R-:W-:Y:S01]  /*12e0*/  IADD3 R2, P0, R2, UR4, RZ ;  /* 0x0000000402027c10 */ /* 0x000fe2000ff1e0ff */
[----:B------:R-:W-:Y:S01]  /*12f0*/  @!P1 FADD.FTZ R8, R8, R5 ;  /* 0x0000000508089221 */ /* 0x000fe20000010000 */
[----:B------:R-:W-:Y:S01]  /*1300*/  @P1 FADD.FTZ R9, R13, -R4 ;  /* 0x800000040d091221 */ /* 0x000fe20000010000 */
[----:B------:R-:W-:Y:S01]  /*1310*/  @P1 FADD.FTZ R8, R12, -R3 ;  /* 0x800000030c081221 */ /* 0x000fe20000010000 */
[----:B------:R-:W-:Y:S02]  /*1320*/  SHF.L.U32 R3, R2, 0x2, RZ ;  /* 0x0000000202037819 */ /* 0x000fe400000006ff */
[----:B------:R-:W-:-:S02]  /*1330*/  IADD3.X R0, RZ, R0, RZ, P0, !PT ;  /* 0x00000000ff007210 */ /* 0x000fc400007fe4ff */
[----:B------:R0:W-:Y:S01]  /*1340*/  STG.E.128 desc[UR14][R30.64+0x10], R8 ;  /* 0x000010081e007986 */ /* 0x0001e2000c101d0e */
[----:B------:R-:W-:Y:S02]  /*1350*/  ISETP.GE.U32.AND P0, PT, R3, UR16, PT ;  /* 0x0000001003007c0c */ /* 0x000fe4000bf06070 */
[C---:B------:R-:W-:Y:S02]  /*1360*/  SHF.L.U64.HI R3, R2.reuse, 0x2, R0 ;  /* 0x0000000202037819 */ /* 0x040fe40000010200 */
[----:B------:R-:W-:Y:S02]  /*1370*/  ISETP.LT.U32.AND P1, PT, R2, 0x4000, PT ;  /* 0x000040000200780c */ /* 0x000fe40003f21070 */
[----:B------:R-:W-:Y:S02]  /*1380*/  ISETP.GE.AND.EX P0, PT, R3, UR12, PT, P0 ;  /* 0x0000000c03007c0c */ /* 0x000fe4000bf06300 */
[----:B------:R-:W-:-:S13]  /*1390*/  ISETP.LT.U32.AND.EX P1, PT, R0, RZ, PT, P1 ;  /* 0x000000ff0000720c */ /* 0x000fda0003f21110 */
[----:B0-----:R-:W-:Y:S05]  /*13a0*/  @!P0 BRA P1, `(.L_x_186) ;  /* 0xfffffff8006c8947 */ /* 0x001fea000083ffff */
[----:B------:R-:W-:Y:S05]  /*13b0*/  EXIT ;  /* 0x000000000000794d */ /* 0x000fea0003800000 */
.L_x_187:
        /* <DEDUP_REMOVED lines=12> */
.L_x_250:


//--------------------- .text._ZN2at6native52_GLOBAL__N__ff984223_19_ForeachTernaryOp_cu_5285c63625multi_tensor_apply_kernelINS1_18TensorListMetadataILi3EEENS1_20TernaryOpListFunctorIN3c107complexIdEELi3ELi3ELi0EEEJNS0_11LerpFunctorIS8_EEEEEvT_T0_DpT1_ --------------------------
	.section	.text._ZN2at6native52_GLOBAL__N__ff984223_19_ForeachTernaryOp_cu_5285c63625multi_tensor_apply_kernelINS1_18TensorListMetadataILi3EEENS1_20TernaryOpListFunctorIN3c107complexIdEELi3ELi3ELi0EEEJNS0_11LerpFunctorIS8_EEEEEvT_T0_DpT1_,"ax",@progbits
	.align	128
.text._ZN2at6native52_GLOBAL__N__ff984223_19_ForeachTernaryOp_cu_5285c63625multi_tensor_apply_kernelINS1_18TensorListMetadataILi3EEENS1_20TernaryOpListFunctorIN3c107complexIdEELi3ELi3ELi0EEEJNS0_11LerpFunctorIS8_EEEEEvT_T0_DpT1_:
        .type           _ZN2at6native52_GLOBAL__N__ff984223_19_ForeachTernaryOp_cu_5285c63625multi_tensor_apply_kernelINS1_18TensorListMetadataILi3EEENS1_20TernaryOpListFunctorIN3c107complexIdEELi3ELi3ELi0EEEJNS0_11LerpFunctorIS8_EEEEEvT_T0_DpT1_,@function
        .size           _ZN2at6native52_GLOBAL__N__ff984223_19_ForeachTernaryOp_cu_5285c63625multi_tensor_apply_kernelINS1_18TensorListMetadataILi3EEENS1_20TernaryOpListFunctorIN3c107complexIdEELi3ELi3ELi0EEEJNS0_11LerpFunctorIS8_EEEEEvT_T0_DpT1_,(.L_x_251 - _ZN2at6native52_GLOBAL__N__ff984223_19_ForeachTernaryOp_cu_5285c63625multi_tensor_apply_kernelINS1_18TensorListMetadataILi3EEENS1_20TernaryOpListFunctorIN3c107complexIdEELi3ELi3ELi0EEEJNS0_11LerpFunctorIS8_EEEEEvT_T0_DpT1_)
        .other          _ZN2at6native52_GLOBAL__N__ff984223_19_ForeachTernaryOp_cu_5285c63625multi_tensor_apply_kernelINS1_18TensorListMetadataILi3EEENS1_20TernaryOpListFunctorIN3c107complexIdEELi3ELi3ELi0EEEJNS0_11LerpFunctorIS8_EEEEEvT_T0_DpT1_,@"STO_CUDA_ENTRY STV_DEFAULT"
_ZN2at6native52_GLOBAL__N__ff984223_19_ForeachTernaryOp_cu_5285c63625multi_tensor_apply_kernelINS1_18TensorListMetadataILi3EEENS1_20TernaryOpListFunctorIN3c107complexIdEELi3ELi3ELi0EEEJNS0_11LerpFunctorIS8_EEEEEvT_T0_DpT1_:
        /* <DEDUP_REMOVED lines=32> */
.L_x_189:
[----:B01----:R-:W-:Y:S02]  /*0200*/  IADD3 R3, P1, R0, UR4, RZ ;  /* 0x0000000400037c10 */ /* 0x003fe4000ff3e0ff */
[----:B------:R-:W-:Y:S02]  /*0210*/  CS2R R6, SRZ ;  /* 0x0000000000067805 */ /* 0x000fe4000001ff00 */
[----:B------:R-:W-:Y:S02]  /*0220*/  CS2R R4, SRZ ;  /* 0x0000000000047805 */ /* 0x000fe4000001ff00 */
[C---:B------:R-:W-:Y:S01]  /*0230*/  ISETP.GE.U32.AND P0, PT, R3.reuse, 0x10000, PT ;  /* 0x000100000300780c */ /* 0x040fe20003f06070 */
[----:B------:R-:W-:Y:S01]  /*0240*/  IMAD.X R2, RZ, RZ, UR5, P1 ;  /* 0x00000005ff027e24 */ /* 0x000fe200088e06ff */
[C---:B------:R-:W-:Y:S01]  /*0250*/  ISETP.LT.U32.AND P1, PT, R3.reuse, UR16, PT ;  /* 0x0000001003007c0c */ /* 0x040fe2000bf21070 */
[----:B------:R-:W-:-:S03]  /*0260*/  IMAD.SHL.U32 R22, R3, 0x10, RZ ;  /* 0x0000001003167824 */ /* 0x000fc600078e00ff */
[C---:B------:R-:W-:Y:S02]  /*0270*/  ISETP.GE.U32.AND.EX P0, PT, R2.reuse, RZ, PT, P0 ;  /* 0x000000ff0200720c */ /* 0x040fe40003f06100 */
[----:B------:R-:W-:Y:S02]  /*0280*/  SHF.L.U64.HI R14, R3, 0x4, R2 ;  /* 0x00000004030e7819 */ /* 0x000fe40000010202 */
[----:B------:R-:W-:-:S13]  /*0290*/  ISETP.LT.AND.EX P0, PT, R2, UR12, !P0, P1 ;  /* 0x0000000c02007c0c */ /* 0x000fda000c701310 */
[----:B------:R-:W-:-:S04]  /*02a0*/  @P0 IADD3 R12, P1, R22, UR10, RZ ;  /* 0x0000000a160c0c10 */ /* 0x000fc8000ff3e0ff */
[----:B------:R-:W-:-:S05]  /*02b0*/  @P0 IADD3.X R13, R14, UR11, RZ, P1, !PT ;  /* 0x0000000b0e0d0c10 */ /* 0x000fca0008ffe4ff */
[----:B------:R-:W2:Y:S01]  /*02c0*/  @P0 LDG.E.128 R4, desc[UR14][R12.64] ;  /* 0x0000000e0c040981 */ /* 0x000ea2000c1e1d00 */
[C---:B------:R-:W-:Y:S02]  /*02d0*/  IADD3 R30, P1, R22.reuse, UR6, RZ ;  /* 0x00000006161e7c10 */ /* 0x040fe4000ff3e0ff */
[----:B------:R-:W-:Y:S02]  /*02e0*/  CS2R R18, SRZ ;  /* 0x0000000000127805 */ /* 0x000fe4000001ff00 */
[----:B------:R-:W-:Y:S02]  /*02f0*/  @P0 IADD3 R22, P2, R22, UR8, RZ ;  /* 0x0000000816160c10 */ /* 0x000fe4000ff5e0ff */
[----:B------:R-:W-:Y:S02]  /*0300*/  CS2R R10, SRZ ;  /* 0x00000000000a7805 */ /* 0x000fe4000001ff00 */
[----:B------:R-:W-:Y:S02]  /*0310*/  CS2R R8, SRZ ;  /* 0x0000000000087805 */ /* 0x000fe4000001ff00 */
[----:B------:R-:W-:-:S02]  /*0320*/  CS2R R16, SRZ ;  /* 0x0000000000107805 */ /* 0x000fc4000001ff00 */
[C---:B------:R-:W-:Y:S02]  /*0330*/  IADD3.X R31, R14.reuse, UR7, RZ, P1, !PT ;  /* 0x000000070e1f7c10 */ /* 0x040fe40008ffe4ff */
[----:B------:R-:W-:-:S03]  /*0340*/  @P0 IADD3.X R23, R14, UR9, RZ, P2, !PT ;  /* 0x000000090e170c10 */ /* 0x000fc600097fe4ff */
[----:B------:R-:W3:Y:S04]  /*0350*/  @P0 LDG.E.128 R8, desc[UR14][R30.64] ;  /* 0x0000000e1e080981 */ /* 0x000ee8000c1e1d00 */
[----:B------:R-:W3:Y:S01]  /*0360*/  @P0 LDG.E.128 R16, desc[UR14][R22.64] ;  /* 0x0000000e16100981 */ /* 0x000ee2000c1e1d00 */
[----:B------:R-:W-:-:S04]  /*0370*/  IADD3 R28, P3, R3, UR13, RZ ;  /* 0x0000000d031c7c10 */ /* 0x000fc8000ff7e0ff */
[C---:B------:R-:W-:Y:S01]  /*0380*/  ISETP.GE.U32.AND P1, PT, R28.reuse, 0x10000, PT ;  /* 0x000100001c00780c */ /* 0x040fe20003f26070 */
[----:B------:R-:W-:Y:S01]  /*0390*/  IMAD.X R20, RZ, RZ, R2, P3 ;  /* 0x000000ffff147224 */ /* 0x000fe200018e0602 */
[C---:B------:R-:W-:Y:S01]  /*03a0*/  ISETP.LT.U32.AND P3, PT, R28.reuse, UR16, PT ;  /* 0x000000101c007c0c */ /* 0x040fe2000bf61070 */
[----:B------:R-:W-:-:S03]  /*03b0*/  IMAD.SHL.U32 R21, R28, 0x10, RZ ;  /* 0x000000101c157824 */ /* 0x000fc600078e00ff */
[----:B------:R-:W-:-:S04]  /*03c0*/  ISETP.GE.U32.AND.EX P1, PT, R20, RZ, PT, P1 ;  /* 0x000000ff1400720c */ /* 0x000fc80003f26110 */
[----:B------:R-:W-:Y:S02]  /*03d0*/  ISETP.LT.AND.EX P1, PT, R20, UR12, !P1, P3 ;  /* 0x0000000c14007c0c */ /* 0x000fe4000cf21330 */
[----:B------:R-:W-:Y:S01]  /*03e0*/  SHF.L.U64.HI R20, R28, 0x4, R20 ;  /* 0x000000041c147819 */ /* 0x000fe20000010214 */
[----:B--2---:R-:W-:-:S08]  /*03f0*/  DMUL R12, R6, R6 ;  /* 0x00000006060c7228 */ /* 0x004fd00000000000 */
[----:B------:R-:W-:-:S08]  /*0400*/  DFMA R12, R4, R4, R12 ;  /* 0x00000004040c722b */ /* 0x000fd0000000000c */
[----:B------:R-:W-:Y:S02]  /*0410*/  DSETP.GEU.AND P2, PT, R12, 0.25, PT ;  /* 0x3fd000000c00742a */ /* 0x000fe40003f4e000 */
[----:B---3--:R-:W-:Y:S02]  /*0420*/  DADD R26, -R10, R18 ;  /* 0x000000000a1a7229 */ /* 0x008fe40000000112 */
[----:B------:R-:W-:-:S10]  /*0430*/  DADD R14, R16, -R8 ;  /* 0x00000000100e7229 */ /* 0x000fd40000000808 */
[----:B------:R-:W-:Y:S02]  /*0440*/  @P2 DADD R32, RZ, -R6 ;  /* 0x00000000ff202229 */ /* 0x000fe40000000806 */
[----:B------:R-:W-:Y:S02]  /*0450*/  @P2 DADD R24, -R4, 1 ;  /* 0x3ff0000004182429 */ /* 0x000fe40000000100 */
[-C--:B------:R-:W-:Y:S02]  /*0460*/  @!P2 DMUL R22, R14, R6.reuse ;  /* 0x000000060e16a228 */ /* 0x080fe40000000000 */
[C---:B------:R-:W-:Y:S02]  /*0470*/  @!P2 DMUL R34, R26.reuse, R6 ;  /* 0x000000061a22a228 */ /* 0x040fe40000000000 */
[C---:B------:R-:W-:Y:S02]  /*0480*/  @P2 DMUL R12, R26.reuse, R32 ;  /* 0x000000201a0c2228 */ /* 0x040fe40000000000 */
[----:B------:R-:W-:-:S02]  /*0490*/  @P2 DMUL R6, R26, R24 ;  /* 0x000000181a062228 */ /* 0x000fc40000000000 */
[-C--:B------:R-:W-:Y:S02]  /*04a0*/  @!P2 DFMA R22, R26, R4.reuse, R22 ;  /* 0x000000041a16a22b */ /* 0x080fe40000000016 */
[C---:B------:R-:W-:Y:S02]  /*04b0*/  @!P2 DFMA R26, R14.reuse, R4, -R34 ;  /* 0x000000040e1aa22b */ /* 0x040fe40000000822 */
[C---:B------:R-:W-:Y:S01]  /*04c0*/  @P2 DFMA R24, R14.reuse, R24, -R12 ;  /* 0x000000180e18222b */ /* 0x040fe2000000080c */
[----:B------:R-:W-:Y:S02]  /*04d0*/  CS2R R4, SRZ ;  /* 0x0000000000047805 */ /* 0x000fe4000001ff00 */
[----:B------:R-:W-:Y:S01]  /*04e0*/  @P1 IADD3 R12, P3, R21, UR8, RZ ;  /* 0x00000008150c1c10 */ /* 0x000fe2000ff7e0ff */
[----:B------:R-:W-:Y:S01]  /*04f0*/  @P2 DFMA R32, R14, R32, R6 ;  /* 0x000000200e20222b */ /* 0x000fe20000000006 */
[----:B------:R-:W-:Y:S02]  /*0500*/  CS2R R6, SRZ ;  /* 0x0000000000067805 */ /* 0x000fe4000001ff00 */
[----:B------:R-:W-:-:S02]  /*0510*/  @P1 IADD3.X R13, R20, UR9, RZ, P3, !PT ;  /* 0x00000009140d1c10 */ /* 0x000fc40009ffe4ff */
[----:B------:R-:W-:Y:S02]  /*0520*/  @P1 IADD3 R28, P3, R21, UR10, RZ ;  /* 0x0000000a151c1c10 */ /* 0x000fe4000ff7e0ff */
[----:B------:R-:W-:Y:S01]  /*0530*/  CS2R R14, SRZ ;  /* 0x00000000000e7805 */ /* 0x000fe2000001ff00 */
[----:B------:R0:W2:Y:S01]  /*0540*/  @P1 LDG.E.128 R4, desc[UR14][R12.64] ;  /* 0x0000000e0c041981 */ /* 0x0000a2000c1e1d00 */
[----:B------:R-:W-:Y:S02]  /*0550*/  @P1 IADD3.X R29, R20, UR11, RZ, P3, !PT ;  /* 0x0000000b141d1c10 */ /* 0x000fe40009ffe4ff */
[----:B0-----:R-:W-:-:S06]  /*0560*/  CS2R R12, SRZ ;  /* 0x00000000000c7805 */ /* 0x001fcc000001ff00 */
[----:B------:R-:W3:Y:S01]  /*0570*/  @P1 LDG.E.128 R12, desc[UR14][R28.64] ;  /* 0x0000000e1c0c1981 */ /* 0x000ee2000c1e1d00 */
[----:B------:R-:W-:Y:S01]  /*0580*/  @!P2 DADD R10, R22, R10 ;  /* 0x00000000160aa229 */ /* 0x000fe2000000000a */
[----:B------:R-:W-:Y:S01]  /*0590*/  CS2R R22, SRZ ;  /* 0x0000000000167805 */ /* 0x000fe2000001ff00 */
[----:B---3--:R-:W-:-:S08]  /*05a0*/  DMUL R28, R14, R14 ;  /* 0x0000000e0e1c7228 */ /* 0x008fd00000000000 */
[----:B------:R-:W-:-:S08]  /*05b0*/  DFMA R28, R12, R12, R28 ;  /* 0x0000000c0c1c722b */ /* 0x000fd0000000001c */
[----:B------:R-:W-:Y:S01]  /*05c0*/  DSETP.GEU.AND P3, PT, R28, 0.25, PT ;  /* 0x3fd000001c00742a */ /* 0x000fe20003f6e000 */
[----:B------:R-:W-:-:S04]  /*05d0*/  IADD3 R28, P4, R21, UR6, RZ ;  /* 0x00000006151c7c10 */ /* 0x000fc8000ff9e0ff */
[----:B------:R-:W-:Y:S02]  /*05e0*/  IADD3.X R29, R20, UR7, RZ, P4, !PT ;  /* 0x00000007141d7c10 */ /* 0x000fe4000a7fe4ff */
[----:B------:R-:W-:-:S06]  /*05f0*/  CS2R R20, SRZ ;  /* 0x0000000000147805 */ /* 0x000fcc000001ff00 */
[----:B------:R-:W2:Y:S01]  /*0600*/  @P1 LDG.E.128 R20, desc[UR14][R28.64] ;  /* 0x0000000e1c141981 */ /* 0x000ea2000c1e1d00 */
[----:B------:R-:W-:Y:S02]  /*0610*/  @P2 DADD R10, -R32, R18 ;  /* 0x00000000200a2229 */ /* 0x000fe40000000112 */
[----:B------:R-:W-:Y:S02]  /*0620*/  @!P2 DADD R8, R26, R8 ;  /* 0x000000001a08a229 */ /* 0x000fe40000000008 */
[----:B------:R-:W-:Y:S02]  /*0630*/  @P2 DADD R8, -R24, R16 ;  /* 0x0000000018082229 */ /* 0x000fe40000000110 */
[----:B------:R-:W-:Y:S02]  /*0640*/  @P3 DADD R16, -R12, 1 ;  /* 0x3ff000000c103429 */ /* 0x000fe40000000100 */
[----:B------:R-:W-:Y:S02]  /*0650*/  @P3 DADD R32, RZ, -R14 ;  /* 0x00000000ff203229 */ /* 0x000fe4000000080e */
[----:B--2---:R-:W-:-:S02]  /*0660*/  DADD R34, R4, -R20 ;  /* 0x0000000004227229 */ /* 0x004fc40000000814 */
[----:B------:R-:W-:-:S06]  /*0670*/  DADD R18, R6, -R22 ;  /* 0x0000000006127229 */ /* 0x000fcc0000000816 */
[----:B------:R-:W-:Y:S02]  /*0680*/  @!P3 DMUL R26, R34, R14 ;  /* 0x0000000e221ab228 */ /* 0x000fe40000000000 */
[----:B------:R-:W-:-:S06]  /*0690*/  @P3 DMUL R24, R18, R16 ;  /* 0x0000001012183228 */ /* 0x000fcc0000000000 */
[----:B------:R-:W-:-:S08]  /*06a0*/  @!P3 DFMA R26, R18, R12, R26 ;  /* 0x0000000c121ab22b */ /* 0x000fd0000000001a */
[----:B------:R-:W-:Y:S02]  /*06b0*/  @!P3 DADD R22, R26, R22 ;  /* 0x000000001a16b229 */ /* 0x000fe40000000016 */
[----:B------:R-:W-:Y:S02]  /*06c0*/  @!P3 DMUL R26, R18, R14 ;  /* 0x0000000e121ab228 */ /* 0x000fe40000000000 */
[-C--:B------:R-:W-:Y:S01]  /*06d0*/  @P3 DFMA R14, R34, R32.reuse, R24 ;  /* 0x00000020220e322b */ /* 0x080fe20000000018 */
[----:B------:R-:W-:Y:S01]  /*06e0*/  IMAD.U32 R24, RZ, RZ, UR13 ;  /* 0x0000000dff187e24 */ /* 0x000fe2000f8e00ff */
[----:B------:R-:W-:-:S04]  /*06f0*/  @P3 DMUL R18, R18, R32 ;  /* 0x0000002012123228 */ /* 0x000fc80000000000 */
[----:B------:R-:W-:Y:S01]  /*0700*/  @!P3 DFMA R26, R34, R12, -R26 ;  /* 0x0000000c221ab22b */ /* 0x000fe2000000081a */
[----:B------:R-:W-:Y:S01]  /*0710*/  LEA R24, P4, R24, R3, 0x1 ;  /* 0x0000000318187211 */ /* 0x000fe200078808ff */
[----:B------:R-:W-:Y:S01]  /*0720*/  @P3 DADD R22, -R14, R6 ;  /* 0x000000000e163229 */ /* 0x000fe20000000106 */
[----:B------:R-:W-:Y:S02]  /*0730*/  CS2R R12, SRZ ;  /* 0x00000000000c7805 */ /* 0x000fe4000001ff00 */
[----:B------:R-:W-:Y:S02]  /*0740*/  CS2R R14, SRZ ;  /* 0x00000000000e7805 */ /* 0x000fe4000001ff00 */
[C---:B------:R-:W-:Y:S01]  /*0750*/  ISETP.GE.U32.AND P2, PT, R24.reuse, 0x10000, PT ;  /* 0x000100001800780c */ /* 0x040fe20003f46070 */
[----:B------:R-:W-:Y:S01]  /*0760*/  IMAD.X R25, RZ, RZ, R2, P4 ;  /* 0x000000ffff197224 */ /* 0x000fe200020e0602 */
[C---:B------:R-:W-:Y:S01]  /*0770*/  ISETP.LT.U32.AND P4, PT, R24.reuse, UR16, PT ;  /* 0x0000001018007c0c */ /* 0x040fe2000bf81070 */
[----:B------:R-:W-:Y:S01]  /*0780*/  IMAD.SHL.U32 R32, R24, 0x10, RZ ;  /* 0x0000001018207824 */ /* 0x000fe200078e00ff */
[----:B------:R-:W-:-:S02]  /*0790*/  @P3 DFMA R34, R34, R16, -R18 ;  /* 0x000000102222322b */ /* 0x000fc40000000812 */
[C---:B------:R-:W-:Y:S02]  /*07a0*/  ISETP.GE.U32.AND.EX P2, PT, R25.reuse, RZ, PT, P2 ;  /* 0x000000ff1900720c */ /* 0x040fe40003f46120 */
[----:B------:R-:W-:Y:S02]  /*07b0*/  SHF.L.U64.HI R24, R24, 0x4, R25 ;  /* 0x0000000418187819 */ /* 0x000fe40000010219 */
[----:B------:R-:W-:Y:S02]  /*07c0*/  ISETP.LT.AND.EX P2, PT, R25, UR12, !P2, P4 ;  /* 0x0000000c19007c0c */ /* 0x000fe4000d741340 */
[----:B------:R-:W-:-:S11]  /*07d0*/  CS2R R18, SRZ ;  /* 0x0000000000127805 */ /* 0x000fd6000001ff00 */
[----:B------:R-:W-:-:S04]  /*07e0*/  @P2 IADD3 R16, P4, R32, UR8, RZ ;  /* 0x0000000820102c10 */ /* 0x000fc8000ff9e0ff */
[----:B------:R-:W-:Y:S02]  /*07f0*/  @P2 IADD3.X R17, R24, UR9, RZ, P4, !PT ;  /* 0x0000000918112c10 */ /* 0x000fe4000a7fe4ff */
[----:B------:R-:W-:-:S03]  /*0800*/  @P2 IADD3 R6, P4, R32, UR10, RZ ;  /* 0x0000000a20062c10 */ /* 0x000fc6000ff9e0ff */
[----:B------:R0:W2:Y:S01]  /*0810*/  @P2 LDG.E.128 R12, desc[UR14][R16.64] ;  /* 0x0000000e100c2981 */ /* 0x0000a2000c1e1d00 */
[----:B------:R-:W-:Y:S02]  /*0820*/  @P2 IADD3.X R7, R24, UR11, RZ, P4, !PT ;  /* 0x0000000b18072c10 */ /* 0x000fe4000a7fe4ff */
[----:B0-----:R-:W-:-:S06]  /*0830*/  CS2R R16, SRZ ;  /* 0x0000000000107805 */ /* 0x001fcc000001ff00 */
[----:B------:R-:W3:Y:S01]  /*0840*/  @P2 LDG.E.128 R16, desc[UR14][R6.64] ;  /* 0x0000000e06102981 */ /* 0x000ee2000c1e1d00 */
[----:B------:R-:W-:Y:S01]  /*0850*/  IADD3 R32, P5, R32, UR6, RZ ;  /* 0x0000000620207c10 */ /* 0x000fe2000ffbe0ff */
[----:B------:R-:W-:Y:S01]  /*0860*/  @!P3 DADD R20, R26, R20 ;  /* 0x000000001a14b229 */ /* 0x000fe20000000014 */
[----:B------:R-:W-:Y:S02]  /*0870*/  CS2R R26, SRZ ;  /* 0x00000000001a7805 */ /* 0x000fe4000001ff00 */
[----:B------:R-:W-:Y:S02]  /*0880*/  IADD3.X R33, R24, UR7, RZ, P5, !PT ;  /* 0x0000000718217c10 */ /* 0x000fe4000affe4ff */
[----:B------:R-:W-:-:S06]  /*0890*/  CS2R R24, SRZ ;  /* 0x0000000000187805 */ /* 0x000fcc000001ff00 */
[----:B------:R-:W2:Y:S01]  /*08a0*/  @P2 LDG.E.128 R24, desc[UR14][R32.64] ;  /* 0x0000000e20182981 */ /* 0x000ea2000c1e1d00 */
[----:B------:R-:W-:Y:S02]  /*08b0*/  @P3 DADD R20, -R34, R4 ;  /* 0x0000000022143229 */ /* 0x000fe40000000104 */
[----:B---3--:R-:W-:-:S08]  /*08c0*/  DMUL R6, R18, R18 ;  /* 0x0000001212067228 */ /* 0x008fd00000000000 */
[----:B------:R-:W-:-:S08]  /*08d0*/  DFMA R6, R16, R16, R6 ;  /* 0x000000101006722b */ /* 0x000fd00000000006 */
[----:B------:R-:W-:Y:S02]  /*08e0*/  DSETP.GEU.AND P4, PT, R6, 0.25, PT ;  /* 0x3fd000000600742a */ /* 0x000fe40003f8e000 */
[----:B--2---:R-:W-:Y:S02]  /*08f0*/  DADD R4, -R26, R14 ;  /* 0x000000001a047229 */ /* 0x004fe4000000010e */
[----:B------:R-:W-:-:S10]  /*0900*/  DADD R6, R12, -R24 ;  /* 0x000000000c067229 */ /* 0x000fd40000000818 */
[----:B------:R-:W-:-:S08]  /*0910*/  @!P4 DMUL R34, R4, R18 ;  /* 0x000000120422c228 */ /* 0x000fd00000000000 */
[----:B------:R-:W-:-:S08]  /*0920*/  @!P4 DFMA R34, R6, R16, -R34 ;  /* 0x000000100622c22b */ /* 0x000fd00000000822 */
[----:B------:R-:W-:Y:S02]  /*0930*/  @!P4 DADD R24, R34, R24 ;  /* 0x000000002218c229 */ /* 0x000fe40000000018 */
[----:B------:R-:W-:Y:S02]  /*0940*/  @!P4 DMUL R34, R6, R18 ;  /* 0x000000120622c228 */ /* 0x000fe40000000000 */
[----:B------:R-:W-:-:S06]  /*0950*/  @P4 DADD R18, RZ, -R18 ;  /* 0x00000000ff124229 */ /* 0x000fcc0000000812 */
[----:B------:R-:W-:-:S08]  /*0960*/  @!P4 DFMA R34, R4, R16, R34 ;  /* 0x000000100422c22b */ /* 0x000fd00000000022 */
[----:B------:R-:W-:Y:S02]  /*0970*/  @!P4 DADD R26, R34, R26 ;  /* 0x00000000221ac229 */ /* 0x000fe4000000001a */
[----:B------:R-:W-:Y:S02]  /*0980*/  @P4 DADD R34, -R16, 1 ;  /* 0x3ff0000010224429 */ /* 0x000fe40000000100 */
[----:B------:R-:W-:-:S06]  /*0990*/  @P4 DMUL R16, R4, R18 ;  /* 0x0000001204104228 */ /* 0x000fcc0000000000 */
[-C--:B------:R-:W-:Y:S02]  /*09a0*/  @P4 DMUL R4, R4, R34.reuse ;  /* 0x0000002204044228 */ /* 0x080fe40000000000 */
[----:B------:R-:W-:Y:S01]  /*09b0*/  @P4 DFMA R16, R6, R34, -R16 ;  /* 0x000000220610422b */ /* 0x000fe20000000810 */
[----:B------:R-:W-:-:S04]  /*09c0*/  IMAD.U32 R34, RZ, RZ, UR13 ;  /* 0x0000000dff227e24 */ /* 0x000fc8000f8e00ff */
[----:B------:R-:W-:-:S05]  /*09d0*/  IMAD R34, R34, 0x3, RZ ;  /* 0x0000000322227824 */ /* 0x000fca00078e02ff */
[----:B------:R-:W-:-:S04]  /*09e0*/  IADD3 R3, P3, R34, R3, RZ ;  /* 0x0000000322037210 */ /* 0x000fc80007f7e0ff */
[C---:B------:R-:W-:Y:S01]  /*09f0*/  ISETP.GE.U32.AND P5, PT, R3.reuse, 0x10000, PT ;  /* 0x000100000300780c */ /* 0x040fe20003fa6070 */
[----:B------:R-:W-:Y:S01]  /*0a00*/  IMAD.X R34, RZ, RZ, R2, P3 ;  /* 0x000000ffff227224 */ /* 0x000fe200018e0602 */
[----:B------:R-:W-:-:S04]  /*0a10*/  ISETP.LT.U32.AND P3, PT, R3, UR16, PT ;  /* 0x0000001003007c0c */ /* 0x000fc8000bf61070 */
[----:B------:R-:W-:-:S04]  /*0a20*/  ISETP.GE.U32.AND.EX P5, PT, R34, RZ, PT, P5 ;  /* 0x000000ff2200720c */ /* 0x000fc80003fa6150 */
[----:B------:R-:W-:Y:S01]  /*0a30*/  ISETP.LT.AND.EX P3, PT, R34, UR12, !P5, P3 ;  /* 0x0000000c22007c0c */ /* 0x000fe2000ef61330 */
[----:B------:R-:W-:Y:S01]  /*0a40*/  @P4 DFMA R4, R6, R18, R4 ;  /* 0x000000120604422b */ /* 0x000fe20000000004 */
[C---:B------:R-:W-:Y:S01]  /*0a50*/  IMAD.SHL.U32 R2, R3.reuse, 0x10, RZ ;  /* 0x0000001003027824 */ /* 0x040fe200078e00ff */
[----:B------:R-:W-:Y:S02]  /*0a60*/  SHF.L.U64.HI R3, R3, 0x4, R34 ;  /* 0x0000000403037819 */ /* 0x000fe40000010222 */
[----:B------:R-:W-:-:S04]  /*0a70*/  CS2R R6, SRZ ;  /* 0x0000000000067805 */ /* 0x000fc8000001ff00 */
[----:B------:R-:W-:-:S04]  /*0a80*/  @P4 DADD R26, -R4, R14 ;  /* 0x00000000041a4229 */ /* 0x000fc8000000010e */
[----:B------:R-:W-:Y:S02]  /*0a90*/  @P3 IADD3 R34, P5, R2, UR10, RZ ;  /* 0x0000000a02223c10 */ /* 0x000fe4000ffbe0ff */
[----:B------:R-:W-:Y:S02]  /*0aa0*/  CS2R R4, SRZ ;  /* 0x0000000000047805 */ /* 0x000fe4000001ff00 */
[----:B------:R-:W-:-:S05]  /*0ab0*/  @P3 IADD3.X R35, R3, UR11, RZ, P5, !PT ;  /* 0x0000000b03233c10 */ /* 0x000fca000affe4ff */
[----:B------:R-:W2:Y:S01]  /*0ac0*/  @P3 LDG.E.128 R4, desc[UR14][R34.64] ;  /* 0x0000000e22043981 */ /* 0x000ea2000c1e1d00 */
[C---:B------:R-:W-:Y:S01]  /*0ad0*/  @P3 IADD3 R18, P5, R2.reuse, UR8, RZ ;  /* 0x0000000802123c10 */ /* 0x040fe2000ffbe0ff */
[----:B------:R-:W-:Y:S01]  /*0ae0*/  @P4 DADD R24, -R16, R12 ;  /* 0x0000000010184229 */ /* 0x000fe2000000010c */
[----:B------:R-:W-:Y:S02]  /*0af0*/  CS2R R14, SRZ ;  /* 0x00000000000e7805 */ /* 0x000fe4000001ff00 */
[----:B------:R-:W-:Y:S02]  /*0b00*/  CS2R R12, SRZ ;  /* 0x00000000000c7805 */ /* 0x000fe4000001ff00 */
[C---:B------:R-:W-:Y:S02]  /*0b10*/  @P3 IADD3.X R19, R3.reuse, UR9, RZ, P5, !PT ;  /* 0x0000000903133c10 */ /* 0x040fe4000affe4ff */
[----:B------:R-:W-:Y:S02]  /*0b20*/  IADD3 R2, P4, R2, UR6, RZ ;  /* 0x0000000602027c10 */ /* 0x000fe4000ff9e0ff */
[----:B------:R-:W-:Y:S01]  /*0b30*/  CS2R R16, SRZ ;  /* 0x0000000000107805 */ /* 0x000fe2000001ff00 */
[----:B------:R0:W3:Y:S01]  /*0b40*/  @P3 LDG.E.128 R12, desc[UR14][R18.64] ;  /* 0x0000000e120c3981 */ /* 0x0000e2000c1e1d00 */
[----:B------:R-:W-:-:S02]  /*0b50*/  IADD3.X R3, R3, UR7, RZ, P4, !PT ;  /* 0x0000000703037c10 */ /* 0x000fc4000a7fe4ff */
[----:B0-----:R-:W-:-:S06]  /*0b60*/  CS2R R18, SRZ ;  /* 0x0000000000127805 */ /* 0x001fcc000001ff00 */
[----:B------:R-:W3:Y:S04]  /*0b70*/  @P3 LDG.E.128 R16, desc[UR14][R2.64] ;  /* 0x0000000e02103981 */ /* 0x000ee8000c1e1d00 */
[----:B------:R0:W-:Y:S01]  /*0b80*/  @P0 STG.E.128 desc[UR14][R30.64], R8 ;  /* 0x000000081e000986 */ /* 0x0001e2000c101d0e */
[----:B------:R-:W-:-:S04]  /*0b90*/  UIMAD.WIDE.U32 UR4, UR13, 0x4, UR4 ;  /* 0x000000040d0478a5 */ /* 0x000fc8000f8e0004 */
[----:B------:R-:W-:Y:S02]  /*0ba0*/  UISETP.LT.U32.AND UP1, UPT, UR4, UR16, UPT ;  /* 0x000000100400728c */ /* 0x000fe4000bf21070 */
[----:B------:R-:W-:Y:S01]  /*0bb0*/  UISETP.GE.U32.AND UP0, UPT, UR4, 0x10000, UPT ;  /* 0x000100000400788c */ /* 0x000fe2000bf06070 */
[----:B------:R1:W-:Y:S03]  /*0bc0*/  @P1 STG.E.128 desc[UR14][R28.64], R20 ;  /* 0x000000141c001986 */ /* 0x0003e6000c101d0e */
[----:B------:R-:W-:Y:S01]  /*0bd0*/  UISETP.GE.U32.AND.EX UP0, UPT, UR5, URZ, UPT, UP0 ;  /* 0x0000003f0500728c */ /* 0x000fe2000bf06100 */
[----:B------:R1:W-:Y:S05]  /*0be0*/  @P2 STG.E.128 desc[UR14][R32.64], R24 ;  /* 0x0000001820002986 */ /* 0x0003ea000c101d0e */
[----:B------:R-:W-:Y:S01]  /*0bf0*/  PLOP3.LUT P1, PT, PT, PT, UP0, 0x80, 0x0 ;  /* 0x000000000000781c */ /* 0x000fe20003f2f008 */
[----:B--2---:R-:W-:-:S08]  /*0c00*/  DMUL R34, R6, R6 ;  /* 0x0000000606227228 */ /* 0x004fd00000000000 */
[----:B------:R-:W-:-:S08]  /*0c10*/  DFMA R34, R4, R4, R34 ;  /* 0x000000040422722b */ /* 0x000fd00000000022 */
[----:B------:R-:W-:Y:S02]  /*0c20*/  DSETP.GEU.AND P0, PT, R34, 0.25, PT ;  /* 0x3fd000002200742a */ /* 0x000fe40003f0e000 */
[----:B---3--:R-:W-:Y:S02]  /*0c30*/  DADD R34, R14, -R18 ;  /* 0x000000000e227229 */ /* 0x008fe40000000812 */
[----:B------:R-:W-:-:S10]  /*0c40*/  DADD R36, R12, -R16 ;  /* 0x000000000c247229 */ /* 0x000fd40000000810 */
[----:B0-----:R-:W-:-:S08]  /*0c50*/  @!P0 DMUL R8, R34, R6 ;  /* 0x0000000622088228 */ /* 0x001fd00000000000 */
[----:B------:R-:W-:-:S08]  /*0c60*/  @!P0 DFMA R8, R36, R4, -R8 ;  /* 0x000000042408822b */ /* 0x000fd00000000808 */
[----:B------:R-:W-:Y:S02]  /*0c70*/  @!P0 DADD R16, R8, R16 ;  /* 0x0000000008108229 */ /* 0x000fe40000000010 */
[----:B------:R-:W-:Y:S02]  /*0c80*/  @!P0 DMUL R8, R36, R6 ;  /* 0x0000000624088228 */ /* 0x000fe40000000000 */
[----:B------:R-:W-:-:S06]  /*0c90*/  @P0 DADD R6, RZ, -R6 ;  /* 0x00000000ff060229 */ /* 0x000fcc0000000806 */
[----:B------:R-:W-:Y:S02]  /*0ca0*/  @!P0 DFMA R8, R34, R4, R8 ;  /* 0x000000042208822b */ /* 0x000fe40000000008 */
[----:B------:R-:W-:-:S06]  /*0cb0*/  @P0 DADD R4, -R4, 1 ;  /* 0x3ff0000004040429 */ /* 0x000fcc0000000100 */
[----:B------:R-:W-:Y:S02]  /*0cc0*/  @!P0 DADD R18, R8, R18 ;  /* 0x0000000008128229 */ /* 0x000fe40000000012 */
[C---:B------:R-:W-:Y:S02]  /*0cd0*/  @P0 DMUL R8, R34.reuse, R4 ;  /* 0x0000000422080228 */ /* 0x040fe40000000000 */
[----:B------:R-:W-:-:S06]  /*0ce0*/  @P0 DMUL R34, R34, R6 ;  /* 0x0000000622220228 */ /* 0x000fcc0000000000 */
[C---:B------:R-:W-:Y:S02]  /*0cf0*/  @P0 DFMA R8, R36.reuse, R6, R8 ;  /* 0x000000062408022b */ /* 0x040fe40000000008 */
[----:B------:R-:W-:-:S06]  /*0d00*/  @P0 DFMA R34, R36, R4, -R34 ;  /* 0x000000042422022b */ /* 0x000fcc0000000822 */
[----:B------:R-:W-:Y:S02]  /*0d10*/  @P0 DADD R18, -R8, R14 ;  /* 0x0000000008120229 */ /* 0x000fe4000000010e */
[----:B------:R-:W-:Y:S01]  /*0d20*/  @P0 DADD R16, -R34, R12 ;  /* 0x0000000022100229 */ /* 0x000fe2000000010c */
[----:B------:R-:W-:Y:S01]  /*0d30*/  IMAD.U32 R5, RZ, RZ, UR5 ;  /* 0x00000005ff057e24 */ /* 0x000fe2000f8e00ff */
[----:B------:R-:W-:-:S05]  /*0d40*/  PLOP3.LUT P0, PT, PT, PT, UP1, 0x80, 0x0 ;  /* 0x000000000000781c */ /* 0x000fca0003f0f018 */
[----:B------:R1:W-:Y:S01]  /*0d50*/  @P3 STG.E.128 desc[UR14][R2.64], R16 ;  /* 0x0000001002003986 */ /* 0x0003e2000c101d0e */
[----:B------:R-:W-:Y:S01]  /*0d60*/  ISETP.LT.AND.EX P0, PT, R5, UR12, PT, P0 ;  /* 0x0000000c05007c0c */ /* 0x000fe2000bf01300 */
[----:B------:R-:W-:-:S12]  /*0d70*/  IMAD.U32 R4, RZ, RZ, UR4 ;  /* 0x00000004ff047e24 */ /* 0x000fd8000f8e00ff */
[----:B------:R-:W-:Y:S05]  /*0d80*/  @!P1 BRA P0, `(.L_x_189) ;  /* 0xfffffff4001c9947 */ /* 0x000fea000003ffff */
[----:B------:R-:W-:Y:S05]  /*0d90*/  EXIT ;  /* 0x000000000000794d */ /* 0x000fea0003800000 */
.L_x_188:
        /* <DEDUP_REMOVED lines=8> */
.L_x_190:
[C---:B0-----:R-:W-:Y:S01]  /*0e20*/  IMAD.SHL.U32 R28, R2.reuse, 0x40, RZ ;  /* 0x00000040021c7824 */ /* 0x041fe200078e00ff */
[----:B------:R-:W-:-:S04]  /*0e30*/  SHF.L.U64.HI R3, R2, 0x6, R0 ;  /* 0x0000000602037819 */ /* 0x000fc80000010200 */
[----:B------:R-:W-:-:S04]  /*0e40*/  IADD3 R30, P0, R28, UR10, RZ ;  /* 0x0000000a1c1e7c10 */ /* 0x000fc8000ff1e0ff */
[----:B------:R-:W-:-:S05]  /*0e50*/  IADD3.X R31, R3, UR11, RZ, P0, !PT ;  /* 0x0000000b031f7c10 */ /* 0x000fca00087fe4ff */
[----:B------:R-:W2:Y:S01]  /*0e60*/  LDG.E.128 R12, desc[UR14][R30.64] ;  /* 0x0000000e1e0c7981 */ /* 0x000ea2000c1e1d00 */
[C---:B------:R-:W-:Y:S02]  /*0e70*/  IADD3 R32, P0, R28.reuse, UR6, RZ ;  /* 0x000000061c207c10 */ /* 0x040fe4000ff1e0ff */
[----:B------:R-:W-:Y:S01]  /*0e80*/  IADD3 R28, P1, R28, UR8, RZ ;  /* 0x000000081c1c7c10 */ /* 0x000fe2000ff3e0ff */
[----:B------:R-:W3:Y:S01]  /*0e90*/  LDG.E.128 R20, desc[UR14][R30.64+0x10] ;  /* 0x0000100e1e147981 */ /* 0x000ee2000c1e1d00 */
[C---:B------:R-:W-:Y:S02]  /*0ea0*/  IADD3.X R33, R3.reuse, UR7, RZ, P0, !PT ;  /* 0x0000000703217c10 */ /* 0x040fe400087fe4ff */
[----:B------:R-:W-:-:S03]  /*0eb0*/  IADD3.X R29, R3, UR9, RZ, P1, !PT ;  /* 0x00000009031d7c10 */ /* 0x000fc60008ffe4ff */
[----:B------:R-:W4:Y:S04]  /*0ec0*/  LDG.E.128 R4, desc[UR14][R32.64] ;  /* 0x0000000e20047981 */ /* 0x000f28000c1e1d00 */
[----:B------:R-:W4:Y:S01]  /*0ed0*/  LDG.E.128 R8, desc[UR14][R28.64] ;  /* 0x0000000e1c087981 */ /* 0x000f22000c1e1d00 */
[----:B--2---:R-:W-:-:S08]  /*0ee0*/  DMUL R16, R14, R14 ;  /* 0x0000000e0e107228 */ /* 0x004fd00000000000 */
[----:B------:R-:W-:Y:S02]  /*0ef0*/  DFMA R16, R12, R12, R16 ;  /* 0x0000000c0c10722b */ /* 0x000fe40000000010 */
[----:B----4-:R-:W-:-:S06]  /*0f00*/  DADD R18, -R6, R10 ;  /* 0x0000000006127229 */ /* 0x010fcc000000010a */
[----:B------:R-:W-:Y:S02]  /*0f10*/  DSETP.GEU.AND P0, PT, R16, 0.25, PT ;  /* 0x3fd000001000742a */ /* 0x000fe40003f0e000 */
[----:B------:R-:W-:-:S12]  /*0f20*/  DADD R34, -R4, R8 ;  /* 0x0000000004227229 */ /* 0x000fd80000000108 */
[C---:B------:R-:W-:Y:S02]  /*0f30*/  @!P0 DMUL R26, R14.reuse, R18 ;  /* 0x000000120e1a8228 */ /* 0x040fe40000000000 */
[-C--:B------:R-:W-:Y:S02]  /*0f40*/  @!P0 DMUL R36, R14, R34.reuse ;  /* 0x000000220e248228 */ /* 0x080fe40000000000 */
[----:B------:R-:W-:Y:S02]  /*0f50*/  @P0 DADD R16, RZ, -R14 ;  /* 0x00000000ff100229 */ /* 0x000fe4000000080e */
[C---:B------:R-:W-:Y:S02]  /*0f60*/  @P0 DADD R24, -R12.reuse, 1 ;  /* 0x3ff000000c180429 */ /* 0x040fe40000000100 */
[C---:B------:R-:W-:Y:S02]  /*0f70*/  @!P0 DFMA R26, R12.reuse, R34, -R26 ;  /* 0x000000220c1a822b */ /* 0x040fe4000000081a */
[----:B------:R-:W-:-:S02]  /*0f80*/  @!P0 DFMA R36, R12, R18, R36 ;  /* 0x000000120c24822b */ /* 0x000fc40000000024 */
[C---:B------:R-:W-:Y:S02]  /*0f90*/  @P0 DMUL R12, R18.reuse, R16 ;  /* 0x00000010120c0228 */ /* 0x040fe40000000000 */
[----:B------:R-:W-:-:S06]  /*0fa0*/  @P0 DMUL R18, R18, R24 ;  /* 0x0000001812120228 */ /* 0x000fcc0000000000 */
[C---:B------:R-:W-:Y:S02]  /*0fb0*/  @P0 DFMA R24, R34.reuse, R24, -R12 ;  /* 0x000000182218022b */ /* 0x040fe4000000080c */
[----:B------:R-:W-:Y:S01]  /*0fc0*/  @P0 DFMA R34, R34, R16, R18 ;  /* 0x000000102222022b */ /* 0x000fe20000000012 */
[----:B------:R-:W2:Y:S04]  /*0fd0*/  LDG.E.128 R12, desc[UR14][R32.64+0x10] ;  /* 0x0000100e200c7981 */ /* 0x000ea8000c1e1d00 */
[----:B------:R-:W2:Y:S01]  /*0fe0*/  LDG.E.128 R16, desc[UR14][R28.64+0x10] ;  /* 0x0000100e1c107981 */ /* 0x000ea2000c1e1d00 */
[----:B------:R-:W-:Y:S02]  /*0ff0*/  @!P0 DADD R6, R6, R36 ;  /* 0x0000000006068229 */ /* 0x000fe40000000024 */
[----:B------:R-:W-:-:S02]  /*1000*/  @P0 DADD R6, R10, -R34 ;  /* 0x000000000a060229 */ /* 0x000fc40000000822 */
[----:B---3--:R-:W-:-:S08]  /*1010*/  DMUL R10, R22, R22 ;  /* 0x00000016160a7228 */ /* 0x008fd00000000000 */
[----:B------:R-:W-:-:S08]  /*1020*/  DFMA R10, R20, R20, R10 ;  /* 0x00000014140a722b */ /* 0x000fd0000000000a */
[----:B------:R-:W-:Y:S02]  /*1030*/  DSETP.GEU.AND P1, PT, R10, 0.25, PT ;  /* 0x3fd000000a00742a */ /* 0x000fe40003f2e000 */
[----:B------:R-:W-:Y:S02]  /*1040*/  @!P0 DADD R4, R4, R26 ;  /* 0x0000000004048229 */ /* 0x000fe4000000001a */
[----:B------:R-:W-:-:S10]  /*1050*/  @P0 DADD R4, R8, -R24 ;  /* 0x0000000008040229 */ /* 0x000fd40000000818 */
[----:B------:R-:W-:Y:S02]  /*1060*/  @P1 DADD R8, -R20, 1 ;  /* 0x3ff0000014081429 */ /* 0x000fe40000000100 */
[----:B------:R-:W-:Y:S02]  /*1070*/  @P1 DADD R26, RZ, -R22 ;  /* 0x00000000ff1a1229 */ /* 0x000fe40000000816 */
[----:B--2---:R-:W-:Y:S02]  /*1080*/  DADD R10, -R14, R18 ;  /* 0x000000000e0a7229 */ /* 0x004fe40000000112 */
[----:B------:R-:W-:-:S06]  /*1090*/  DADD R36, -R12, R16 ;  /* 0x000000000c247229 */ /* 0x000fcc0000000110 */
[C---:B------:R-:W-:Y:S02]  /*10a0*/  @!P1 DMUL R34, R22.reuse, R10 ;  /* 0x0000000a16229228 */ /* 0x040fe40000000000 */
[----:B------:R-:W-:Y:S02]  /*10b0*/  @!P1 DMUL R24, R22, R36 ;  /* 0x0000002416189228 */ /* 0x000fe40000000000 */
[----:B------:R-:W-:-:S04]  /*10c0*/  @P1 DMUL R22, R10, R8 ;  /* 0x000000080a161228 */ /* 0x000fc80000000000 */
[C---:B------:R-:W-:Y:S02]  /*10d0*/  @!P1 DFMA R34, R20.reuse, R36, -R34 ;  /* 0x000000241422922b */ /* 0x040fe40000000822 */
[----:B------:R-:W-:Y:S02]  /*10e0*/  @!P1 DFMA R20, R20, R10, R24 ;  /* 0x0000000a1414922b */ /* 0x000fe40000000018 */
[-C--:B------:R-:W-:Y:S02]  /*10f0*/  @P1 DMUL R24, R10, R26.reuse ;  /* 0x0000001a0a181228 */ /* 0x080fe40000000000 */
[----:B------:R-:W-:-:S04]  /*1100*/  @P1 DFMA R10, R36, R26, R22 ;  /* 0x0000001a240a122b */ /* 0x000fc80000000016 */
[----:B------:R-:W-:Y:S02]  /*1110*/  @!P1 DADD R14, R14, R20 ;  /* 0x000000000e0e9229 */ /* 0x000fe40000000014 */
[----:B------:R-:W2:Y:S01]  /*1120*/  LDG.E.128 R20, desc[UR14][R30.64+0x20] ;  /* 0x0000200e1e147981 */ /* 0x000ea2000c1e1d00 */
[----:B------:R-:W-:Y:S02]  /*1130*/  @P1 DFMA R36, R36, R8, -R24 ;  /* 0x000000082424122b */ /* 0x000fe40000000818 */
[----:B------:R-:W-:Y:S01]  /*1140*/  @P1 DADD R14, R18, -R10 ;  /* 0x00000000120e1229 */ /* 0x000fe2000000080a */
[----:B------:R-:W3:Y:S04]  /*1150*/  LDG.E.128 R24, desc[UR14][R32.64+0x20] ;  /* 0x0000200e20187981 */ /* 0x000ee8000c1e1d00 */
[----:B------:R-:W3:Y:S01]  /*1160*/  LDG.E.128 R8, desc[UR14][R28.64+0x20] ;  /* 0x0000200e1c087981 */ /* 0x000ee2000c1e1d00 */
[----:B------:R-:W-:-:S02]  /*1170*/  @!P1 DADD R12, R12, R34 ;  /* 0x000000000c0c9229 */ /* 0x000fc40000000022 */
[----:B------:R-:W-:Y:S02]  /*1180*/  @P1 DADD R12, R16, -R36 ;  /* 0x00000000100c1229 */ /* 0x000fe40000000824 */
[----:B--2---:R-:W-:-:S08]  /*1190*/  DMUL R18, R22, R22 ;  /* 0x0000001616127228 */ /* 0x004fd00000000000 */
[----:B------:R-:W-:Y:S02]  /*11a0*/  DFMA R18, R20, R20, R18 ;  /* 0x000000141412722b */ /* 0x000fe40000000012 */
[----:B---3--:R-:W-:-:S06]  /*11b0*/  DADD R36, -R26, R10 ;  /* 0x000000001a247229 */ /* 0x008fcc000000010a */
[----:B------:R-:W-:Y:S02]  /*11c0*/  DSETP.GEU.AND P0, PT, R18, 0.25, PT ;  /* 0x3fd000001200742a */ /* 0x000fe40003f0e000 */
[----:B------:R-:W-:-:S12]  /*11d0*/  DADD R34, -R24, R8 ;  /* 0x0000000018227229 */ /* 0x000fd80000000108 */
[----:B------:R-:W-:-:S08]  /*11e0*/  @!P0 DMUL R16, R22, R36 ;  /* 0x0000002416108228 */ /* 0x000fd00000000000 */
[-C--:B------:R-:W-:Y:S02]  /*11f0*/  @!P0 DFMA R16, R20, R34.reuse, -R16 ;  /* 0x000000221410822b */ /* 0x080fe40000000810 */
[----:B------:R-:W-:-:S06]  /*1200*/  @!P0 DMUL R18, R22, R34 ;  /* 0x0000002216128228 */ /* 0x000fcc0000000000 */
[----:B------:R-:W-:Y:S02]  /*1210*/  @!P0 DADD R16, R24, R16 ;  /* 0x0000000018108229 */ /* 0x000fe40000000010 */
[----:B------:R-:W-:Y:S02]  /*1220*/  @P0 DADD R24, RZ, -R22 ;  /* 0x00000000ff180229 */ /* 0x000fe40000000816 */
[C---:B------:R-:W-:Y:S02]  /*1230*/  @!P0 DFMA R18, R20.reuse, R36, R18 ;  /* 0x000000241412822b */ /* 0x040fe40000000012 */
[----:B------:R-:W-:-:S04]  /*1240*/  @P0 DADD R22, -R20, 1 ;  /* 0x3ff0000014160429 */ /* 0x000fc80000000100 */
[----:B------:R-:W-:Y:S02]  /*1250*/  @P0 DMUL R20, R36, R24 ;  /* 0x0000001824140228 */ /* 0x000fe40000000000 */
[----:B------:R-:W-:Y:S02]  /*1260*/  @!P0 DADD R18, R26, R18 ;  /* 0x000000001a128229 */ /* 0x000fe40000000012 */
[----:B------:R-:W-:-:S04]  /*1270*/  @P0 DMUL R26, R36, R22 ;  /* 0x00000016241a0228 */ /* 0x000fc80000000000 */
[C---:B------:R-:W-:Y:S02]  /*1280*/  @P0 DFMA R36, R34.reuse, R22, -R20 ;  /* 0x000000162224022b */ /* 0x040fe40000000814 */
[----:B------:R-:W2:Y:S02]  /*1290*/  LDG.E.128 R20, desc[UR14][R30.64+0x30] ;  /* 0x0000300e1e147981 */ /* 0x000ea4000c1e1d00 */
[----:B------:R-:W-:Y:S02]  /*12a0*/  @P0 DFMA R34, R34, R24, R26 ;  /* 0x000000182222022b */ /* 0x000fe4000000001a */
[----:B------:R-:W3:Y:S04]  /*12b0*/  LDG.E.128 R24, desc[UR14][R28.64+0x30] ;  /* 0x0000300e1c187981 */ /* 0x000ee8000c1e1d00 */
[----:B------:R-:W3:Y:S02]  /*12c0*/  LDG.E.128 R28, desc[UR14][R32.64+0x30] ;  /* 0x0000300e201c7981 */ /* 0x000ee4000c1e1d00 */
[----:B------:R-:W-:-:S02]  /*12d0*/  @P0 DADD R18, R10, -R34 ;  /* 0x000000000a120229 */ /* 0x000fc40000000822 */
[----:B------:R-:W-:Y:S01]  /*12e0*/  @P0 DADD R16, R8, -R36 ;  /* 0x0000000008100229 */ /* 0x000fe20000000824 */
[----:B------:R-:W-:-:S05]  /*12f0*/  IADD3 R2, P0, R2, UR4, RZ ;  /* 0x0000000402027c10 */ /* 0x000fca000ff1e0ff */
[C---:B------:R-:W-:Y:S02]  /*1300*/  IMAD.SHL.U32 R3, R2.reuse, 0x4, RZ ;  /* 0x0000000402037824 */ /* 0x040fe400078e00ff */
[----:B------:R-:W-:Y:S01]  /*1310*/  IMAD.X R0, RZ, RZ, R0, P0 ;  /* 0x000000ffff007224 */ /* 0x000fe200000e0600 */
[----:B------:R0:W-:Y:S02]  /*1320*/  STG.E.128 desc[UR14][R32.64], R4 ;  /* 0x0000000420007986 */ /* 0x0001e4000c101d0e */
[----:B------:R-:W-:Y:S02]  /*1330*/  ISETP.GE.U32.AND P0, PT, R3, UR16, PT ;  /* 0x0000001003007c0c */ /* 0x000fe4000bf06070 */
[----:B------:R0:W-:Y:S01]  /*1340*/  STG.E.128 desc[UR14][R32.64+0x10], R12 ;  /* 0x0000100c20007986 */ /* 0x0001e2000c101d0e */
[----:B------:R-:W-:-:S03]  /*1350*/  SHF.L.U64.HI R3, R2, 0x2, R0 ;  /* 0x0000000202037819 */ /* 0x000fc60000010200 */
[----:B------:R0:W-:Y:S01]  /*1360*/  STG.E.128 desc[UR14][R32.64+0x20], R16 ;  /* 0x0000201020007986 */ /* 0x0001e2000c101d0e */
[----:B------:R-:W-:Y:S01]  /*1370*/  ISETP.GE.AND.EX P0, PT, R3, UR12, PT, P0 ;  /* 0x0000000c03007c0c */ /* 0x000fe2000bf06300 */
[----:B--2---:R-:W-:-:S08]  /*1380*/  DMUL R10, R22, R22 ;  /* 0x00000016160a7228 */ /* 0x004fd00000000000 */
[----:B------:R-:W-:-:S08]  /*1390*/  DFMA R10, R20, R20, R10 ;  /* 0x00000014140a722b */ /* 0x000fd0000000000a */
[----:B------:R-:W-:Y:S02]  /*13a0*/  DSETP.GEU.AND P1, PT, R10, 0.25, PT ;  /* 0x3fd000000a00742a */ /* 0x000fe40003f2e000 */
[----:B---3--:R-:W-:Y:S02]  /*13b0*/  DADD R8, -R30, R26 ;  /* 0x000000001e087229 */ /* 0x008fe4000000011a */
[----:B------:R-:W-:-:S10]  /*13c0*/  DADD R10, -R28, R24 ;  /* 0x000000001c0a7229 */ /* 0x000fd40000000118 */
[----:B------:R-:W-:-:S08]  /*13d0*/  @!P1 DMUL R34, R22, R8 ;  /* 0x0000000816229228 */ /* 0x000fd00000000000 */
[----:B------:R-:W-:-:S08]  /*13e0*/  @!P1 DFMA R34, R20, R10, -R34 ;  /* 0x0000000a1422922b */ /* 0x000fd00000000822 */
[----:B------:R-:W-:Y:S02]  /*13f0*/  @!P1 DADD R28, R28, R34 ;  /* 0x000000001c1c9229 */ /* 0x000fe40000000022 */
[----:B------:R-:W-:Y:S02]  /*1400*/  @!P1 DMUL R34, R22, R10 ;  /* 0x0000000a16229228 */ /* 0x000fe40000000000 */
[----:B------:R-:W-:-:S06]  /*1410*/  @P1 DADD R22, RZ, -R22 ;  /* 0x00000000ff161229 */ /* 0x000fcc0000000816 */
[C---:B------:R-:W-:Y:S02]  /*1420*/  @!P1 DFMA R34, R20.reuse, R8, R34 ;  /* 0x000000081422922b */ /* 0x040fe40000000022 */
[----:B------:R-:W-:-:S06]  /*1430*/  @P1 DADD R20, -R20, 1 ;  /* 0x3ff0000014141429 */ /* 0x000fcc0000000100 */
[----:B------:R-:W-:Y:S02]  /*1440*/  @!P1 DADD R30, R30, R34 ;  /* 0x000000001e1e9229 */ /* 0x000fe40000000022 */
[C---:B------:R-:W-:Y:S02]  /*1450*/  @P1 DMUL R34, R8.reuse, R20 ;  /* 0x0000001408221228 */ /* 0x040fe40000000000 */
[----:B------:R-:W-:-:S06]  /*1460*/  @P1 DMUL R8, R8, R22 ;  /* 0x0000001608081228 */ /* 0x000fcc0000000000 */
[C---:B------:R-:W-:Y:S02]  /*1470*/  @P1 DFMA R34, R10.reuse, R22, R34 ;  /* 0x000000160a22122b */ /* 0x040fe40000000022 */
[----:B------:R-:W-:-:S06]  /*1480*/  @P1 DFMA R8, R10, R20, -R8 ;  /* 0x000000140a08122b */ /* 0x000fcc0000000808 */
[----:B------:R-:W-:Y:S02]  /*1490*/  @P1 DADD R30, R26, -R34 ;  /* 0x000000001a1e1229 */ /* 0x000fe40000000822 */
[----:B------:R-:W-:Y:S01]  /*14a0*/  @P1 DADD R28, R24, -R8 ;  /* 0x00000000181c1229 */ /* 0x000fe20000000808 */
[----:B------:R-:W-:-:S06]  /*14b0*/  ISETP.LT.U32.AND P1, PT, R2, 0x4000, PT ;  /* 0x000040000200780c */ /* 0x000fcc0003f21070 */
[----:B------:R0:W-:Y:S01]  /*14c0*/  STG.E.128 desc[UR14][R32.64+0x30], R28 ;  /* 0x0000301c20007986 */ /* 0x0001e2000c101d0e */
[----:B------:R-:W-:-:S13]  /*14d0*/  ISETP.LT.U32.AND.EX P1, PT, R0, RZ, PT, P1 ;  /* 0x000000ff0000720c */ /* 0x000fda0003f21110 */
[----:B------:R-:W-:Y:S05]  /*14e0*/  @!P0 BRA P1, `(.L_x_190) ;  /* 0xfffffff8004c8947 */ /* 0x000fea000083ffff */
[----:B------:R-:W-:Y:S05]  /*14f0*/  EXIT ;  /* 0x000000000000794d */ /* 0x000fea0003800000 */
.L_x_191:
        /* <DEDUP_REMOVED lines=16> */
.L_x_251:


//--------------------- .text._ZN2at6native52_GLOBAL__N__ff984223_19_ForeachTernaryOp_cu_5285c63625multi_tensor_apply_kernelINS1_18TensorListMetadataILi3EEENS1_20TernaryOpListFunctorIfLi3ELi3ELi0EEEJNS0_11LerpFunctorIfEEEEEvT_T0_DpT1_ --------------------------
	.section	.text._ZN2at6native52_GLOBAL__N__ff984223_19_ForeachTernaryOp_cu_5285c63625multi_tensor_apply_kernelINS1_18TensorListMetadataILi3EEENS1_20TernaryOpListFunctorIfLi3ELi3ELi0EEEJNS0_11LerpFunctorIfEEEEEvT_T0_DpT1_,"ax",@progbits
	.align	128
.text._ZN2at6native52_GLOBAL__N__ff984223_19_ForeachTernaryOp_cu_5285c63625multi_tensor_apply_kernelINS1_18TensorListMetadataILi3EEENS1_20TernaryOpListFunctorIfLi3ELi3ELi0EEEJNS0_11LerpFunctorIfEEEEEvT_T0_DpT1_:
        .type           _ZN2at6native52_GLOBAL__N__ff984223_19_ForeachTernaryOp_cu_5285c63625multi_tensor_apply_kernelINS1_18TensorListMetadataILi3EEENS1_20TernaryOpListFunctorIfLi3ELi3ELi0EEEJNS0_11LerpFunctorIfEEEEEvT_T0_DpT1_,@function
        .size           _ZN2at6native52_GLOBAL__N__ff984223_19_ForeachTernaryOp_cu_5285c63625multi_tensor_apply_kernelINS1_18TensorListMetadataILi3EEENS1_20TernaryOpListFunctorIfLi3ELi3ELi0EEEJNS0_11LerpFunctorIfEEEEEvT_T0_DpT1_,(.L_x_252 - _ZN2at6native52_GLOBAL__N__ff984223_19_ForeachTernaryOp_cu_5285c63625multi_tensor_apply_kernelINS1_18TensorListMetadataILi3EEENS1_20TernaryOpListFunctorIfLi3ELi3ELi0EEEJNS0_11LerpFunctorIfEEEEEvT_T0_DpT1_)
        .other          _ZN2at6native52_GLOBAL__N__ff984223_19_ForeachTernaryOp_cu_5285c63625multi_tensor_apply_kernelINS1_18TensorListMetadataILi3EEENS1_20TernaryOpListFunctorIfLi3ELi3ELi0EEEJNS0_11LerpFunctorIfEEEEEvT_T0_DpT1_,@"STO_CUDA_ENTRY STV_DEFAULT"
_ZN2at6native52_GLOBAL__N__ff984223_19_ForeachTernaryOp_cu_5285c63625multi_tensor_apply_kernelINS1_18TensorListMetadataILi3EEENS1_20TernaryOpListFunctorIfLi3ELi3ELi0EEEJNS0_11LerpFunctorIfEEEEEvT_T0_DpT1_:
        /* <DEDUP_REMOVED lines=31> */
.L_x_193:
[----:B0-----:R-:W-:Y:S01]  /*01f0*/  IADD3 R27, P1, R0, R6, RZ ;  /* 0x00000006001b7210 */ /* 0x001fe20007f3e0ff */
[----:B------:R-:W-:-:S03]  /*0200*/  IMAD.MOV.U32 R26, RZ, RZ, RZ ;  /* 0x000000ffff1a7224 */ /* 0x000fc600078e00ff */
[C---:B------:R-:W-:Y:S01]  /*0210*/  ISETP.GE.U32.AND P0, PT, R27.reuse, 0x10000, PT ;  /* 0x000100001b00780c */ /* 0x040fe20003f06070 */
[----:B------:R-:W-:Y:S01]  /*0220*/  IMAD.X R10, RZ, RZ, R7, P1 ;  /* 0x000000ffff0a7224 */ /* 0x000fe200008e0607 */
[----:B------:R-:W-:Y:S02]  /*0230*/  ISETP.LT.U32.AND P1, PT, R27, UR14, PT ;  /* 0x0000000e1b007c0c */ /* 0x000fe4000bf21070 */
[----:B-1----:R-:W-:Y:S02]  /*0240*/  IADD3 R23, P3, R2, R27, RZ ;  /* 0x0000001b02177210 */ /* 0x002fe40007f7e0ff */
[----:B------:R-:W-:-:S04]  /*0250*/  ISETP.GE.U32.AND.EX P0, PT, R10, RZ, PT, P0 ;  /* 0x000000ff0a00720c */ /* 0x000fc80003f06100 */
[----:B------:R-:W-:Y:S01]  /*0260*/  ISETP.LT.AND.EX P0, PT, R10, UR4, !P0, P1 ;  /* 0x000000040a007c0c */ /* 0x000fe2000c701310 */
[----:B------:R-:W-:Y:S02]  /*0270*/  IMAD.X R16, RZ, RZ, R10, P3 ;  /* 0x000000ffff107224 */ /* 0x000fe400018e060a */
[----:B------:R-:W-:-:S10]  /*0280*/  IMAD R22, R2, 0x3, RZ ;  /* 0x0000000302167824 */ /* 0x000fd400078e02ff */
[C---:B------:R-:W-:Y:S02]  /*0290*/  @P0 LEA R12, P1, R27.reuse, UR6, 0x2 ;  /* 0x000000061b0c0c11 */ /* 0x040fe4000f8210ff */
[C---:B------:R-:W-:Y:S02]  /*02a0*/  @P0 LEA R4, P3, R27.reuse, UR10, 0x2 ;  /* 0x0000000a1b040c11 */ /* 0x040fe4000f8610ff */
[C---:B------:R-:W-:Y:S02]  /*02b0*/  @P0 LEA R14, P2, R27.reuse, UR8, 0x2 ;  /* 0x000000081b0e0c11 */ /* 0x040fe4000f8410ff */
[--C-:B------:R-:W-:Y:S02]  /*02c0*/  @P0 LEA.HI.X R13, R27, UR7, R10.reuse, 0x2, P1 ;  /* 0x000000071b0d0c11 */ /* 0x100fe400088f140a */
[----:B------:R-:W-:Y:S02]  /*02d0*/  ISETP.GE.U32.AND P1, PT, R23, 0x10000, PT ;  /* 0x000100001700780c */ /* 0x000fe40003f26070 */
[----:B------:R-:W-:-:S02]  /*02e0*/  @P0 LEA.HI.X R5, R27, UR11, R10, 0x2, P3 ;  /* 0x0000000b1b050c11 */ /* 0x000fc400098f140a */
[----:B------:R-:W-:Y:S02]  /*02f0*/  CS2R R8, SRZ ;  /* 0x0000000000087805 */ /* 0x000fe4000001ff00 */
[--C-:B------:R-:W-:Y:S02]  /*0300*/  @P0 LEA.HI.X R15, R27, UR9, R10.reuse, 0x2, P2 ;  /* 0x000000091b0f0c11 */ /* 0x100fe400090f140a */
[----:B------:R-:W-:Y:S02]  /*0310*/  CS2R R24, SRZ ;  /* 0x0000000000187805 */ /* 0x000fe4000001ff00 */
[-C--:B------:R-:W-:Y:S01]  /*0320*/  LEA R20, P3, R2, R27.reuse, 0x1 ;  /* 0x0000001b02147211 */ /* 0x080fe200078608ff */
[----:B------:R-:W2:Y:S01]  /*0330*/  @P0 LDG.E R26, desc[UR12][R12.64] ;  /* 0x0000000c0c1a0981 */ /* 0x000ea2000c1e1900 */
[----:B------:R-:W-:Y:S02]  /*0340*/  ISETP.LT.U32.AND P2, PT, R23, UR14, PT ;  /* 0x0000000e17007c0c */ /* 0x000fe4000bf41070 */
[----:B------:R-:W-:Y:S01]  /*0350*/  ISETP.GE.U32.AND.EX P1, PT, R16, RZ, PT, P1 ;  /* 0x000000ff1000720c */ /* 0x000fe20003f26110 */
[----:B------:R-:W-:Y:S01]  /*0360*/  IMAD.X R21, RZ, RZ, R10, P3 ;  /* 0x000000ffff157224 */ /* 0x000fe200018e060a */
[----:B------:R-:W-:Y:S01]  /*0370*/  IADD3 R22, P4, R22, R27, RZ ;  /* 0x0000001b16167210 */ /* 0x000fe20007f9e0ff */
[----:B------:R0:W3:Y:S01]  /*0380*/  @P0 LDG.E R9, desc[UR12][R4.64] ;  /* 0x0000000c04090981 */ /* 0x0000e2000c1e1900 */
[----:B------:R-:W-:-:S02]  /*0390*/  ISETP.LT.AND.EX P1, PT, R16, UR4, !P1, P2 ;  /* 0x0000000410007c0c */ /* 0x000fc4000cf21320 */
[C---:B------:R-:W-:Y:S01]  /*03a0*/  ISETP.GE.U32.AND P2, PT, R20.reuse, 0x10000, PT ;  /* 0x000100001400780c */ /* 0x040fe20003f46070 */
[----:B------:R1:W2:Y:S01]  /*03b0*/  @P0 LDG.E R8, desc[UR12][R14.64] ;  /* 0x0000000c0e080981 */ /* 0x0002a2000c1e1900 */
[----:B------:R-:W-:Y:S02]  /*03c0*/  ISETP.LT.U32.AND P5, PT, R20, UR14, PT ;  /* 0x0000000e14007c0c */ /* 0x000fe4000bfa1070 */
[C---:B------:R-:W-:Y:S02]  /*03d0*/  ISETP.GE.U32.AND.EX P2, PT, R21.reuse, RZ, PT, P2 ;  /* 0x000000ff1500720c */ /* 0x040fe40003f46120 */
[C---:B------:R-:W-:Y:S01]  /*03e0*/  ISETP.GE.U32.AND P3, PT, R22.reuse, 0x10000, PT ;  /* 0x000100001600780c */ /* 0x040fe20003f66070 */
[----:B0-----:R-:W-:Y:S01]  /*03f0*/  IMAD.X R5, RZ, RZ, R10, P4 ;  /* 0x000000ffff057224 */ /* 0x001fe200020e060a */
[----:B------:R-:W-:Y:S02]  /*0400*/  ISETP.LT.AND.EX P2, PT, R21, UR4, !P2, P5 ;  /* 0x0000000415007c0c */ /* 0x000fe4000d741350 */
[----:B------:R-:W-:-:S02]  /*0410*/  ISETP.LT.U32.AND P4, PT, R22, UR14, PT ;  /* 0x0000000e16007c0c */ /* 0x000fc4000bf81070 */
[----:B------:R-:W-:Y:S02]  /*0420*/  ISETP.GE.U32.AND.EX P3, PT, R5, RZ, PT, P3 ;  /* 0x000000ff0500720c */ /* 0x000fe40003f66130 */
[C---:B------:R-:W-:Y:S01]  /*0430*/  SHF.L.U64.HI R3, R23.reuse, 0x2, R16 ;  /* 0x0000000217037819 */ /* 0x040fe20000010210 */
[----:B------:R-:W-:Y:S01]  /*0440*/  IMAD.SHL.U32 R23, R23, 0x4, RZ ;  /* 0x0000000417177824 */ /* 0x000fe200078e00ff */
[----:B------:R-:W-:Y:S02]  /*0450*/  ISETP.LT.AND.EX P3, PT, R5, UR4, !P3, P4 ;  /* 0x0000000405007c0c */ /* 0x000fe4000df61340 */
[C---:B------:R-:W-:Y:S01]  /*0460*/  SHF.L.U64.HI R21, R20.reuse, 0x2, R21 ;  /* 0x0000000214157819 */ /* 0x040fe20000010215 */
[----:B------:R-:W-:Y:S01]  /*0470*/  IMAD.SHL.U32 R20, R20, 0x4, RZ ;  /* 0x0000000414147824 */ /* 0x000fe200078e00ff */
[C---:B-1----:R-:W-:Y:S02]  /*0480*/  @P1 IADD3 R14, P6, R23.reuse, UR8, RZ ;  /* 0x00000008170e1c10 */ /* 0x042fe4000ffde0ff */
[----:B------:R-:W-:-:S02]  /*0490*/  @P1 IADD3 R28, P5, R23, UR10, RZ ;  /* 0x0000000a171c1c10 */ /* 0x000fc4000ffbe0ff */
[C---:B------:R-:W-:Y:S02]  /*04a0*/  @P1 IADD3.X R15, R3.reuse, UR9, RZ, P6, !PT ;  /* 0x00000009030f1c10 */ /* 0x040fe4000b7fe4ff */
[C---:B------:R-:W-:Y:S01]  /*04b0*/  SHF.L.U64.HI R5, R22.reuse, 0x2, R5 ;  /* 0x0000000216057819 */ /* 0x040fe20000010205 */
[----:B------:R-:W-:Y:S01]  /*04c0*/  IMAD.SHL.U32 R22, R22, 0x4, RZ ;  /* 0x0000000416167824 */ /* 0x000fe200078e00ff */
[C---:B------:R-:W-:Y:S01]  /*04d0*/  @P2 IADD3 R18, P4, R20.reuse, UR8, RZ ;  /* 0x0000000814122c10 */ /* 0x040fe2000ff9e0ff */
[----:B------:R0:W4:Y:S01]  /*04e0*/  @P1 LDG.E R24, desc[UR12][R14.64] ;  /* 0x0000000c0e181981 */ /* 0x000122000c1e1900 */
[----:B------:R-:W-:Y:S02]  /*04f0*/  @P1 IADD3.X R29, R3, UR11, RZ, P5, !PT ;  /* 0x0000000b031d1c10 */ /* 0x000fe4000affe4ff */
[----:B------:R-:W-:Y:S02]  /*0500*/  @P2 IADD3 R12, P5, R20, UR10, RZ ;  /* 0x0000000a140c2c10 */ /* 0x000fe4000ffbe0ff */
[C---:B------:R-:W-:Y:S01]  /*0510*/  @P2 IADD3.X R19, R21.reuse, UR9, RZ, P4, !PT ;  /* 0x0000000915132c10 */ /* 0x040fe2000a7fe4ff */
[----:B------:R-:W-:Y:S01]  /*0520*/  IMAD.MOV.U32 R4, RZ, RZ, RZ ;  /* 0x000000ffff047224 */ /* 0x000fe200078e00ff */
[----:B------:R-:W-:Y:S01]  /*0530*/  @P2 IADD3.X R13, R21, UR11, RZ, P5, !PT ;  /* 0x0000000b150d2c10 */ /* 0x000fe2000affe4ff */
[----:B------:R-:W-:Y:S01]  /*0540*/  IMAD.MOV.U32 R11, RZ, RZ, RZ ;  /* 0x000000ffff0b7224 */ /* 0x000fe200078e00ff */
[C---:B0-----:R-:W-:Y:S01]  /*0550*/  @P3 IADD3 R14, P4, R22.reuse, UR8, RZ ;  /* 0x00000008160e3c10 */ /* 0x041fe2000ff9e0ff */
[----:B------:R0:W5:Y:S01]  /*0560*/  @P2 LDG.E R25, desc[UR12][R18.64] ;  /* 0x0000000c12192981 */ /* 0x000162000c1e1900 */
[----:B------:R-:W-:-:S02]  /*0570*/  @P3 IADD3 R16, P5, R22, UR10, RZ ;  /* 0x0000000a16103c10 */ /* 0x000fc4000ffbe0ff */
[C---:B------:R-:W-:Y:S01]  /*0580*/  @P3 IADD3.X R15, R5.reuse, UR9, RZ, P4, !PT ;  /* 0x00000009050f3c10 */ /* 0x040fe2000a7fe4ff */
[----:B------:R1:W4:Y:S01]  /*0590*/  @P2 LDG.E R4, desc[UR12][R12.64] ;  /* 0x0000000c0c042981 */ /* 0x000322000c1e1900 */
[----:B------:R-:W-:-:S03]  /*05a0*/  @P3 IADD3.X R17, R5, UR11, RZ, P5, !PT ;  /* 0x0000000b05113c10 */ /* 0x000fc6000affe4ff */
[----:B------:R1:W5:Y:S01]  /*05b0*/  @P1 LDG.E R11, desc[UR12][R28.64] ;  /* 0x0000000c1c0b1981 */ /* 0x000362000c1e1900 */
[----:B0-----:R-:W-:Y:S02]  /*05c0*/  IADD3 R18, P4, R23, UR6, RZ ;  /* 0x0000000617127c10 */ /* 0x001fe4000ff9e0ff */
[----:B------:R-:W-:Y:S02]  /*05d0*/  IADD3 R20, P5, R20, UR6, RZ ;  /* 0x0000000614147c10 */ /* 0x000fe4000ffbe0ff */
[----:B-1----:R-:W-:Y:S02]  /*05e0*/  CS2R R12, SRZ ;  /* 0x00000000000c7805 */ /* 0x002fe4000001ff00 */
[----:B------:R-:W-:Y:S02]  /*05f0*/  IADD3.X R19, R3, UR7, RZ, P4, !PT ;  /* 0x0000000703137c10 */ /* 0x000fe4000a7fe4ff */
[----:B------:R-:W-:Y:S02]  /*0600*/  IADD3 R22, P6, R22, UR6, RZ ;  /* 0x0000000616167c10 */ /* 0x000fe4000ffde0ff */
[----:B------:R-:W-:Y:S01]  /*0610*/  CS2R R28, SRZ ;  /* 0x00000000001c7805 */ /* 0x000fe2000001ff00 */
[----:B------:R-:W-:Y:S01]  /*0620*/  IMAD.MOV.U32 R3, RZ, RZ, RZ ;  /* 0x000000ffff037224 */ /* 0x000fe200078e00ff */
[----:B------:R-:W-:Y:S01]  /*0630*/  IADD3.X R21, R21, UR7, RZ, P5, !PT ;  /* 0x0000000715157c10 */ /* 0x000fe2000affe4ff */
[----:B------:R-:W5:Y:S01]  /*0640*/  @P1 LDG.E R12, desc[UR12][R18.64] ;  /* 0x0000000c120c1981 */ /* 0x000f62000c1e1900 */
[----:B------:R-:W-:-:S03]  /*0650*/  IADD3.X R23, R5, UR7, RZ, P6, !PT ;  /* 0x0000000705177c10 */ /* 0x000fc6000b7fe4ff */
[----:B------:R-:W5:Y:S04]  /*0660*/  @P3 LDG.E R29, desc[UR12][R16.64] ;  /* 0x0000000c101d3981 */ /* 0x000f68000c1e1900 */
[----:B------:R-:W5:Y:S04]  /*0670*/  @P2 LDG.E R3, desc[UR12][R20.64] ;  /* 0x0000000c14032981 */ /* 0x000f68000c1e1900 */
[----:B------:R2:W5:Y:S04]  /*0680*/  @P3 LDG.E R28, desc[UR12][R14.64] ;  /* 0x0000000c0e1c3981 */ /* 0x000568000c1e1900 */
[----:B------:R-:W5:Y:S01]  /*0690*/  @P3 LDG.E R13, desc[UR12][R22.64] ;  /* 0x0000000c160d3981 */ /* 0x000f62000c1e1900 */
[----:B------:R-:W-:Y:S01]  /*06a0*/  IMAD.WIDE.U32 R6, R2, 0x4, R6 ;  /* 0x0000000402067825 */ /* 0x000fe200078e0006 */
[----:B---3--:R-:W-:-:S03]  /*06b0*/  FSETP.GEU.FTZ.AND P4, PT, |R9|, 0.5, PT ;  /* 0x3f0000000900780b */ /* 0x008fc60003f9e200 */
[----:B--2---:R-:W-:-:S04]  /*06c0*/  FADD.FTZ R15, -R26, R8 ;  /* 0x000000081a0f7221 */ /* 0x004fc80000010100 */
[----:B------:R-:W-:Y:S01]  /*06d0*/  FFMA.FTZ R5, R15, R9, R26 ;  /* 0x000000090f057223 */ /* 0x000fe2000001001a */
[----:B------:R-:W-:-:S05]  /*06e0*/  FADD.FTZ R9, -R9, 1 ;  /* 0x3f80000009097421 */ /* 0x000fca0000010100 */
[----:B------:R-:W-:Y:S01]  /*06f0*/  @P4 FFMA.FTZ R5, -R15, R9, R8 ;  /* 0x000000090f054223 */ /* 0x000fe20000010108 */
[----:B------:R-:W-:-:S04]  /*0700*/  @P0 LEA R8, P4, R27, UR6, 0x2 ;  /* 0x000000061b080c11 */ /* 0x000fc8000f8810ff */
[----:B------:R-:W-:-:S05]  /*0710*/  @P0 LEA.HI.X R9, R27, UR7, R10, 0x2, P4 ;  /* 0x000000071b090c11 */ /* 0x000fca000a0f140a */
[----:B------:R2:W-:Y:S01]  /*0720*/  @P0 STG.E desc[UR12][R8.64], R5 ;  /* 0x0000000508000986 */ /* 0x0005e2000c10190c */
[----:B------:R-:W-:Y:S02]  /*0730*/  ISETP.GE.U32.AND P0, PT, R6, 0x10000, PT ;  /* 0x000100000600780c */ /* 0x000fe40003f06070 */
[----:B----4-:R-:W-:Y:S02]  /*0740*/  FSETP.GEU.FTZ.AND P5, PT, |R4|, 0.5, PT ;  /* 0x3f0000000400780b */ /* 0x010fe40003fbe200 */
[----:B-----5:R-:W-:Y:S01]  /*0750*/  FSETP.GEU.FTZ.AND P4, PT, |R11|, 0.5, PT ;  /* 0x3f0000000b00780b */ /* 0x020fe20003f9e200 */
[----:B------:R-:W-:Y:S01]  /*0760*/  FADD.FTZ R15, R24, -R12 ;  /* 0x8000000c180f7221 */ /* 0x000fe20000010000 */
[----:B------:R-:W-:-:S03]  /*0770*/  FSETP.GEU.FTZ.AND P6, PT, |R29|, 0.5, PT ;  /* 0x3f0000001d00780b */ /* 0x000fc60003fde200 */
[----:B------:R-:W-:Y:S01]  /*0780*/  FFMA.FTZ R17, R15, R11, R12 ;  /* 0x0000000b0f117223 */ /* 0x000fe2000001000c */
[----:B------:R-:W-:Y:S01]  /*0790*/  FADD.FTZ R10, -R3, R25 ;  /* 0x00000019030a7221 */ /* 0x000fe20000010100 */
[----:B------:R-:W-:-:S03]  /*07a0*/  FADD.FTZ R11, -R11, 1 ;  /* 0x3f8000000b0b7421 */ /* 0x000fc60000010100 */
[----:B------:R-:W-:Y:S01]  /*07b0*/  FFMA.FTZ R3, R10, R4, R3 ;  /* 0x000000040a037223 */ /* 0x000fe20000010003 */
[----:B------:R-:W-:Y:S01]  /*07c0*/  FADD.FTZ R12, R28, -R13 ;  /* 0x8000000d1c0c7221 */ /* 0x000fe20000010000 */
[----:B------:R-:W-:-:S03]  /*07d0*/  FADD.FTZ R4, -R4, 1 ;  /* 0x3f80000004047421 */ /* 0x000fc60000010100 */
[----:B------:R-:W-:Y:S01]  /*07e0*/  FFMA.FTZ R13, R12, R29, R13 ;  /* 0x0000001d0c0d7223 */ /* 0x000fe2000001000d */
[----:B------:R-:W-:Y:S01]  /*07f0*/  FADD.FTZ R29, -R29, 1 ;  /* 0x3f8000001d1d7421 */ /* 0x000fe20000010100 */
[----:B------:R-:W-:Y:S01]  /*0800*/  @P4 FFMA.FTZ R17, -R15, R11, R24 ;  /* 0x0000000b0f114223 */ /* 0x000fe20000010118 */
[----:B------:R-:W-:Y:S02]  /*0810*/  @P5 FFMA.FTZ R3, -R10, R4, R25 ;  /* 0x000000040a035223 */ /* 0x000fe40000010119 */
[----:B------:R-:W-:Y:S02]  /*0820*/  @P6 FFMA.FTZ R13, -R12, R29, R28 ;  /* 0x0000001d0c0d6223 */ /* 0x000fe4000001011c */
[----:B------:R2:W-:Y:S01]  /*0830*/  @P1 STG.E desc[UR12][R18.64], R17 ;  /* 0x0000001112001986 */ /* 0x0005e2000c10190c */
[----:B------:R-:W-:-:S03]  /*0840*/  ISETP.LT.U32.AND P1, PT, R6, UR14, PT ;  /* 0x0000000e06007c0c */ /* 0x000fc6000bf21070 */
[----:B------:R2:W-:Y:S04]  /*0850*/  @P2 STG.E desc[UR12][R20.64], R3 ;  /* 0x0000000314002986 */ /* 0x0005e8000c10190c */
[----:B------:R2:W-:Y:S01]  /*0860*/  @P3 STG.E desc[UR12][R22.64], R13 ;  /* 0x0000000d16003986 */ /* 0x0005e2000c10190c */
[C---:B------:R-:W-:Y:S02]  /*0870*/  ISETP.GE.U32.AND.EX P0, PT, R7.reuse, RZ, PT, P0 ;  /* 0x000000ff0700720c */ /* 0x040fe40003f06100 */
[----:B------:R-:W-:-:S13]  /*0880*/  ISETP.LT.AND.EX P1, PT, R7, UR4, PT, P1 ;  /* 0x0000000407007c0c */ /* 0x000fda000bf21310 */
[----:B--2---:R-:W-:Y:S05]  /*0890*/  @!P0 BRA P1, `(.L_x_193) ;  /* 0xfffffff800548947 */ /* 0x004fea000083ffff */
[----:B------:R-:W-:Y:S05]  /*08a0*/  EXIT ;  /* 0x000000000000794d */ /* 0x000fea0003800000 */
.L_x_192:
        /* <DEDUP_REMOVED lines=8> */
.L_x_194:
[C---:B------:R-:W-:Y:S01]  /*0930*/  IMAD.SHL.U32 R8, R17.reuse, 0x10, RZ ;  /* 0x0000001011087824 */ /* 0x040fe200078e00ff */
[----:B------:R-:W-:-:S04]  /*0940*/  SHF.L.U64.HI R6, R17, 0x4, R0 ;  /* 0x0000000411067819 */ /* 0x000fc80000010200 */
[C---:B------:R-:W-:Y:S02]  /*0950*/  IADD3 R2, P0, R8.reuse, UR6, RZ ;  /* 0x0000000608027c10 */ /* 0x040fe4000ff1e0ff */
[C---:B------:R-:W-:Y:S02]  /*0960*/  IADD3 R4, P1, R8.reuse, UR8, RZ ;  /* 0x0000000808047c10 */ /* 0x040fe4000ff3e0ff */
[----:B------:R-:W-:Y:S02]  /*0970*/  IADD3 R8, P2, R8, UR10, RZ ;  /* 0x0000000a08087c10 */ /* 0x000fe4000ff5e0ff */
[C---:B------:R-:W-:Y:S02]  /*0980*/  IADD3.X R5, R6.reuse, UR9, RZ, P1, !PT ;  /* 0x0000000906057c10 */ /* 0x040fe40008ffe4ff */
[C---:B------:R-:W-:Y:S02]  /*0990*/  IADD3.X R9, R6.reuse, UR11, RZ, P2, !PT ;  /* 0x0000000b06097c10 */ /* 0x040fe400097fe4ff */
[----:B------:R-:W-:-:S02]  /*09a0*/  IADD3.X R3, R6, UR7, RZ, P0, !PT ;  /* 0x0000000706037c10 */ /* 0x000fc400087fe4ff */
[----:B------:R-:W2:Y:S04]  /*09b0*/  LDG.E.128 R4, desc[UR12][R4.64] ;  /* 0x0000000c04047981 */ /* 0x000ea8000c1e1d00 */
[----:B------:R-:W3:Y:S04]  /*09c0*/  LDG.E.128 R8, desc[UR12][R8.64] ;  /* 0x0000000c08087981 */ /* 0x000ee8000c1e1d00 */
[----:B------:R-:W2:Y:S01]  /*09d0*/  LDG.E.128 R12, desc[UR12][R2.64] ;  /* 0x0000000c020c7981 */ /* 0x000ea2000c1e1d00 */
[----:B---3--:R-:W-:Y:S02]  /*09e0*/  FSETP.GEU.FTZ.AND P0, PT, |R8|, 0.5, PT ;  /* 0x3f0000000800780b */ /* 0x008fe40003f1e200 */
[----:B------:R-:W-:-:S02]  /*09f0*/  FSETP.GEU.FTZ.AND P1, PT, |R9|, 0.5, PT ;  /* 0x3f0000000900780b */ /* 0x000fc40003f3e200 */
[----:B------:R-:W-:Y:S02]  /*0a00*/  FSETP.GEU.FTZ.AND P2, PT, |R10|, 0.5, PT ;  /* 0x3f0000000a00780b */ /* 0x000fe40003f5e200 */
[----:B------:R-:W-:Y:S01]  /*0a10*/  FSETP.GEU.FTZ.AND P3, PT, |R11|, 0.5, PT ;  /* 0x3f0000000b00780b */ /* 0x000fe20003f7e200 */
[----:B--2---:R-:W-:Y:S01]  /*0a20*/  FADD.FTZ R19, -R12, R4 ;  /* 0x000000040c137221 */ /* 0x004fe20000010100 */
[----:B------:R-:W-:Y:S01]  /*0a30*/  FADD.FTZ R16, -R8, 1 ;  /* 0x3f80000008107421 */ /* 0x000fe20000010100 */
[----:B------:R-:W-:Y:S01]  /*0a40*/  FADD.FTZ R18, -R13, R5 ;  /* 0x000000050d127221 */ /* 0x000fe20000010100 */
[----:B------:R-:W-:Y:S01]  /*0a50*/  FADD.FTZ R21, -R14, R6 ;  /* 0x000000060e157221 */ /* 0x000fe20000010100 */
[----:B------:R-:W-:Y:S01]  /*0a60*/  FADD.FTZ R20, -R15, R7 ;  /* 0x000000070f147221 */ /* 0x000fe20000010100 */
[----:B------:R-:W-:Y:S01]  /*0a70*/  FFMA.FTZ R12, R8, R19, R12 ;  /* 0x00000013080c7223 */ /* 0x000fe2000001000c */
[----:B------:R-:W-:Y:S01]  /*0a80*/  @P0 FFMA.FTZ R12, -R19, R16, R4 ;  /* 0x00000010130c0223 */ /* 0x000fe20000010104 */
[----:B------:R-:W-:Y:S01]  /*0a90*/  FFMA.FTZ R13, R9, R18, R13 ;  /* 0x00000012090d7223 */ /* 0x000fe2000001000d */
[C---:B------:R-:W-:Y:S01]  /*0aa0*/  FFMA.FTZ R14, R10.reuse, R21, R14 ;  /* 0x000000150a0e7223 */ /* 0x040fe2000001000e */
[----:B------:R-:W-:Y:S01]  /*0ab0*/  FFMA.FTZ R15, R11, R20, R15 ;  /* 0x000000140b0f7223 */ /* 0x000fe2000001000f */
[----:B------:R-:W-:Y:S01]  /*0ac0*/  IADD3 R17, P0, R17, UR5, RZ ;  /* 0x0000000511117c10 */ /* 0x000fe2000ff1e0ff */
[----:B------:R-:W-:Y:S01]  /*0ad0*/  FADD.FTZ R9, -R9, 1 ;  /* 0x3f80000009097421 */ /* 0x000fe20000010100 */
[----:B------:R-:W-:Y:S01]  /*0ae0*/  FADD.FTZ R10, -R10, 1 ;  /* 0x3f8000000a0a7421 */ /* 0x000fe20000010100 */
[----:B------:R-:W-:-:S02]  /*0af0*/  FADD.FTZ R11, -R11, 1 ;  /* 0x3f8000000b0b7421 */ /* 0x000fc40000010100 */
[----:B------:R-:W-:Y:S01]  /*0b00*/  @P1 FFMA.FTZ R13, -R18, R9, R5 ;  /* 0x00000009120d1223 */ /* 0x000fe20000010105 */
[----:B------:R-:W-:Y:S01]  /*0b10*/  @P2 FFMA.FTZ R14, -R21, R10, R6 ;  /* 0x0000000a150e2223 */ /* 0x000fe20000010106 */
[----:B------:R-:W-:Y:S01]  /*0b20*/  @P3 FFMA.FTZ R15, -R20, R11, R7 ;  /* 0x0000000b140f3223 */ /* 0x000fe20000010107 */
[C---:B------:R-:W-:Y:S02]  /*0b30*/  IMAD.SHL.U32 R4, R17.reuse, 0x4, RZ ;  /* 0x0000000411047824 */ /* 0x040fe400078e00ff */
[----:B------:R-:W-:Y:S01]  /*0b40*/  IMAD.X R0, RZ, RZ, R0, P0 ;  /* 0x000000ffff007224 */ /* 0x000fe200000e0600 */
[C---:B------:R-:W-:Y:S01]  /*0b50*/  ISETP.LT.U32.AND P1, PT, R17.reuse, 0x4000, PT ;  /* 0x000040001100780c */ /* 0x040fe20003f21070 */
[----:B------:R0:W-:Y:S01]  /*0b60*/  STG.E.128 desc[UR12][R2.64], R12 ;  /* 0x0000000c02007986 */ /* 0x0001e2000c101d0c */
[----:B------:R-:W-:Y:S02]  /*0b70*/  ISETP.GE.U32.AND P0, PT, R4, UR14, PT ;  /* 0x0000000e04007c0c */ /* 0x000fe4000bf06070 */
[----:B------:R-:W-:-:S02]  /*0b80*/  SHF.L.U64.HI R4, R17, 0x2, R0 ;  /* 0x0000000211047819 */ /* 0x000fc40000010200 */
[----:B------:R-:W-:Y:S02]  /*0b90*/  ISETP.LT.U32.AND.EX P1, PT, R0, RZ, PT, P1 ;  /* 0x000000ff0000720c */ /* 0x000fe40003f21110 */
[----:B------:R-:W-:-:S13]  /*0ba0*/  ISETP.GE.AND.EX P0, PT, R4, UR4, PT, P0 ;  /* 0x0000000404007c0c */ /* 0x000fda000bf06300 */
[----:B0-----:R-:W-:Y:S05]  /*0bb0*/  @!P0 BRA P1, `(.L_x_194) ;  /* 0xfffffffc005c8947 */ /* 0x001fea000083ffff */
[----:B------:R-:W-:Y:S05]  /*0bc0*/  EXIT ;  /* 0x000000000000794d */ /* 0x000fea0003800000 */
.L_x_195:
        /* <DEDUP_REMOVED lines=11> */
.L_x_252:


//--------------------- .text._ZN2at6native52_GLOBAL__N__ff984223_19_ForeachTernaryOp_cu_5285c63625multi_tensor_apply_kernelINS1_18TensorListMetadataILi3EEENS1_20TernaryOpListFunctorIdLi3ELi3ELi0EEEJNS0_11LerpFunctorIdEEEEEvT_T0_DpT1_ --------------------------
	.section	.text._ZN2at6native52_GLOBAL__N__ff984223_19_ForeachTernaryOp_cu_5285c63625multi_tensor_apply_kernelINS1_18TensorListMetadataILi3EEENS1_20TernaryOpListFunctorIdLi3ELi3ELi0EEEJNS0_11LerpFunctorIdEEEEEvT_T0_DpT1_,"ax",@progbits
	.align	128
.text._ZN2at6native52_GLOBAL__N__ff984223_19_ForeachTernaryOp_cu_5285c63625multi_tensor_apply_kernelINS1_18TensorListMetadataILi3EEENS1_20TernaryOpListFunctorIdLi3ELi3ELi0EEEJNS0_11LerpFunctorIdEEEEEvT_T0_DpT1_:
        .type           _ZN2at6native52_GLOBAL__N__ff984223_19_ForeachTernaryOp_cu_5285c63625multi_tensor_apply_kernelINS1_18TensorListMetadataILi3EEENS1_20TernaryOpListFunctorIdLi3ELi3ELi0EEEJNS0_11LerpFunctorIdEEEEEvT_T0_DpT1_,@function
        .size           _ZN2at6native52_GLOBAL__N__ff984223_19_ForeachTernaryOp_cu_5285c63625multi_tensor_apply_kernelINS1_18TensorListMetadataILi3EEENS1_20TernaryOpListFunctorIdLi3ELi3ELi0EEEJNS0_11LerpFunctorIdEEEEEvT_T0_DpT1_,(.L_x_253 - _ZN2at6native52_GLOBAL__N__ff984223_19_ForeachTernaryOp_cu_5285c63625multi_tensor_apply_kernelINS1_18TensorListMetadataILi3EEENS1_20TernaryOpListFunctorIdLi3ELi3ELi0EEEJNS0_11LerpFunctorIdEEEEEvT_T0_DpT1_)
        .other          _ZN2at6native52_GLOBAL__N__ff984223_19_ForeachTernaryOp_cu_5285c63625multi_tensor_apply_kernelINS1_18TensorListMetadataILi3EEENS1_20TernaryOpListFunctorIdLi3ELi3ELi0EEEJNS0_11LerpFunctorIdEEEEEvT_T0_DpT1_,@"STO_CUDA_ENTRY STV_DEFAULT"
_ZN2at6native52_GLOBAL__N__ff984223_19_ForeachTernaryOp_cu_5285c63625multi_tensor_apply_kernelINS1_18TensorListMetadataILi3EEENS1_20TernaryOpListFunctorIdLi3ELi3ELi0EEEJNS0_11LerpFunctorIdEEEEEvT_T0_DpT1_:
        /* <DEDUP_REMOVED lines=32> */
.L_x_197:
[----:B0-----:R-:W-:Y:S02]  /*0200*/  IADD3 R3, P1, R0, UR4, RZ ;  /* 0x0000000400037c10 */ /* 0x001fe4000ff3e0ff */
[----:B------:R-:W-:Y:S02]  /*0210*/  CS2R R20, SRZ ;  /* 0x0000000000147805 */ /* 0x000fe4000001ff00 */
        /* <DEDUP_REMOVED lines=9> */
[C---:B------:R-:W-:Y:S02]  /*02b0*/  @P0 LEA R12, P3, R3.reuse, UR10, 0x3 ;  /* 0x0000000a030c0c11 */ /* 0x040fe4000f8618ff */
[C-C-:B------:R-:W-:Y:S02]  /*02c0*/  @P0 LEA.HI.X R5, R3.reuse, UR7, R26.reuse, 0x3, P1 ;  /* 0x0000000703050c11 */ /* 0x140fe400088f1c1a */
[C-C-:B------:R-:W-:Y:S02]  /*02d0*/  @P0 LEA.HI.X R7, R3.reuse, UR9, R26.reuse, 0x3, P2 ;  /* 0x0000000903070c11 */ /* 0x140fe400090f1c1a */
[C---:B------:R-:W-:Y:S01]  /*02e0*/  @P0 LEA.HI.X R13, R3.reuse, UR11, R26, 0x3, P3 ;  /* 0x0000000b030d0c11 */ /* 0x040fe200098f1c1a */
[----:B------:R0:W2:Y:S04]  /*02f0*/  @P0 LDG.E.64 R20, desc[UR14][R4.64] ;  /* 0x0000000e04140981 */ /* 0x0000a8000c1e1b00 */
[----:B------:R1:W2:Y:S04]  /*0300*/  @P0 LDG.E.64 R8, desc[UR14][R6.64] ;  /* 0x0000000e06080981 */ /* 0x0002a8000c1e1b00 */
[----:B------:R-:W3:Y:S01]  /*0310*/  @P0 LDG.E.64 R10, desc[UR14][R12.64] ;  /* 0x0000000e0c0a0981 */ /* 0x000ee2000c1e1b00 */
[----:B------:R-:W-:Y:S01]  /*0320*/  IADD3 R18, P2, R3, UR13, RZ ;  /* 0x0000000d03127c10 */ /* 0x000fe2000ff5e0ff */
[----:B------:R-:W-:Y:S01]  /*0330*/  IMAD.U32 R2, RZ, RZ, UR13 ;  /* 0x0000000dff027e24 */ /* 0x000fe2000f8e00ff */
[----:B0-----:R-:W-:-:S02]  /*0340*/  CS2R R4, SRZ ;  /* 0x0000000000047805 */ /* 0x001fc4000001ff00 */
[C---:B------:R-:W-:Y:S01]  /*0350*/  ISETP.GE.U32.AND P1, PT, R18.reuse, 0x10000, PT ;  /* 0x000100001200780c */ /* 0x040fe20003f26070 */
[----:B------:R-:W-:Y:S01]  /*0360*/  IMAD.X R19, RZ, RZ, R26, P2 ;  /* 0x000000ffff137224 */ /* 0x000fe200010e061a */
[----:B------:R-:W-:Y:S02]  /*0370*/  ISETP.LT.U32.AND P2, PT, R18, UR16, PT ;  /* 0x0000001012007c0c */ /* 0x000fe4000bf41070 */
[----:B-1----:R-:W-:Y:S02]  /*0380*/  CS2R R6, SRZ ;  /* 0x0000000000067805 */ /* 0x002fe4000001ff00 */
[----:B------:R-:W-:-:S04]  /*0390*/  ISETP.GE.U32.AND.EX P1, PT, R19, RZ, PT, P1 ;  /* 0x000000ff1300720c */ /* 0x000fc80003f26110 */
[----:B------:R-:W-:Y:S02]  /*03a0*/  ISETP.LT.AND.EX P1, PT, R19, UR12, !P1, P2 ;  /* 0x0000000c13007c0c */ /* 0x000fe4000cf21320 */
[C---:B------:R-:W-:Y:S01]  /*03b0*/  LEA R23, P2, R2.reuse, R3, 0x1 ;  /* 0x0000000302177211 */ /* 0x040fe200078408ff */
[----:B------:R-:W-:Y:S01]  /*03c0*/  IMAD R2, R2, 0x3, RZ ;  /* 0x0000000302027824 */ /* 0x000fe200078e02ff */
[C---:B------:R-:W-:Y:S01]  /*03d0*/  SHF.L.U64.HI R19, R18.reuse, 0x3, R19 ;  /* 0x0000000312137819 */ /* 0x040fe20000010213 */
[----:B------:R-:W-:Y:S01]  /*03e0*/  IMAD.SHL.U32 R18, R18, 0x8, RZ ;  /* 0x0000000812127824 */ /* 0x000fe200078e00ff */
[C---:B------:R-:W-:Y:S01]  /*03f0*/  ISETP.GE.U32.AND P3, PT, R23.reuse, 0x10000, PT ;  /* 0x000100001700780c */ /* 0x040fe20003f66070 */
[----:B------:R-:W-:Y:S01]  /*0400*/  IMAD.X R16, RZ, RZ, R26, P2 ;  /* 0x000000ffff107224 */ /* 0x000fe200010e061a */
[----:B------:R-:W-:-:S04]  /*0410*/  ISETP.LT.U32.AND P2, PT, R23, UR16, PT ;  /* 0x0000001017007c0c */ /* 0x000fc8000bf41070 */
[----:B------:R-:W-:Y:S02]  /*0420*/  ISETP.GE.U32.AND.EX P3, PT, R16, RZ, PT, P3 ;  /* 0x000000ff1000720c */ /* 0x000fe40003f66130 */
[----:B------:R-:W-:Y:S02]  /*0430*/  @P1 IADD3 R28, P5, R18, UR8, RZ ;  /* 0x00000008121c1c10 */ /* 0x000fe4000ffbe0ff */
[----:B------:R-:W-:Y:S02]  /*0440*/  ISETP.LT.AND.EX P2, PT, R16, UR12, !P3, P2 ;  /* 0x0000000c10007c0c */ /* 0x000fe4000df41320 */
[----:B------:R-:W-:Y:S02]  /*0450*/  IADD3 R2, P3, R2, R3, RZ ;  /* 0x0000000302027210 */ /* 0x000fe40007f7e0ff */
[----:B------:R-:W-:Y:S02]  /*0460*/  @P1 IADD3 R24, P4, R18, UR10, RZ ;  /* 0x0000000a12181c10 */ /* 0x000fe4000ff9e0ff */
[----:B------:R-:W-:Y:S01]  /*0470*/  @P1 IADD3.X R29, R19, UR9, RZ, P5, !PT ;  /* 0x00000009131d1c10 */ /* 0x000fe2000affe4ff */
[----:B------:R-:W-:Y:S01]  /*0480*/  IMAD.X R17, RZ, RZ, R26, P3 ;  /* 0x000000ffff117224 */ /* 0x000fe200018e061a */
[C---:B------:R-:W-:Y:S01]  /*0490*/  ISETP.GE.U32.AND P5, PT, R2.reuse, 0x10000, PT ;  /* 0x000100000200780c */ /* 0x040fe20003fa6070 */
[----:B------:R-:W-:Y:S01]  /*04a0*/  IMAD.SHL.U32 R22, R23, 0x8, RZ ;  /* 0x0000000817167824 */ /* 0x000fe200078e00ff */
[----:B------:R-:W-:Y:S01]  /*04b0*/  @P1 IADD3.X R25, R19, UR11, RZ, P4, !PT ;  /* 0x0000000b13191c10 */ /* 0x000fe2000a7fe4ff */
[C---:B------:R-:W-:Y:S01]  /*04c0*/  IMAD.SHL.U32 R27, R2.reuse, 0x8, RZ ;  /* 0x00000008021b7824 */ /* 0x040fe200078e00ff */
[----:B------:R-:W-:Y:S01]  /*04d0*/  ISETP.LT.U32.AND P3, PT, R2, UR16, PT ;  /* 0x0000001002007c0c */ /* 0x000fe2000bf61070 */
[----:B------:R-:W4:Y:S01]  /*04e0*/  @P1 LDG.E.64 R6, desc[UR14][R28.64] ;  /* 0x0000000e1c061981 */ /* 0x000f22000c1e1b00 */
[----:B------:R-:W-:-:S03]  /*04f0*/  ISETP.GE.U32.AND.EX P5, PT, R17, RZ, PT, P5 ;  /* 0x000000ff1100720c */ /* 0x000fc60003fa6150 */
[----:B------:R0:W5:Y:S01]  /*0500*/  @P1 LDG.E.64 R4, desc[UR14][R24.64] ;  /* 0x0000000e18041981 */ /* 0x000162000c1e1b00 */
[----:B------:R-:W-:Y:S02]  /*0510*/  ISETP.LT.AND.EX P3, PT, R17, UR12, !P5, P3 ;  /* 0x0000000c11007c0c */ /* 0x000fe4000ef61330 */
[----:B------:R-:W-:Y:S02]  /*0520*/  SHF.L.U64.HI R23, R23, 0x3, R16 ;  /* 0x0000000317177819 */ /* 0x000fe40000010210 */
[----:B0-----:R-:W-:-:S04]  /*0530*/  @P2 IADD3 R24, P4, R22, UR8, RZ ;  /* 0x0000000816182c10 */ /* 0x001fc8000ff9e0ff */
[----:B------:R-:W-:Y:S02]  /*0540*/  @P2 IADD3.X R25, R23, UR9, RZ, P4, !PT ;  /* 0x0000000917192c10 */ /* 0x000fe4000a7fe4ff */
[----:B------:R-:W-:Y:S01]  /*0550*/  SHF.L.U64.HI R2, R2, 0x3, R17 ;  /* 0x0000000302027819 */ /* 0x000fe20000010211 */
[----:B--2---:R-:W-:Y:S02]  /*0560*/  DADD R14, -R20, R8 ;  /* 0x00000000140e7229 */ /* 0x004fe40000000108 */
[C---:B---3--:R-:W-:Y:S02]  /*0570*/  DADD R12, -R10.reuse, 1 ;  /* 0x3ff000000a0c7429 */ /* 0x048fe40000000100 */
[----:B------:R-:W-:-:S06]  /*0580*/  DSETP.GEU.AND P4, PT, |R10|, 0.5, PT ;  /* 0x3fe000000a00742a */ /* 0x000fcc0003f8e200 */
[C---:B------:R-:W-:Y:S02]  /*0590*/  DFMA R12, -R14.reuse, R12, R8 ;  /* 0x0000000c0e0c722b */ /* 0x040fe40000000108 */
[----:B------:R-:W-:Y:S01]  /*05a0*/  DFMA R14, R14, R10, R20 ;  /* 0x0000000a0e0e722b */ /* 0x000fe20000000014 */
[----:B------:R-:W-:Y:S02]  /*05b0*/  @P2 IADD3 R20, P5, R22, UR10, RZ ;  /* 0x0000000a16142c10 */ /* 0x000fe4000ffbe0ff */
[----:B------:R-:W-:Y:S02]  /*05c0*/  CS2R R10, SRZ ;  /* 0x00000000000a7805 */ /* 0x000fe4000001ff00 */
[----:B------:R-:W-:-:S05]  /*05d0*/  @P2 IADD3.X R21, R23, UR11, RZ, P5, !PT ;  /* 0x0000000b17152c10 */ /* 0x000fca000affe4ff */
[----:B------:R-:W-:Y:S01]  /*05e0*/  FSEL R12, R12, R14, P4 ;  /* 0x0000000e0c0c7208 */ /* 0x000fe20002000000 */
[----:B------:R0:W2:Y:S01]  /*05f0*/  @P2 LDG.E.64 R10, desc[UR14][R20.64] ;  /* 0x0000000e140a2981 */ /* 0x0000a2000c1e1b00 */
[----:B------:R-:W-:Y:S02]  /*0600*/  FSEL R13, R13, R15, P4 ;  /* 0x0000000f0d0d7208 */ /* 0x000fe40002000000 */
[----:B------:R-:W-:-:S04]  /*0610*/  @P3 IADD3 R28, P4, R27, UR8, RZ ;  /* 0x000000081b1c3c10 */ /* 0x000fc8000ff9e0ff */
[----:B------:R-:W-:Y:S02]  /*0620*/  @P3 IADD3.X R29, R2, UR9, RZ, P4, !PT ;  /* 0x00000009021d3c10 */ /* 0x000fe4000a7fe4ff */
[----:B------:R-:W-:Y:S02]  /*0630*/  IADD3 R18, P4, R18, UR6, RZ ;  /* 0x0000000612127c10 */ /* 0x000fe4000ff9e0ff */
[----:B0-----:R-:W-:Y:S02]  /*0640*/  CS2R R20, SRZ ;  /* 0x0000000000147805 */ /* 0x001fe4000001ff00 */
[----:B------:R-:W-:Y:S02]  /*0650*/  @P3 IADD3 R16, P5, R27, UR10, RZ ;  /* 0x0000000a1b103c10 */ /* 0x000fe4000ffbe0ff */
[----:B------:R-:W-:Y:S02]  /*0660*/  IADD3.X R19, R19, UR7, RZ, P4, !PT ;  /* 0x0000000713137c10 */ /* 0x000fe4000a7fe4ff */
[----:B------:R-:W-:-:S02]  /*0670*/  CS2R R14, SRZ ;  /* 0x00000000000e7805 */ /* 0x000fc4000001ff00 */
[----:B------:R-:W-:Y:S01]  /*0680*/  @P3 IADD3.X R17, R2, UR11, RZ, P5, !PT ;  /* 0x0000000b02113c10 */ /* 0x000fe2000affe4ff */
[----:B------:R-:W4:Y:S04]  /*0690*/  @P1 LDG.E.64 R20, desc[UR14][R18.64] ;  /* 0x0000000e12141981 */ /* 0x000f28000c1e1b00 */
[----:B------:R0:W3:Y:S01]  /*06a0*/  @P3 LDG.E.64 R14, desc[UR14][R16.64] ;  /* 0x0000000e100e3981 */ /* 0x0000e2000c1e1b00 */
[----:B------:R-:W-:Y:S02]  /*06b0*/  IADD3 R22, P4, R22, UR6, RZ ;  /* 0x0000000616167c10 */ /* 0x000fe4000ff9e0ff */
[----:B------:R-:W-:Y:S02]  /*06c0*/  CS2R R8, SRZ ;  /* 0x0000000000087805 */ /* 0x000fe4000001ff00 */
[----:B0-----:R-:W-:-:S02]  /*06d0*/  CS2R R16, SRZ ;  /* 0x0000000000107805 */ /* 0x001fc4000001ff00 */
[----:B------:R-:W-:Y:S02]  /*06e0*/  IADD3.X R23, R23, UR7, RZ, P4, !PT ;  /* 0x0000000717177c10 */ /* 0x000fe4000a7fe4ff */
[----:B------:R-:W3:Y:S04]  /*06f0*/  @P2 LDG.E.64 R8, desc[UR14][R24.64] ;  /* 0x0000000e18082981 */ /* 0x000ee8000c1e1b00 */
[----:B------:R0:W3:Y:S02]  /*0700*/  @P3 LDG.E.64 R16, desc[UR14][R28.64] ;  /* 0x0000000e1c103981 */ /* 0x0000e4000c1e1b00 */
[----:B0-----:R-:W-:Y:S02]  /*0710*/  CS2R R28, SRZ ;  /* 0x00000000001c7805 */ /* 0x001fe4000001ff00 */
[----:B------:R-:W-:-:S04]  /*0720*/  @P0 LEA R24, P5, R3, UR6, 0x3 ;  /* 0x0000000603180c11 */ /* 0x000fc8000f8a18ff */
[----:B------:R-:W3:Y:S01]  /*0730*/  @P2 LDG.E.64 R28, desc[UR14][R22.64] ;  /* 0x0000000e161c2981 */ /* 0x000ee2000c1e1b00 */
[----:B------:R-:W-:Y:S02]  /*0740*/  @P0 LEA.HI.X R25, R3, UR7, R26, 0x3, P5 ;  /* 0x0000000703190c11 */ /* 0x000fe4000a8f1c1a */
[----:B------:R-:W-:-:S04]  /*0750*/  IADD3 R26, P4, R27, UR6, RZ ;  /* 0x000000061b1a7c10 */ /* 0x000fc8000ff9e0ff */
[----:B------:R-:W-:Y:S02]  /*0760*/  IADD3.X R27, R2, UR7, RZ, P4, !PT ;  /* 0x00000007021b7c10 */ /* 0x000fe4000a7fe4ff */
[----:B------:R-:W-:-:S06]  /*0770*/  CS2R R2, SRZ ;  /* 0x0000000000027805 */ /* 0x000fcc000001ff00 */
[----:B------:R-:W3:Y:S04]  /*0780*/  @P3 LDG.E.64 R2, desc[UR14][R26.64] ;  /* 0x0000000e1a023981 */ /* 0x000ee8000c1e1b00 */
[----:B------:R4:W-:Y:S01]  /*0790*/  @P0 STG.E.64 desc[UR14][R24.64], R12 ;  /* 0x0000000c18000986 */ /* 0x0009e2000c101b0e */
[----:B-----5:R-:W-:Y:S01]  /*07a0*/  DSETP.GEU.AND P0, PT, |R4|, 0.5, PT ;  /* 0x3fe000000400742a */ /* 0x020fe20003f0e200 */
[----:B------:R-:W-:-:S04]  /*07b0*/  UIMAD.WIDE.U32 UR4, UR13, 0x4, UR4 ;  /* 0x000000040d0478a5 */ /* 0x000fc8000f8e0004 */
[----:B------:R-:W-:Y:S02]  /*07c0*/  UISETP.LT.U32.AND UP1, UPT, UR4, UR16, UPT ;  /* 0x000000100400728c */ /* 0x000fe4000bf21070 */
[----:B------:R-:W-:-:S04]  /*07d0*/  UISETP.GE.U32.AND UP0, UPT, UR4, 0x10000, UPT ;  /* 0x000100000400788c */ /* 0x000fc8000bf06070 */
[----:B------:R-:W-:Y:S01]  /*07e0*/  UISETP.GE.U32.AND.EX UP0, UPT, UR5, URZ, UPT, UP0 ;  /* 0x0000003f0500728c */ /* 0x000fe2000bf06100 */
[----:B----4-:R-:W-:-:S08]  /*07f0*/  DADD R12, R6, -R20 ;  /* 0x00000000060c7229 */ /* 0x010fd00000000814 */
[----:B------:R-:W-:Y:S02]  /*0800*/  DFMA R20, R12, R4, R20 ;  /* 0x000000040c14722b */ /* 0x000fe40000000014 */
[----:B------:R-:W-:-:S08]  /*0810*/  DADD R4, -R4, 1 ;  /* 0x3ff0000004047429 */ /* 0x000fd00000000100 */
[----:B------:R-:W-:Y:S02]  /*0820*/  DFMA R6, -R12, R4, R6 ;  /* 0x000000040c06722b */ /* 0x000fe40000000106 */
[----:B--2---:R-:W-:Y:S02]  /*0830*/  DSETP.GEU.AND P4, PT, |R10|, 0.5, PT ;  /* 0x3fe000000a00742a */ /* 0x004fe40003f8e200 */
[----:B---3--:R-:W-:-:S08]  /*0840*/  DADD R4, -R28, R8 ;  /* 0x000000001c047229 */ /* 0x008fd00000000108 */
[----:B------:R-:W-:Y:S02]  /*0850*/  DFMA R28, R4, R10, R28 ;  /* 0x0000000a041c722b */ /* 0x000fe4000000001c */
[----:B------:R-:W-:-:S08]  /*0860*/  DADD R10, -R10, 1 ;  /* 0x3ff000000a0a7429 */ /* 0x000fd00000000100 */
[----:B------:R-:W-:Y:S02]  /*0870*/  DFMA R4, -R4, R10, R8 ;  /* 0x0000000a0404722b */ /* 0x000fe40000000108 */
[----:B------:R-:W-:Y:S02]  /*0880*/  DADD R10, -R14, 1 ;  /* 0x3ff000000e0a7429 */ /* 0x000fe40000000100 */
[----:B------:R-:W-:Y:S02]  /*0890*/  DADD R8, R16, -R2 ;  /* 0x0000000010087229 */ /* 0x000fe40000000802 */
[----:B------:R-:W-:-:S06]  /*08a0*/  DSETP.GEU.AND P5, PT, |R14|, 0.5, PT ;  /* 0x3fe000000e00742a */ /* 0x000fcc0003fae200 */
[C---:B------:R-:W-:Y:S02]  /*08b0*/  DFMA R16, -R8.reuse, R10, R16 ;  /* 0x0000000a0810722b */ /* 0x040fe40000000110 */
[----:B------:R-:W-:Y:S01]  /*08c0*/  DFMA R2, R8, R14, R2 ;  /* 0x0000000e0802722b */ /* 0x000fe20000000002 */
[----:B------:R-:W-:Y:S02]  /*08d0*/  FSEL R6, R6, R20, P0 ;  /* 0x0000001406067208 */ /* 0x000fe40000000000 */
[----:B------:R-:W-:Y:S02]  /*08e0*/  FSEL R7, R7, R21, P0 ;  /* 0x0000001507077208 */ /* 0x000fe40000000000 */
[----:B------:R-:W-:Y:S02]  /*08f0*/  FSEL R4, R4, R28, P4 ;  /* 0x0000001c04047208 */ /* 0x000fe40002000000 */
[----:B------:R-:W-:-:S03]  /*0900*/  FSEL R5, R5, R29, P4 ;  /* 0x0000001d05057208 */ /* 0x000fc60002000000 */
[----:B------:R-:W-:Y:S02]  /*0910*/  FSEL R2, R16, R2, P5 ;  /* 0x0000000210027208 */ /* 0x000fe40002800000 */
[----:B------:R-:W-:Y:S01]  /*0920*/  FSEL R3, R17, R3, P5 ;  /* 0x0000000311037208 */ /* 0x000fe20002800000 */
[----:B------:R1:W-:Y:S01]  /*0930*/  @P1 STG.E.64 desc[UR14][R18.64], R6 ;  /* 0x0000000612001986 */ /* 0x0003e2000c101b0e */
[----:B------:R-:W-:Y:S01]  /*0940*/  IMAD.U32 R9, RZ, RZ, UR5 ;  /* 0x00000005ff097e24 */ /* 0x000fe2000f8e00ff */
[----:B------:R-:W-:Y:S02]  /*0950*/  PLOP3.LUT P0, PT, PT, PT, UP1, 0x80, 0x0 ;  /* 0x000000000000781c */ /* 0x000fe40003f0f018 */
[----:B------:R1:W-:Y:S04]  /*0960*/  @P2 STG.E.64 desc[UR14][R22.64], R4 ;  /* 0x0000000416002986 */ /* 0x0003e8000c101b0e */
[----:B------:R1:W-:Y:S01]  /*0970*/  @P3 STG.E.64 desc[UR14][R26.64], R2 ;  /* 0x000000021a003986 */ /* 0x0003e2000c101b0e */
[----:B------:R-:W-:-:S02]  /*0980*/  ISETP.LT.AND.EX P0, PT, R9, UR12, PT, P0 ;  /* 0x0000000c09007c0c */ /* 0x000fc4000bf01300 */
[----:B------:R-:W-:Y:S01]  /*0990*/  PLOP3.LUT P1, PT, PT, PT, UP0, 0x80, 0x0 ;  /* 0x000000000000781c */ /* 0x000fe20003f2f008 */
[----:B------:R-:W-:-:S12]  /*09a0*/  IMAD.U32 R8, RZ, RZ, UR4 ;  /* 0x00000004ff087e24 */ /* 0x000fd8000f8e00ff */
[----:B-1----:R-:W-:Y:S05]  /*09b0*/  @!P1 BRA P0, `(.L_x_197) ;  /* 0xfffffff800109947 */ /* 0x002fea000003ffff */
[----:B------:R-:W-:Y:S05]  /*09c0*/  EXIT ;  /* 0x000000000000794d */ /* 0x000fea0003800000 */
.L_x_196:
        /* <DEDUP_REMOVED lines=8> */
.L_x_198:
[C---:B------:R-:W-:Y:S01]  /*0a50*/  IMAD.SHL.U32 R20, R29.reuse, 0x20, RZ ;  /* 0x000000201d147824 */ /* 0x040fe200078e00ff */
[----:B------:R-:W-:-:S04]  /*0a60*/  SHF.L.U64.HI R4, R29, 0x5, R0 ;  /* 0x000000051d047819 */ /* 0x000fc80000010200 */
[C---:B------:R-:W-:Y:S02]  /*0a70*/  IADD3 R2, P0, R20.reuse, UR6, RZ ;  /* 0x0000000614027c10 */ /* 0x040fe4000ff1e0ff */
[C---:B------:R-:W-:Y:S02]  /*0a80*/  IADD3 R16, P1, R20.reuse, UR8, RZ ;  /* 0x0000000814107c10 */ /* 0x040fe4000ff3e0ff */
[----:B------:R-:W-:Y:S02]  /*0a90*/  IADD3 R20, P2, R20, UR10, RZ ;  /* 0x0000000a14147c10 */ /* 0x000fe4000ff5e0ff */
[C---:B------:R-:W-:Y:S02]  /*0aa0*/  IADD3.X R3, R4.reuse, UR7, RZ, P0, !PT ;  /* 0x0000000704037c10 */ /* 0x040fe400087fe4ff */
[C---:B------:R-:W-:Y:S02]  /*0ab0*/  IADD3.X R17, R4.reuse, UR9, RZ, P1, !PT ;  /* 0x0000000904117c10 */ /* 0x040fe40008ffe4ff */
[----:B------:R-:W-:Y:S01]  /*0ac0*/  IADD3.X R21, R4, UR11, RZ, P2, !PT ;  /* 0x0000000b04157c10 */ /* 0x000fe200097fe4ff */
[----:B------:R-:W2:Y:S04]  /*0ad0*/  LDG.E.128 R24, desc[UR14][R2.64+0x10] ;  /* 0x0000100e02187981 */ /* 0x000ea8000c1e1d00 */
[----:B------:R-:W3:Y:S04]  /*0ae0*/  LDG.E.128 R4, desc[UR14][R2.64] ;  /* 0x0000000e02047981 */ /* 0x000ee8000c1e1d00 */
[----:B------:R-:W3:Y:S04]  /*0af0*/  LDG.E.128 R8, desc[UR14][R16.64] ;  /* 0x0000000e10087981 */ /* 0x000ee8000c1e1d00 */
[----:B------:R-:W4:Y:S01]  /*0b00*/  LDG.E.128 R12, desc[UR14][R20.64] ;  /* 0x0000000e140c7981 */ /* 0x000f22000c1e1d00 */
[----:B---3--:R-:W-:-:S02]  /*0b10*/  DADD R22, -R6, R10 ;  /* 0x0000000006167229 */ /* 0x008fc4000000010a */
[----:B----4-:R-:W-:-:S06]  /*0b20*/  DADD R18, -R14, 1 ;  /* 0x3ff000000e127429 */ /* 0x010fcc0000000100 */
[----:B------:R-:W-:Y:S02]  /*0b30*/  DFMA R6, R14, R22, R6 ;  /* 0x000000160e06722b */ /* 0x000fe40000000006 */
[----:B------:R-:W-:Y:S02]  /*0b40*/  DFMA R10, -R22, R18, R10 ;  /* 0x00000012160a722b */ /* 0x000fe4000000010a */
[----:B------:R-:W2:Y:S04]  /*0b50*/  LDG.E.128 R16, desc[UR14][R16.64+0x10] ;  /* 0x0000100e10107981 */ /* 0x000ea8000c1e1d00 */
[----:B------:R-:W3:Y:S01]  /*0b60*/  LDG.E.128 R20, desc[UR14][R20.64+0x10] ;  /* 0x0000100e14147981 */ /* 0x000ee2000c1e1d00 */
[----:B------:R-:W-:Y:S02]  /*0b70*/  DSETP.GEU.AND P0, PT, |R14|, 0.5, PT ;  /* 0x3fe000000e00742a */ /* 0x000fe40003f0e200 */
[----:B------:R-:W-:-:S04]  /*0b80*/  DADD R14, -R4, R8 ;  /* 0x00000000040e7229 */ /* 0x000fc80000000108 */
[----:B------:R-:W-:Y:S02]  /*0b90*/  FSEL R6, R10, R6, P0 ;  /* 0x000000060a067208 */ /* 0x000fe40000000000 */
[----:B------:R-:W-:Y:S01]  /*0ba0*/  FSEL R7, R11, R7, P0 ;  /* 0x000000070b077208 */ /* 0x000fe20000000000 */
[C---:B------:R-:W-:Y:S02]  /*0bb0*/  DADD R10, -R12.reuse, 1 ;  /* 0x3ff000000c0a7429 */ /* 0x040fe40000000100 */
[C---:B------:R-:W-:Y:S02]  /*0bc0*/  DFMA R4, R12.reuse, R14, R4 ;  /* 0x0000000e0c04722b */ /* 0x040fe40000000004 */
[----:B------:R-:W-:-:S04]  /*0bd0*/  DSETP.GEU.AND P0, PT, |R12|, 0.5, PT ;  /* 0x3fe000000c00742a */ /* 0x000fc80003f0e200 */
[----:B------:R-:W-:-:S10]  /*0be0*/  DFMA R10, -R14, R10, R8 ;  /* 0x0000000a0e0a722b */ /* 0x000fd40000000108 */
[----:B------:R-:W-:Y:S02]  /*0bf0*/  FSEL R4, R10, R4, P0 ;  /* 0x000000040a047208 */ /* 0x000fe40000000000 */
[----:B------:R-:W-:Y:S02]  /*0c00*/  FSEL R5, R11, R5, P0 ;  /* 0x000000050b057208 */ /* 0x000fe40000000000 */
[----:B------:R-:W-:-:S03]  /*0c10*/  IADD3 R29, P0, R29, UR4, RZ ;  /* 0x000000041d1d7c10 */ /* 0x000fc6000ff1e0ff */
[----:B------:R0:W-:Y:S02]  /*0c20*/  STG.E.128 desc[UR14][R2.64], R4 ;  /* 0x0000000402007986 */ /* 0x0001e4000c101d0e */
[----:B------:R-:W-:Y:S01]  /*0c30*/  IMAD.X R0, RZ, RZ, R0, P0 ;  /* 0x000000ffff007224 */ /* 0x000fe200000e0600 */
[----:B--2---:R-:W-:Y:S02]  /*0c40*/  DADD R12, -R26, R18 ;  /* 0x000000001a0c7229 */ /* 0x004fe40000000112 */
[----:B---3--:R-:W-:Y:S02]  /*0c50*/  DADD R8, -R22, 1 ;  /* 0x3ff0000016087429 */ /* 0x008fe40000000100 */
[----:B------:R-:W-:-:S06]  /*0c60*/  DADD R14, -R20, 1 ;  /* 0x3ff00000140e7429 */ /* 0x000fcc0000000100 */
[----:B------:R-:W-:Y:S02]  /*0c70*/  DFMA R8, -R12, R8, R18 ;  /* 0x000000080c08722b */ /* 0x000fe40000000112 */
[----:B------:R-:W-:Y:S02]  /*0c80*/  DADD R18, -R24, R16 ;  /* 0x0000000018127229 */ /* 0x000fe40000000110 */
[C---:B------:R-:W-:Y:S02]  /*0c90*/  DFMA R12, R22.reuse, R12, R26 ;  /* 0x0000000c160c722b */ /* 0x040fe4000000001a */
[----:B------:R-:W-:-:S04]  /*0ca0*/  DSETP.GEU.AND P2, PT, |R22|, 0.5, PT ;  /* 0x3fe000001600742a */ /* 0x000fc80003f4e200 */
[----:B------:R-:W-:Y:S02]  /*0cb0*/  DFMA R14, -R18, R14, R16 ;  /* 0x0000000e120e722b */ /* 0x000fe40000000110 */
[C---:B------:R-:W-:Y:S02]  /*0cc0*/  DFMA R18, R20.reuse, R18, R24 ;  /* 0x000000121412722b */ /* 0x040fe40000000018 */
[----:B------:R-:W-:Y:S01]  /*0cd0*/  DSETP.GEU.AND P1, PT, |R20|, 0.5, PT ;  /* 0x3fe000001400742a */ /* 0x000fe20003f2e200 */
[----:B------:R-:W-:Y:S02]  /*0ce0*/  FSEL R10, R8, R12, P2 ;  /* 0x0000000c080a7208 */ /* 0x000fe40001000000 */
[----:B------:R-:W-:-:S05]  /*0cf0*/  FSEL R11, R9, R13, P2 ;  /* 0x0000000d090b7208 */ /* 0x000fca0001000000 */
[----:B------:R-:W-:Y:S02]  /*0d00*/  FSEL R8, R14, R18, P1 ;  /* 0x000000120e087208 */ /* 0x000fe40000800000 */
[----:B------:R-:W-:Y:S01]  /*0d10*/  FSEL R9, R15, R19, P1 ;  /* 0x000000130f097208 */ /* 0x000fe20000800000 */
[----:B0-----:R-:W-:Y:S02]  /*0d20*/  IMAD.MOV.U32 R6, RZ, RZ, R10 ;  /* 0x000000ffff067224 */ /* 0x001fe400078e000a */
[----:B------:R-:W-:Y:S02]  /*0d30*/  IMAD.MOV.U32 R4, RZ, RZ, R8 ;  /* 0x000000ffff047224 */ /* 0x000fe400078e0008 */
[----:B------:R-:W-:Y:S02]  /*0d40*/  IMAD.MOV.U32 R7, RZ, RZ, R11 ;  /* 0x000000ffff077224 */ /* 0x000fe400078e000b */
[----:B------:R-:W-:Y:S02]  /*0d50*/  IMAD.MOV.U32 R5, RZ, RZ, R9 ;  /* 0x000000ffff057224 */ /* 0x000fe400078e0009 */
[C---:B------:R-:W-:Y:S01]  /*0d60*/  IMAD.SHL.U32 R8, R29.reuse, 0x4, RZ ;  /* 0x000000041d087824 */ /* 0x040fe200078e00ff */
[----:B------:R-:W-:-:S02]  /*0d70*/  ISETP.LT.U32.AND P1, PT, R29, 0x4000, PT ;  /* 0x000040001d00780c */ /* 0x000fc40003f21070 */
[----:B------:R0:W-:Y:S02]  /*0d80*/  STG.E.128 desc[UR14][R2.64+0x10], R4 ;  /* 0x0000100402007986 */ /* 0x0001e4000c101d0e */
[----:B------:R-:W-:Y:S02]  /*0d90*/  ISETP.GE.U32.AND P0, PT, R8, UR16, PT ;  /* 0x0000001008007c0c */ /* 0x000fe4000bf06070 */
[----:B------:R-:W-:Y:S02]  /*0da0*/  SHF.L.U64.HI R8, R29, 0x2, R0 ;  /* 0x000000021d087819 */ /* 0x000fe40000010200 */
[----:B------:R-:W-:Y:S02]  /*0db0*/  ISETP.LT.U32.AND.EX P1, PT, R0, RZ, PT, P1 ;  /* 0x000000ff0000720c */ /* 0x000fe40003f21110 */
[----:B------:R-:W-:-:S13]  /*0dc0*/  ISETP.GE.AND.EX P0, PT, R8, UR12, PT, P0 ;  /* 0x0000000c08007c0c */ /* 0x000fda000bf06300 */
[----:B0-----:R-:W-:Y:S05]  /*0dd0*/  @!P0 BRA P1, `(.L_x_198) ;  /* 0xfffffffc001c8947 */ /* 0x001fea000083ffff */
[----:B------:R-:W-:Y:S05]  /*0de0*/  EXIT ;  /* 0x000000000000794d */ /* 0x000fea0003800000 */
.L_x_199:
        /* <DEDUP_REMOVED lines=9> */
.L_x_253:


//--------------------- .text._ZN2at6native52_GLOBAL__N__ff984223_19_ForeachTernaryOp_cu_5285c63625multi_tensor_apply_kernelINS1_18TensorListMetadataILi4EEENS1_20TernaryOpListFunctorIN3c108BFloat16ELi4ELi3ELi3EEEJNS0_11LerpFunctorIfEEEEEvT_T0_DpT1_ --------------------------
	.section	.text._ZN2at6native52_GLOBAL__N__ff984223_19_ForeachTernaryOp_cu_5285c63625multi_tensor_apply_kernelINS1_18TensorListMetadataILi4EEENS1_20TernaryOpListFunctorIN3c108BFloat16ELi4ELi3ELi3EEEJNS0_11LerpFunctorIfEEEEEvT_T0_DpT1_,"ax",@progbits
	.align	128
.text._ZN2at6native52_GLOBAL__N__ff984223_19_ForeachTernaryOp_cu_5285c63625multi_tensor_apply_kernelINS1_18TensorListMetadataILi4EEENS1_20TernaryOpListFunctorIN3c108BFloat16ELi4ELi3ELi3EEEJNS0_11LerpFunctorIfEEEEEvT_T0_DpT1_:
        .type           _ZN2at6native52_GLOBAL__N__ff984223_19_ForeachTernaryOp_cu_5285c63625multi_tensor_apply_kernelINS1_18TensorListMetadataILi4EEENS1_20TernaryOpListFunctorIN3c108BFloat16ELi4ELi3ELi3EEEJNS0_11LerpFunctorIfEEEEEvT_T0_DpT1_,@function
        .size           _ZN2at6native52_GLOBAL__N__ff984223_19_ForeachTernaryOp_cu_5285c63625multi_tensor_apply_kernelINS1_18TensorListMetadataILi4EEENS1_20TernaryOpListFunctorIN3c108BFloat16ELi4ELi3ELi3EEEJNS0_11LerpFunctorIfEEEEEvT_T0_DpT1_,(.L_x_254 - _ZN2at6native52_GLOBAL__N__ff984223_19_ForeachTernaryOp_cu_5285c63625multi_tensor_apply_kernelINS1_18TensorListMetadataILi4EEENS1_20TernaryOpListFunctorIN3c108BFloat16ELi4ELi3ELi3EEEJNS0_11LerpFunctorIfEEEEEvT_T0_DpT1_)
        .other          _ZN2at6native52_GLOBAL__N__ff984223_19_ForeachTernaryOp_cu_5285c63625multi_tensor_apply_kernelINS1_18TensorListMetadataILi4EEENS1_20TernaryOpListFunctorIN3c108BFloat16ELi4ELi3ELi3EEEJNS0_11LerpFunctorIfEEEEEvT_T0_DpT1_,@"STO_CUDA_ENTRY STV_DEFAULT"
_ZN2at6native52_GLOBAL__N__ff984223_19_ForeachTernaryOp_cu_5285c63625multi_tensor_apply_kernelINS1_18TensorListMetadataILi4EEENS1_20TernaryOpListFunctorIN3c108BFloat16ELi4ELi3ELi3EEEJNS0_11LerpFunctorIfEEEEEvT_T0_DpT1_:
        /* <DEDUP_REMOVED lines=11> */
[----:B------:R-:W-:Y:S02]  /*00b0*/  UIMAD.WIDE UR6, UR15, 0x20000, UR6 ;  /* 0x000200000f0678a5 */ /* 0x000fe4000f8e0206 */
[----:B------:R-:W-:Y:S02]  /*00c0*/  UIMAD.WIDE UR8, UR15, 0x20000, UR8 ;  /* 0x000200000f0878a5 */ /* 0x000fe4000f8e0208 */
[----:B------:R-:W-:Y:S01]  /*00d0*/  UIMAD.WIDE UR10, UR15, 0x20000, UR10 ;  /* 0x000200000f0a78a5 */ /* 0x000fe2000f8e020a */
[----:B------:R-:W-:Y:S02]  /*00e0*/  ULDC.64 UR12, c[0x0][UR14+0x570] ;  /* 0x00015c000e0c7abb */ /* 0x000fe40008000a00 */
[----:B------:R-:W-:-:S02]  /*00f0*/  UIMAD.WIDE UR12, UR15, 0x20000, UR12 ;  /* 0x000200000f0c78a5 */ /* 0x000fc4000f8e020c */
[----:B------:R-:W-:Y:S01]  /*0100*/  ULOP3.LUT UR16, UR10, UR8, UR6, 0xfe, !UPT ;  /* 0x000000080a107292 */ /* 0x000fe2000f8efe06 */
        /* <DEDUP_REMOVED lines=16> */
.L_x_201:
[----:B0-----:R-:W-:Y:S02]  /*0210*/  IADD3 R0, P1, R2, R6, RZ ;  /* 0x0000000602007210 */ /* 0x001fe40007f3e0ff */
[----:B------:R-:W-:Y:S02]  /*0220*/  PRMT R8, RZ, 0x7610, R8 ;  /* 0x00007610ff087816 */ /* 0x000fe40000000008 */
[C---:B------:R-:W-:Y:S01]  /*0230*/  ISETP.GE.U32.AND P0, PT, R0.reuse, 0x10000, PT ;  /* 0x000100000000780c */ /* 0x040fe20003f06070 */
[----:B------:R-:W-:Y:S01]  /*0240*/  IMAD.X R17, RZ, RZ, R7, P1 ;  /* 0x000000ffff117224 */ /* 0x000fe200008e0607 */
[----:B------:R-:W-:Y:S02]  /*0250*/  ISETP.LT.U32.AND P1, PT, R0, UR17, PT ;  /* 0x0000001100007c0c */ /* 0x000fe4000bf21070 */
[----:B-1----:R-:W-:Y:S02]  /*0260*/  IADD3 R16, P2, R3, R0, RZ ;  /* 0x0000000003107210 */ /* 0x002fe40007f5e0ff */
[----:B------:R-:W-:-:S02]  /*0270*/  ISETP.GE.U32.AND.EX P0, PT, R17, RZ, PT, P0 ;  /* 0x000000ff1100720c */ /* 0x000fc40003f06100 */
[----:B------:R-:W-:Y:S01]  /*0280*/  PRMT R4, RZ, 0x7610, R4 ;  /* 0x00007610ff047816 */ /* 0x000fe20000000004 */
[----:B------:R-:W-:Y:S01]  /*0290*/  IMAD.X R9, RZ, RZ, R17, P2 ;  /* 0x000000ffff097224 */ /* 0x000fe200010e0611 */
[----:B------:R-:W-:Y:S02]  /*02a0*/  ISETP.LT.AND.EX P0, PT, R17, UR4, !P0, P1 ;  /* 0x0000000411007c0c */ /* 0x000fe4000c701310 */
[C---:B------:R-:W-:Y:S02]  /*02b0*/  ISETP.GE.U32.AND P1, PT, R16.reuse, 0x10000, PT ;  /* 0x000100001000780c */ /* 0x040fe40003f26070 */
[----:B------:R-:W-:Y:S02]  /*02c0*/  ISETP.LT.U32.AND P2, PT, R16, UR17, PT ;  /* 0x0000001110007c0c */ /* 0x000fe4000bf41070 */
[----:B------:R-:W-:Y:S02]  /*02d0*/  ISETP.GE.U32.AND.EX P1, PT, R9, RZ, PT, P1 ;  /* 0x000000ff0900720c */ /* 0x000fe40003f26110 */
[----:B------:R-:W-:-:S02]  /*02e0*/  LEA R10, P5, R3, R0, 0x1 ;  /* 0x00000000030a7211 */ /* 0x000fc400078a08ff */
[----:B------:R-:W-:-:S03]  /*02f0*/  ISETP.LT.AND.EX P1, PT, R9, UR4, !P1, P2 ;  /* 0x0000000409007c0c */ /* 0x000fc6000cf21320 */
[C---:B------:R-:W-:Y:S01]  /*0300*/  @P0 LEA R20, P3, R0.reuse, UR6, 0x1 ;  /* 0x0000000600140c11 */ /* 0x040fe2000f8608ff */
[----:B------:R-:W-:Y:S01]  /*0310*/  IMAD R19, R3, 0x3, RZ ;  /* 0x0000000303137824 */ /* 0x000fe200078e02ff */
[C---:B------:R-:W-:Y:S01]  /*0320*/  @P0 LEA R22, P4, R0.reuse, UR8, 0x1 ;  /* 0x0000000800160c11 */ /* 0x040fe2000f8808ff */
[--C-:B------:R-:W-:Y:S01]  /*0330*/  IMAD.X R25, RZ, RZ, R17.reuse, P5 ;  /* 0x000000ffff197224 */ /* 0x100fe200028e0611 */
[C-C-:B------:R-:W-:Y:S02]  /*0340*/  @P0 LEA.HI.X R21, R0.reuse, UR7, R17.reuse, 0x1, P3 ;  /* 0x0000000700150c11 */ /* 0x140fe400098f0c11 */
[----:B------:R-:W-:Y:S02]  /*0350*/  @P0 LEA R12, P3, R0, UR10, 0x1 ;  /* 0x0000000a000c0c11 */ /* 0x000fe4000f8608ff */
[----:B------:R-:W-:Y:S01]  /*0360*/  ISETP.GE.U32.AND P2, PT, R10, 0x10000, PT ;  /* 0x000100000a00780c */ /* 0x000fe20003f46070 */
[----:B------:R-:W2:Y:S01]  /*0370*/  @P0 LDG.E.U16 R4, desc[UR14][R20.64] ;  /* 0x0000000e14040981 */ /* 0x000ea2000c1e1500 */
[----:B------:R-:W-:-:S02]  /*0380*/  @P0 LEA.HI.X R23, R0, UR9, R17, 0x1, P4 ;  /* 0x0000000900170c11 */ /* 0x000fc4000a0f0c11 */
[----:B------:R-:W-:Y:S02]  /*0390*/  @P0 LEA.HI.X R13, R0, UR11, R17, 0x1, P3 ;  /* 0x0000000b000d0c11 */ /* 0x000fe400098f0c11 */
[----:B------:R-:W-:Y:S01]  /*03a0*/  IADD3 R19, P4, R19, R0, RZ ;  /* 0x0000000013137210 */ /* 0x000fe20007f9e0ff */
[----:B------:R0:W3:Y:S01]  /*03b0*/  @P0 LDG.E.U16 R8, desc[UR14][R22.64] ;  /* 0x0000000e16080981 */ /* 0x0000e2000c1e1500 */
[----:B------:R-:W-:Y:S02]  /*03c0*/  ISETP.LT.U32.AND P3, PT, R10, UR17, PT ;  /* 0x000000110a007c0c */ /* 0x000fe4000bf61070 */
[C---:B------:R-:W-:Y:S02]  /*03d0*/  ISETP.GE.U32.AND.EX P2, PT, R25.reuse, RZ, PT, P2 ;  /* 0x000000ff1900720c */ /* 0x040fe40003f46120 */
[----:B------:R-:W-:Y:S02]  /*03e0*/  PRMT R5, RZ, 0x7610, R5 ;  /* 0x00007610ff057816 */ /* 0x000fe40000000005 */
[----:B------:R-:W-:Y:S01]  /*03f0*/  @P1 LEA R14, P5, R16, UR6, 0x1 ;  /* 0x00000006100e1c11 */ /* 0x000fe2000f8a08ff */
[----:B------:R-:W-:Y:S01]  /*0400*/  IMAD.X R18, RZ, RZ, R17, P4 ;  /* 0x000000ffff127224 */ /* 0x000fe200020e0611 */
[----:B------:R-:W-:-:S02]  /*0410*/  ISETP.LT.AND.EX P2, PT, R25, UR4, !P2, P3 ;  /* 0x0000000419007c0c */ /* 0x000fc4000d741330 */
[C---:B------:R-:W-:Y:S01]  /*0420*/  ISETP.GE.U32.AND P4, PT, R19.reuse, 0x10000, PT ;  /* 0x000100001300780c */ /* 0x040fe20003f86070 */
[----:B------:R-:W4:Y:S01]  /*0430*/  @P0 LDG.E.U16 R5, desc[UR14][R12.64] ;  /* 0x0000000e0c050981 */ /* 0x000f22000c1e1500 */
[C-C-:B------:R-:W-:Y:S02]  /*0440*/  @P1 LEA.HI.X R15, R16.reuse, UR7, R9.reuse, 0x1, P5 ;  /* 0x00000007100f1c11 */ /* 0x140fe4000a8f0c09 */
[----:B------:R-:W-:Y:S02]  /*0450*/  @P1 LEA R28, P5, R16, UR8, 0x1 ;  /* 0x00000008101c1c11 */ /* 0x000fe4000f8a08ff */
[----:B------:R-:W-:Y:S02]  /*0460*/  ISETP.LT.U32.AND P3, PT, R19, UR17, PT ;  /* 0x0000001113007c0c */ /* 0x000fe4000bf61070 */
[----:B------:R-:W-:Y:S02]  /*0470*/  ISETP.GE.U32.AND.EX P4, PT, R18, RZ, PT, P4 ;  /* 0x000000ff1200720c */ /* 0x000fe40003f86140 */
[----:B------:R-:W-:-:S02]  /*0480*/  @P1 LEA.HI.X R29, R16, UR9, R9, 0x1, P5 ;  /* 0x00000009101d1c11 */ /* 0x000fc4000a8f0c09 */
[----:B------:R-:W-:Y:S02]  /*0490*/  PRMT R11, RZ, 0x7610, R11 ;  /* 0x00007610ff0b7816 */ /* 0x000fe4000000000b */
[----:B0-----:R-:W-:Y:S02]  /*04a0*/  @P1 LEA R22, P5, R16, UR10, 0x1 ;  /* 0x0000000a10161c11 */ /* 0x001fe4000f8a08ff */
[----:B------:R-:W-:Y:S02]  /*04b0*/  ISETP.LT.AND.EX P3, PT, R18, UR4, !P4, P3 ;  /* 0x0000000412007c0c */ /* 0x000fe4000e761330 */
[----:B------:R-:W-:Y:S01]  /*04c0*/  PRMT R0, RZ, 0x7610, R0 ;  /* 0x00007610ff007816 */ /* 0x000fe20000000000 */
[----:B------:R0:W5:Y:S01]  /*04d0*/  @P1 LDG.E.U16 R11, desc[UR14][R14.64] ;  /* 0x0000000e0e0b1981 */ /* 0x000162000c1e1500 */
[----:B------:R-:W-:Y:S02]  /*04e0*/  PRMT R24, RZ, 0x7610, R24 ;  /* 0x00007610ff187816 */ /* 0x000fe40000000018 */
[----:B------:R-:W-:-:S02]  /*04f0*/  @P2 LEA R20, P4, R10, UR6, 0x1 ;  /* 0x000000060a142c11 */ /* 0x000fc4000f8808ff */
[----:B------:R-:W-:Y:S01]  /*0500*/  @P1 LEA.HI.X R23, R16, UR11, R9, 0x1, P5 ;  /* 0x0000000b10171c11 */ /* 0x000fe2000a8f0c09 */
[----:B------:R1:W5:Y:S01]  /*0510*/  @P1 LDG.E.U16 R0, desc[UR14][R28.64] ;  /* 0x0000000e1c001981 */ /* 0x000362000c1e1500 */
[----:B------:R-:W-:Y:S02]  /*0520*/  PRMT R26, RZ, 0x7610, R26 ;  /* 0x00007610ff1a7816 */ /* 0x000fe4000000001a */
[C-C-:B------:R-:W-:Y:S01]  /*0530*/  @P2 LEA.HI.X R21, R10.reuse, UR7, R25.reuse, 0x1, P4 ;  /* 0x000000070a152c11 */ /* 0x140fe2000a0f0c19 */
[----:B------:R-:W5:Y:S01]  /*0540*/  @P1 LDG.E.U16 R24, desc[UR14][R22.64] ;  /* 0x0000000e16181981 */ /* 0x000f62000c1e1500 */
[C---:B0-----:R-:W-:Y:S02]  /*0550*/  @P2 LEA R14, P5, R10.reuse, UR10, 0x1 ;  /* 0x0000000a0a0e2c11 */ /* 0x041fe4000f8a08ff */
[C---:B------:R-:W-:Y:S01]  /*0560*/  @P2 LEA R12, P4, R10.reuse, UR8, 0x1 ;  /* 0x000000080a0c2c11 */ /* 0x040fe2000f8808ff */
[----:B------:R0:W5:Y:S01]  /*0570*/  @P2 LDG.E.U16 R26, desc[UR14][R20.64] ;  /* 0x0000000e141a2981 */ /* 0x000162000c1e1500 */
[----:B------:R-:W-:-:S02]  /*0580*/  @P2 LEA.HI.X R15, R10, UR11, R25, 0x1, P5 ;  /* 0x0000000b0a0f2c11 */ /* 0x000fc4000a8f0c19 */
[----:B-1----:R-:W-:Y:S02]  /*0590*/  PRMT R29, RZ, 0x7610, R29 ;  /* 0x00007610ff1d7816 */ /* 0x002fe4000000001d */
[----:B------:R-:W-:Y:S02]  /*05a0*/  @P2 LEA.HI.X R13, R10, UR9, R25, 0x1, P4 ;  /* 0x000000090a0d2c11 */ /* 0x000fe4000a0f0c19 */
[C---:B------:R-:W-:Y:S02]  /*05b0*/  @P3 LEA R16, P4, R19.reuse, UR6, 0x1 ;  /* 0x0000000613103c11 */ /* 0x040fe4000f8808ff */
[----:B------:R1:W5:Y:S01]  /*05c0*/  @P2 LDG.E.U16 R29, desc[UR14][R14.64] ;  /* 0x0000000e0e1d2981 */ /* 0x000362000c1e1500 */
[C---:B0-----:R-:W-:Y:S02]  /*05d0*/  @P3 LEA R20, P5, R19.reuse, UR10, 0x1 ;  /* 0x0000000a13143c11 */ /* 0x041fe4000f8a08ff */
[C-C-:B------:R-:W-:Y:S02]  /*05e0*/  @P3 LEA.HI.X R17, R19.reuse, UR7, R18.reuse, 0x1, P4 ;  /* 0x0000000713113c11 */ /* 0x140fe4000a0f0c12 */
[----:B------:R-:W-:-:S02]  /*05f0*/  @P3 LEA.HI.X R21, R19, UR11, R18, 0x1, P5 ;  /* 0x0000000b13153c11 */ /* 0x000fc4000a8f0c12 */
[C---:B------:R-:W-:Y:S02]  /*0600*/  @P3 LEA R22, P4, R19.reuse, UR8, 0x1 ;  /* 0x0000000813163c11 */ /* 0x040fe4000f8808ff */
[----:B-1----:R-:W-:Y:S02]  /*0610*/  PRMT R15, RZ, 0x7610, R15 ;  /* 0x00007610ff0f7816 */ /* 0x002fe4000000000f */
[----:B------:R-:W-:Y:S02]  /*0620*/  PRMT R28, RZ, 0x7610, R28 ;  /* 0x00007610ff1c7816 */ /* 0x000fe4000000001c */
[----:B------:R-:W-:Y:S02]  /*0630*/  PRMT R27, RZ, 0x7610, R27 ;  /* 0x00007610ff1b7816 */ /* 0x000fe4000000001b */
[----:B------:R-:W-:Y:S01]  /*0640*/  PRMT R14, RZ, 0x7610, R14 ;  /* 0x00007610ff0e7816 */ /* 0x000fe2000000000e */
[----:B------:R-:W5:Y:S01]  /*0650*/  @P3 LDG.E.U16 R15, desc[UR14][R20.64] ;  /* 0x0000000e140f3981 */ /* 0x000f62000c1e1500 */
[----:B------:R-:W-:-:S03]  /*0660*/  @P3 LEA.HI.X R23, R19, UR9, R18, 0x1, P4 ;  /* 0x0000000913173c11 */ /* 0x000fc6000a0f0c12 */
[----:B------:R4:W5:Y:S04]  /*0670*/  @P2 LDG.E.U16 R28, desc[UR14][R12.64] ;  /* 0x0000000e0c1c2981 */ /* 0x000968000c1e1500 */
[----:B------:R0:W5:Y:S04]  /*0680*/  @P3 LDG.E.U16 R27, desc[UR14][R16.64] ;  /* 0x0000000e101b3981 */ /* 0x000168000c1e1500 */
[----:B------:R1:W5:Y:S01]  /*0690*/  @P3 LDG.E.U16 R14, desc[UR14][R22.64] ;  /* 0x0000000e160e3981 */ /* 0x000362000c1e1500 */
[----:B--2---:R-:W-:Y:S02]  /*06a0*/  IMAD.U32 R4, R4, 0x10000, RZ ;  /* 0x0001000004047824 */ /* 0x004fe400078e00ff */
[----:B----4-:R-:W-:-:S02]  /*06b0*/  IMAD.U32 R13, R5, 0x10000, RZ ;  /* 0x00010000050d7824 */ /* 0x010fc400078e00ff */
[----:B---3--:R-:W-:-:S03]  /*06c0*/  IMAD.U32 R5, R8, 0x10000, RZ ;  /* 0x0001000008057824 */ /* 0x008fc600078e00ff */
[----:B------:R-:W-:Y:S01]  /*06d0*/  FSETP.GEU.FTZ.AND P4, PT, |R13|, 0.5, PT ;  /* 0x3f0000000d00780b */ /* 0x000fe20003f9e200 */
[----:B------:R-:W-:-:S04]  /*06e0*/  FADD.FTZ R12, -R4, R5 ;  /* 0x00000005040c7221 */ /* 0x000fc80000010100 */
[C---:B0-----:R-:W-:Y:S01]  /*06f0*/  FFMA.FTZ R16, R13.reuse, R12, R4 ;  /* 0x0000000c0d107223 */ /* 0x041fe20000010004 */
[----:B------:R-:W-:Y:S01]  /*0700*/  FADD.FTZ R13, -R13, 1 ;  /* 0x3f8000000d0d7421 */ /* 0x000fe20000010100 */
[----:B------:R-:W-:-:S06]  /*0710*/  IADD3 R8, P5, R2, R6, RZ ;  /* 0x0000000602087210 */ /* 0x000fcc0007fbe0ff */
[----:B------:R-:W-:Y:S01]  /*0720*/  @P4 FFMA.FTZ R16, -R12, R13, R5 ;  /* 0x0000000d0c104223 */ /* 0x000fe20000010105 */
[----:B-----5:R-:W-:Y:S02]  /*0730*/  IMAD.U32 R17, R11, 0x10000, RZ ;  /* 0x000100000b117824 */ /* 0x020fe400078e00ff */
[----:B------:R-:W-:Y:S02]  /*0740*/  IMAD.U32 R24, R24, 0x10000, RZ ;  /* 0x0001000018187824 */ /* 0x000fe400078e00ff */
[----:B------:R-:W-:-:S03]  /*0750*/  IMAD.U32 R11, R0, 0x10000, RZ ;  /* 0x00010000000b7824 */ /* 0x000fc600078e00ff */
[----:B------:R-:W-:Y:S01]  /*0760*/  FSETP.GEU.FTZ.AND P4, PT, |R24|, 0.5, PT ;  /* 0x3f0000001800780b */ /* 0x000fe20003f9e200 */
[----:B------:R-:W-:Y:S01]  /*0770*/  FADD.FTZ R20, -R17, R11 ;  /* 0x0000000b11147221 */ /* 0x000fe20000010100 */
[----:B------:R-:W-:Y:S01]  /*0780*/  IMAD.X R5, RZ, RZ, R7, P5 ;  /* 0x000000ffff057224 */ /* 0x000fe200028e0607 */
[----:B------:R-:W-:Y:S01]  /*0790*/  @P0 LEA R12, P5, R8, UR12, 0x1 ;  /* 0x0000000c080c0c11 */ /* 0x000fe2000f8a08ff */
[----:B-1----:R-:W-:Y:S02]  /*07a0*/  IMAD.IADD R22, R3, 0x1, R8 ;  /* 0x0000000103167824 */ /* 0x002fe400078e0208 */
[C---:B------:R-:W-:Y:S01]  /*07b0*/  FFMA.FTZ R0, R24.reuse, R20, R17 ;  /* 0x0000001418007223 */ /* 0x040fe20000010011 */
[----:B------:R-:W-:Y:S01]  /*07c0*/  FADD.FTZ R24, -R24, 1 ;  /* 0x3f80000018187421 */ /* 0x000fe20000010100 */
[----:B------:R-:W-:Y:S01]  /*07d0*/  IMAD.U32 R29, R29, 0x10000, RZ ;  /* 0x000100001d1d7824 */ /* 0x000fe200078e00ff */
[----:B------:R-:W-:Y:S01]  /*07e0*/  @P1 LEA R4, P6, R22, UR12, 0x1 ;  /* 0x0000000c16041c11 */ /* 0x000fe2000f8c08ff */
[----:B------:R-:W-:Y:S01]  /*07f0*/  IMAD.U32 R26, R26, 0x10000, RZ ;  /* 0x000100001a1a7824 */ /* 0x000fe200078e00ff */
[----:B------:R-:W-:-:S02]  /*0800*/  @P0 LEA.HI.X R13, R8, UR13, R5, 0x1, P5 ;  /* 0x0000000d080d0c11 */ /* 0x000fc4000a8f0c05 */
[----:B------:R-:W-:Y:S01]  /*0810*/  FSETP.GEU.FTZ.AND P5, PT, |R29|, 0.5, PT ;  /* 0x3f0000001d00780b */ /* 0x000fe20003fbe200 */
[----:B------:R-:W-:Y:S01]  /*0820*/  @P4 FFMA.FTZ R0, -R20, R24, R11 ;  /* 0x0000001814004223 */ /* 0x000fe2000001010b */
[----:B------:R-:W-:Y:S01]  /*0830*/  @P1 LEA.HI.X R5, R22, UR13, R9, 0x1, P6 ;  /* 0x0000000d16051c11 */ /* 0x000fe2000b0f0c09 */
[----:B------:R-:W-:Y:S02]  /*0840*/  IMAD.U32 R15, R15, 0x10000, RZ ;  /* 0x000100000f0f7824 */ /* 0x000fe400078e00ff */
[----:B------:R-:W-:-:S03]  /*0850*/  IMAD.U32 R17, R28, 0x10000, RZ ;  /* 0x000100001c117824 */ /* 0x000fc600078e00ff */
[----:B------:R-:W-:Y:S01]  /*0860*/  FSETP.GEU.FTZ.AND P4, PT, |R15|, 0.5, PT ;  /* 0x3f0000000f00780b */ /* 0x000fe20003f9e200 */
[----:B------:R-:W-:Y:S02]  /*0870*/  IMAD.U32 R20, R27, 0x10000, RZ ;  /* 0x000100001b147824 */ /* 0x000fe400078e00ff */
[----:B------:R-:W-:Y:S01]  /*0880*/  FADD.FTZ R22, -R26, R17 ;  /* 0x000000111a167221 */ /* 0x000fe20000010100 */
[----:B------:R-:W-:-:S03]  /*0890*/  IMAD.U32 R14, R14, 0x10000, RZ ;  /* 0x000100000e0e7824 */ /* 0x000fc600078e00ff */
[C---:B------:R-:W-:Y:S01]  /*08a0*/  FFMA.FTZ R26, R29.reuse, R22, R26 ;  /* 0x000000161d1a7223 */ /* 0x040fe2000001001a */
[----:B------:R-:W-:Y:S01]  /*08b0*/  FADD.FTZ R21, -R20, R14 ;  /* 0x0000000e14157221 */ /* 0x000fe20000010100 */
[----:B------:R-:W-:Y:S01]  /*08c0*/  FADD.FTZ R29, -R29, 1 ;  /* 0x3f8000001d1d7421 */ /* 0x000fe20000010100 */
[----:B------:R-:W-:Y:S02]  /*08d0*/  @P2 LEA R8, P6, R10, UR12, 0x1 ;  /* 0x0000000c0a082c11 */ /* 0x000fe4000f8c08ff */
[C---:B------:R-:W-:Y:S01]  /*08e0*/  FFMA.FTZ R20, R15.reuse, R21, R20 ;  /* 0x000000150f147223 */ /* 0x040fe20000010014 */
[----:B------:R-:W-:Y:S01]  /*08f0*/  FADD.FTZ R15, -R15, 1 ;  /* 0x3f8000000f0f7421 */ /* 0x000fe20000010100 */
[----:B------:R-:W-:Y:S01]  /*0900*/  @P5 FFMA.FTZ R26, -R22, R29, R17 ;  /* 0x0000001d161a5223 */ /* 0x000fe20000010111 */
[----:B------:R-:W-:Y:S02]  /*0910*/  @P2 LEA.HI.X R9, R10, UR13, R25, 0x1, P6 ;  /* 0x0000000d0a092c11 */ /* 0x000fe4000b0f0c19 */
[----:B------:R-:W-:Y:S01]  /*0920*/  @P4 FFMA.FTZ R20, -R21, R15, R14 ;  /* 0x0000000f15144223 */ /* 0x000fe2000001010e */
[----:B------:R-:W-:-:S02]  /*0930*/  @P3 LEA R10, P5, R19, UR12, 0x1 ;  /* 0x0000000c130a3c11 */ /* 0x000fc4000f8a08ff */
[----:B------:R-:W-:Y:S02]  /*0940*/  F2FP.BF16.F32.PACK_AB R16, RZ, R16 ;  /* 0x00000010ff10723e */ /* 0x000fe400000010ff */
[----:B------:R-:W-:Y:S02]  /*0950*/  F2FP.BF16.F32.PACK_AB R0, RZ, R0 ;  /* 0x00000000ff00723e */ /* 0x000fe400000010ff */
[----:B------:R-:W-:Y:S01]  /*0960*/  F2FP.BF16.F32.PACK_AB R26, RZ, R26 ;  /* 0x0000001aff1a723e */ /* 0x000fe200000010ff */
[----:B------:R-:W-:Y:S01]  /*0970*/  IMAD.WIDE.U32 R6, R3, 0x4, R6 ;  /* 0x0000000403067825 */ /* 0x000fe200078e0006 */
        /* <DEDUP_REMOVED lines=12> */
.L_x_200:
        /* <DEDUP_REMOVED lines=8> */
.L_x_202:
[C---:B------:R-:W-:Y:S01]  /*0ac0*/  IMAD.SHL.U32 R2, R3.reuse, 0x8, RZ ;  /* 0x0000000803027824 */ /* 0x040fe200078e00ff */
[----:B------:R-:W-:-:S04]  /*0ad0*/  SHF.L.U64.HI R18, R3, 0x3, R0 ;  /* 0x0000000303127819 */ /* 0x000fc80000010200 */
[C---:B------:R-:W-:Y:S02]  /*0ae0*/  IADD3 R10, P0, R2.reuse, UR6, RZ ;  /* 0x00000006020a7c10 */ /* 0x040fe4000ff1e0ff */
[----:B------:R-:W-:Y:S02]  /*0af0*/  IADD3 R12, P1, R2, UR8, RZ ;  /* 0x00000008020c7c10 */ /* 0x000fe4000ff3e0ff */
[----:B------:R-:W-:Y:S02]  /*0b00*/  IADD3.X R11, R18, UR7, RZ, P0, !PT ;  /* 0x00000007120b7c10 */ /* 0x000fe400087fe4ff */
[----:B------:R-:W-:Y:S02]  /*0b10*/  IADD3 R4, P0, R2, UR10, RZ ;  /* 0x0000000a02047c10 */ /* 0x000fe4000ff1e0ff */
[C---:B------:R-:W-:Y:S02]  /*0b20*/  IADD3.X R13, R18.reuse, UR9, RZ, P1, !PT ;  /* 0x00000009120d7c10 */ /* 0x040fe40008ffe4ff */
[----:B------:R-:W-:Y:S01]  /*0b30*/  IADD3.X R5, R18, UR11, RZ, P0, !PT ;  /* 0x0000000b12057c10 */ /* 0x000fe200087fe4ff */
[----:B------:R-:W2:Y:S04]  /*0b40*/  LDG.E.64 R10, desc[UR14][R10.64] ;  /* 0x0000000e0a0a7981 */ /* 0x000ea8000c1e1b00 */
[----:B------:R-:W3:Y:S04]  /*0b50*/  LDG.E.64 R8, desc[UR14][R12.64] ;  /* 0x0000000e0c087981 */ /* 0x000ee8000c1e1b00 */
[----:B------:R-:W4:Y:S01]  /*0b60*/  LDG.E.64 R4, desc[UR14][R4.64] ;  /* 0x0000000e04047981 */ /* 0x000f22000c1e1b00 */
[C---:B--2---:R-:W-:Y:S01]  /*0b70*/  PRMT R14, R10.reuse, 0x7632, R14 ;  /* 0x000076320a0e7816 */ /* 0x044fe2000000000e */
[----:B------:R-:W-:Y:S01]  /*0b80*/  IMAD.U32 R19, R10, 0x10000, RZ ;  /* 0x000100000a137824 */ /* 0x000fe200078e00ff */
[C---:B------:R-:W-:Y:S01]  /*0b90*/  PRMT R15, R11.reuse, 0x7632, R15 ;  /* 0x000076320b0f7816 */ /* 0x040fe2000000000f */
[----:B------:R-:W-:Y:S01]  /*0ba0*/  IMAD.U32 R7, R11, 0x10000, RZ ;  /* 0x000100000b077824 */ /* 0x000fe200078e00ff */
[C---:B---3--:R-:W-:Y:S01]  /*0bb0*/  PRMT R17, R9.reuse, 0x7632, R17 ;  /* 0x0000763209117816 */ /* 0x048fe20000000011 */
[C---:B------:R-:W-:Y:S01]  /*0bc0*/  IMAD.U32 R6, R8.reuse, 0x10000, RZ ;  /* 0x0001000008067824 */ /* 0x040fe200078e00ff */
[----:B------:R-:W-:Y:S01]  /*0bd0*/  PRMT R16, R8, 0x7632, R16 ;  /* 0x0000763208107816 */ /* 0x000fe20000000010 */
[----:B------:R-:W-:Y:S01]  /*0be0*/  IMAD.U32 R8, R9, 0x10000, RZ ;  /* 0x0001000009087824 */ /* 0x000fe200078e00ff */
[C---:B----4-:R-:W-:Y:S01]  /*0bf0*/  PRMT R10, R4.reuse, 0x7632, R10 ;  /* 0x00007632040a7816 */ /* 0x050fe2000000000a */
[----:B------:R-:W-:Y:S01]  /*0c00*/  IMAD.U32 R20, R4, 0x10000, RZ ;  /* 0x0001000004147824 */ /* 0x000fe200078e00ff */
[----:B------:R-:W-:Y:S01]  /*0c10*/  PRMT R12, R5, 0x7632, R12 ;  /* 0x00007632050c7816 */ /* 0x000fe2000000000c */
[----:B------:R-:W-:-:S02]  /*0c20*/  IMAD.U32 R4, R15, 0x10000, RZ ;  /* 0x000100000f047824 */ /* 0x000fc400078e00ff */
[----:B------:R-:W-:Y:S01]  /*0c30*/  FADD.FTZ R13, -R19, R6 ;  /* 0x00000006130d7221 */ /* 0x000fe20000010100 */
[----:B------:R-:W-:Y:S01]  /*0c40*/  IMAD.U32 R15, R10, 0x10000, RZ ;  /* 0x000100000a0f7824 */ /* 0x000fe200078e00ff */
[C---:B------:R-:W-:Y:S01]  /*0c50*/  FSETP.GEU.FTZ.AND P0, PT, |R20|.reuse, 0.5, PT ;  /* 0x3f0000001400780b */ /* 0x040fe20003f1e200 */
[----:B------:R-:W-:Y:S02]  /*0c60*/  IMAD.U32 R9, R17, 0x10000, RZ ;  /* 0x0001000011097824 */ /* 0x000fe400078e00ff */
[----:B------:R-:W-:Y:S01]  /*0c70*/  FFMA.FTZ R19, R20, R13, R19 ;  /* 0x0000000d14137223 */ /* 0x000fe20000010013 */
[----:B------:R-:W-:Y:S01]  /*0c80*/  IMAD.U32 R22, R5, 0x10000, RZ ;  /* 0x0001000005167824 */ /* 0x000fe200078e00ff */
[----:B------:R-:W-:Y:S01]  /*0c90*/  FSETP.GEU.FTZ.AND P1, PT, |R15|, 0.5, PT ;  /* 0x3f0000000f00780b */ /* 0x000fe20003f3e200 */
[----:B------:R-:W-:Y:S02]  /*0ca0*/  IMAD.U32 R17, R12, 0x10000, RZ ;  /* 0x000100000c117824 */ /* 0x000fe400078e00ff */
[----:B------:R-:W-:Y:S01]  /*0cb0*/  FADD.FTZ R20, -R20, 1 ;  /* 0x3f80000014147421 */ /* 0x000fe20000010100 */
[----:B------:R-:W-:Y:S01]  /*0cc0*/  IMAD.U32 R14, R14, 0x10000, RZ ;  /* 0x000100000e0e7824 */ /* 0x000fe200078e00ff */
[----:B------:R-:W-:Y:S01]  /*0cd0*/  FSETP.GEU.FTZ.AND P2, PT, |R22|, 0.5, PT ;  /* 0x3f0000001600780b */ /* 0x000fe20003f5e200 */
[----:B------:R-:W-:Y:S01]  /*0ce0*/  IMAD.U32 R5, R16, 0x10000, RZ ;  /* 0x0001000010057824 */ /* 0x000fe200078e00ff */
[----:B------:R-:W-:Y:S01]  /*0cf0*/  FSETP.GEU.FTZ.AND P3, PT, |R17|, 0.5, PT ;  /* 0x3f0000001100780b */ /* 0x000fe20003f7e200 */
[----:B------:R-:W-:Y:S01]  /*0d00*/  FADD.FTZ R12, -R4, R9 ;  /* 0x00000009040c7221 */ /* 0x000fe20000010100 */
[----:B------:R-:W-:Y:S01]  /*0d10*/  FADD.FTZ R11, -R7, R8 ;  /* 0x00000008070b7221 */ /* 0x000fe20000010100 */
[----:B------:R-:W-:Y:S01]  /*0d20*/  FADD.FTZ R10, -R14, R5 ;  /* 0x000000050e0a7221 */ /* 0x000fe20000010100 */
[----:B------:R-:W-:Y:S01]  /*0d30*/  @P0 FFMA.FTZ R19, -R13, R20, R6 ;  /* 0x000000140d130223 */ /* 0x000fe20000010106 */
[----:B------:R-:W-:Y:S01]  /*0d40*/  FFMA.FTZ R16, R17, R12, R4 ;  /* 0x0000000c11107223 */ /* 0x000fe20000010004 */
[----:B------:R-:W-:Y:S01]  /*0d50*/  FFMA.FTZ R7, R22, R11, R7 ;  /* 0x0000000b16077223 */ /* 0x000fe20000010007 */
[C---:B------:R-:W-:Y:S01]  /*0d60*/  FFMA.FTZ R14, R15.reuse, R10, R14 ;  /* 0x0000000a0f0e7223 */ /* 0x040fe2000001000e */
[----:B------:R-:W-:Y:S01]  /*0d70*/  FADD.FTZ R15, -R15, 1 ;  /* 0x3f8000000f0f7421 */ /* 0x000fe20000010100 */
[----:B------:R-:W-:Y:S01]  /*0d80*/  IADD3 R4, P0, R2, UR12, RZ ;  /* 0x0000000c02047c10 */ /* 0x000fe2000ff1e0ff */
[----:B------:R-:W-:Y:S01]  /*0d90*/  FADD.FTZ R22, -R22, 1 ;  /* 0x3f80000016167421 */ /* 0x000fe20000010100 */
[----:B------:R-:W-:Y:S01]  /*0da0*/  FADD.FTZ R17, -R17, 1 ;  /* 0x3f80000011117421 */ /* 0x000fe20000010100 */
[----:B------:R-:W-:Y:S01]  /*0db0*/  @P1 FFMA.FTZ R14, -R10, R15, R5 ;  /* 0x0000000f0a0e1223 */ /* 0x000fe20000010105 */
[----:B------:R-:W-:Y:S01]  /*0dc0*/  IADD3.X R5, R18, UR13, RZ, P0, !PT ;  /* 0x0000000d12057c10 */ /* 0x000fe200087fe4ff */
[----:B------:R-:W-:Y:S01]  /*0dd0*/  @P2 FFMA.FTZ R7, -R11, R22, R8 ;  /* 0x000000160b072223 */ /* 0x000fe20000010108 */
[----:B------:R-:W-:Y:S01]  /*0de0*/  @P3 FFMA.FTZ R16, -R12, R17, R9 ;  /* 0x000000110c103223 */ /* 0x000fe20000010109 */
[----:B------:R-:W-:-:S02]  /*0df0*/  IADD3 R3, P0, R3, UR5, RZ ;  /* 0x0000000503037c10 */ /* 0x000fc4000ff1e0ff */
        /* <DEDUP_REMOVED lines=12> */
.L_x_203:
        /* <DEDUP_REMOVED lines=12> */
.L_x_254:


//--------------------- .text._ZN2at6native52_GLOBAL__N__ff984223_19_ForeachTernaryOp_cu_5285c63625multi_tensor_apply_kernelINS1_18TensorListMetadataILi4EEENS1_20TernaryOpListFunctorIN3c104HalfELi4ELi3ELi3EEEJNS0_11LerpFunctorIfEEEEEvT_T0_DpT1_ --------------------------
	.section	.text._ZN2at6native52_GLOBAL__N__ff984223_19_ForeachTernaryOp_cu_5285c63625multi_tensor_apply_kernelINS1_18TensorListMetadataILi4EEENS1_20TernaryOpListFunctorIN3c104HalfELi4ELi3ELi3EEEJNS0_11LerpFunctorIfEEEEEvT_T0_DpT1_,"ax",@progbits
	.align	128
.text._ZN2at6native52_GLOBAL__N__ff984223_19_ForeachTernaryOp_cu_5285c63625multi_tensor_apply_kernelINS1_18TensorListMetadataILi4EEENS1_20TernaryOpListFunctorIN3c104HalfELi4ELi3ELi3EEEJNS0_11LerpFunctorIfEEEEEvT_T0_DpT1_:
        .type           _ZN2at6native52_GLOBAL__N__ff984223_19_ForeachTernaryOp_cu_5285c63625multi_tensor_apply_kernelINS1_18TensorListMetadataILi4EEENS1_20TernaryOpListFunctorIN3c104HalfELi4ELi3ELi3EEEJNS0_11LerpFunctorIfEEEEEvT_T0_DpT1_,@function
        .size           _ZN2at6native52_GLOBAL__N__ff984223_19_ForeachTernaryOp_cu_5285c63625multi_tensor_apply_kernelINS1_18TensorListMetadataILi4EEENS1_20TernaryOpListFunctorIN3c104HalfELi4ELi3ELi3EEEJNS0_11LerpFunctorIfEEEEEvT_T0_DpT1_,(.L_x_255 - _ZN2at6native52_GLOBAL__N__ff984223_19_ForeachTernaryOp_cu_5285c63625multi_tensor_apply_kernelINS1_18TensorListMetadataILi4EEENS1_20TernaryOpListFunctorIN3c104HalfELi4ELi3ELi3EEEJNS0_11LerpFunctorIfEEEEEvT_T0_DpT1_)
        .other          _ZN2at6native52_GLOBAL__N__ff984223_19_ForeachTernaryOp_cu_5285c63625multi_tensor_apply_kernelINS1_18TensorListMetadataILi4EEENS1_20TernaryOpListFunctorIN3c104HalfELi4ELi3ELi3EEEJNS0_11LerpFunctorIfEEEEEvT_T0_DpT1_,@"STO_CUDA_ENTRY STV_DEFAULT"
_ZN2at6native52_GLOBAL__N__ff984223_19_ForeachTernaryOp_cu_5285c63625multi_tensor_apply_kernelINS1_18TensorListMetadataILi4EEENS1_20TernaryOpListFunctorIN3c104HalfELi4ELi3ELi3EEEJNS0_11LerpFunctorIfEEEEEvT_T0_DpT1_:
        /* <DEDUP_REMOVED lines=32> */
[----:B------:R-:W-:Y:S02]  /*0200*/  IMAD.MOV.U32 R5, RZ, RZ, RZ ;  /* 0x000000ffff057224 */ /* 0x000fe400078e00ff */
[----:B------:R-:W-:-:S07]  /*0210*/  IMAD.MOV.U32 R7, RZ, RZ, RZ ;  /* 0x000000ffff077224 */ /* 0x000fce00078e00ff */
.L_x_205:
[----:B0-----:R-:W-:Y:S02]  /*0220*/  IADD3 R9, P1, R0, R5, RZ ;  /* 0x0000000500097210 */ /* 0x001fe40007f3e0ff */
[----:B------:R-:W-:Y:S02]  /*0230*/  PRMT R3, RZ, 0x7610, R3 ;  /* 0x00007610ff037816 */ /* 0x000fe40000000003 */
[C---:B------:R-:W-:Y:S01]  /*0240*/  ISETP.GE.U32.AND P0, PT, R9.reuse, 0x10000, PT ;  /* 0x000100000900780c */ /* 0x040fe20003f06070 */
[----:B------:R-:W-:Y:S01]  /*0250*/  IMAD.X R24, RZ, RZ, R7, P1 ;  /* 0x000000ffff187224 */ /* 0x000fe200008e0607 */
[----:B------:R-:W-:Y:S02]  /*0260*/  ISETP.LT.U32.AND P1, PT, R9, UR17, PT ;  /* 0x0000001109007c0c */ /* 0x000fe4000bf21070 */
[----:B-1----:R-:W-:Y:S02]  /*0270*/  IADD3 R15, P3, R2, R9, RZ ;  /* 0x00000009020f7210 */ /* 0x002fe40007f7e0ff */
[----:B------:R-:W-:-:S03]  /*0280*/  ISETP.GE.U32.AND.EX P0, PT, R24, RZ, PT, P0 ;  /* 0x000000ff1800720c */ /* 0x000fc60003f06100 */
[----:B------:R-:W-:Y:S01]  /*0290*/  IMAD.X R8, RZ, RZ, R24, P3 ;  /* 0x000000ffff087224 */ /* 0x000fe200018e0618 */
[----:B------:R-:W-:Y:S02]  /*02a0*/  ISETP.LT.AND.EX P0, PT, R24, UR4, !P0, P1 ;  /* 0x0000000418007c0c */ /* 0x000fe4000c701310 */
[----:B------:R-:W-:Y:S01]  /*02b0*/  ISETP.GE.U32.AND P1, PT, R15, 0x10000, PT ;  /* 0x000100000f00780c */ /* 0x000fe20003f26070 */
[----:B------:R-:W-:-:S03]  /*02c0*/  IMAD R4, R2, 0x3, RZ ;  /* 0x0000000302047824 */ /* 0x000fc600078e02ff */
[----:B------:R-:W-:-:S07]  /*02d0*/  ISETP.GE.U32.AND.EX P1, PT, R8, RZ, PT, P1 ;  /* 0x000000ff0800720c */ /* 0x000fce0003f26110 */
[----:B------:R-:W-:-:S04]  /*02e0*/  @P0 LEA R10, P2, R9, UR6, 0x1 ;  /* 0x00000006090a0c11 */ /* 0x000fc8000f8408ff */
[----:B------:R-:W-:Y:S02]  /*02f0*/  @P0 LEA.HI.X R11, R9, UR7, R24, 0x1, P2 ;  /* 0x00000007090b0c11 */ /* 0x000fe400090f0c18 */
[----:B------:R-:W-:Y:S02]  /*0300*/  ISETP.LT.U32.AND P2, PT, R15, UR17, PT ;  /* 0x000000110f007c0c */ /* 0x000fe4000bf41070 */
[----:B------:R-:W-:Y:S01]  /*0310*/  IADD3 R27, P4, R4, R9, RZ ;  /* 0x00000009041b7210 */ /* 0x000fe20007f9e0ff */
[----:B------:R0:W2:Y:S01]  /*0320*/  @P0 LDG.E.U16 R3, desc[UR14][R10.64] ;  /* 0x0000000e0a030981 */ /* 0x0000a2000c1e1500 */
[----:B------:R-:W-:Y:S02]  /*0330*/  ISETP.LT.AND.EX P1, PT, R8, UR4, !P1, P2 ;  /* 0x0000000408007c0c */ /* 0x000fe4000cf21320 */
[C---:B------:R-:W-:Y:S02]  /*0340*/  @P0 LEA R20, P3, R9.reuse, UR8, 0x1 ;  /* 0x0000000809140c11 */ /* 0x040fe4000f8608ff */
[----:B------:R-:W-:-:S02]  /*0350*/  @P0 LEA R16, P2, R9, UR10, 0x1 ;  /* 0x0000000a09100c11 */ /* 0x000fc4000f8408ff */
[----:B------:R-:W-:Y:S02]  /*0360*/  LEA R4, P5, R2, R9, 0x1 ;  /* 0x0000000902047211 */ /* 0x000fe400078a08ff */
[C-C-:B------:R-:W-:Y:S02]  /*0370*/  @P0 LEA.HI.X R21, R9.reuse, UR9, R24.reuse, 0x1, P3 ;  /* 0x0000000909150c11 */ /* 0x140fe400098f0c18 */
[--C-:B------:R-:W-:Y:S01]  /*0380*/  @P0 LEA.HI.X R17, R9, UR11, R24.reuse, 0x1, P2 ;  /* 0x0000000b09110c11 */ /* 0x100fe200090f0c18 */
[----:B------:R-:W-:Y:S01]  /*0390*/  IMAD.X R9, RZ, RZ, R24, P5 ;  /* 0x000000ffff097224 */ /* 0x000fe200028e0618 */
[C---:B------:R-:W-:Y:S02]  /*03a0*/  ISETP.GE.U32.AND P3, PT, R4.reuse, 0x10000, PT ;  /* 0x000100000400780c */ /* 0x040fe40003f66070 */
[----:B------:R-:W-:Y:S02]  /*03b0*/  ISETP.LT.U32.AND P2, PT, R4, UR17, PT ;  /* 0x0000001104007c0c */ /* 0x000fe4000bf41070 */
[----:B------:R-:W-:-:S02]  /*03c0*/  ISETP.GE.U32.AND.EX P3, PT, R9, RZ, PT, P3 ;  /* 0x000000ff0900720c */ /* 0x000fc40003f66130 */
[----:B------:R-:W-:Y:S01]  /*03d0*/  PRMT R28, RZ, 0x7610, R28 ;  /* 0x00007610ff1c7816 */ /* 0x000fe2000000001c */
[----:B------:R-:W-:Y:S01]  /*03e0*/  IMAD.X R24, RZ, RZ, R24, P4 ;  /* 0x000000ffff187224 */ /* 0x000fe200020e0618 */
[----:B------:R-:W-:Y:S02]  /*03f0*/  ISETP.LT.AND.EX P2, PT, R9, UR4, !P3, P2 ;  /* 0x0000000409007c0c */ /* 0x000fe4000df41320 */
[----:B------:R-:W-:Y:S02]  /*0400*/  ISETP.GE.U32.AND P4, PT, R27, 0x10000, PT ;  /* 0x000100001b00780c */ /* 0x000fe40003f86070 */
[----:B------:R-:W-:Y:S01]  /*0410*/  @P1 LEA R12, P6, R15, UR6, 0x1 ;  /* 0x000000060f0c1c11 */ /* 0x000fe2000f8c08ff */
[----:B------:R-:W3:Y:S01]  /*0420*/  @P0 LDG.E.U16 R28, desc[UR14][R16.64] ;  /* 0x0000000e101c0981 */ /* 0x000ee2000c1e1500 */
[----:B------:R-:W-:Y:S02]  /*0430*/  PRMT R6, RZ, 0x7610, R6 ;  /* 0x00007610ff067816 */ /* 0x000fe40000000006 */
[----:B0-----:R-:W-:-:S02]  /*0440*/  PRMT R11, RZ, 0x7610, R11 ;  /* 0x00007610ff0b7816 */ /* 0x001fc4000000000b */
[----:B------:R-:W-:Y:S02]  /*0450*/  ISETP.LT.U32.AND P3, PT, R27, UR17, PT ;  /* 0x000000111b007c0c */ /* 0x000fe4000bf61070 */
[C---:B------:R-:W-:Y:S01]  /*0460*/  ISETP.GE.U32.AND.EX P4, PT, R24.reuse, RZ, PT, P4 ;  /* 0x000000ff1800720c */ /* 0x040fe20003f86140 */
[----:B------:R-:W4:Y:S01]  /*0470*/  @P0 LDG.E.U16 R6, desc[UR14][R20.64] ;  /* 0x0000000e14060981 */ /* 0x000f22000c1e1500 */
[C---:B------:R-:W-:Y:S02]  /*0480*/  @P1 LEA.HI.X R13, R15.reuse, UR7, R8, 0x1, P6 ;  /* 0x000000070f0d1c11 */ /* 0x040fe4000b0f0c08 */
[C---:B------:R-:W-:Y:S02]  /*0490*/  @P1 LEA R18, P5, R15.reuse, UR8, 0x1 ;  /* 0x000000080f121c11 */ /* 0x040fe4000f8a08ff */
[----:B------:R-:W-:Y:S01]  /*04a0*/  @P1 LEA R14, P6, R15, UR10, 0x1 ;  /* 0x0000000a0f0e1c11 */ /* 0x000fe2000f8c08ff */
[----:B------:R0:W5:Y:S01]  /*04b0*/  @P1 LDG.E.U16 R11, desc[UR14][R12.64] ;  /* 0x0000000e0c0b1981 */ /* 0x000162000c1e1500 */
[----:B------:R-:W-:-:S02]  /*04c0*/  ISETP.LT.AND.EX P3, PT, R24, UR4, !P4, P3 ;  /* 0x0000000418007c0c */ /* 0x000fc4000e761330 */
[----:B------:R-:W-:Y:S02]  /*04d0*/  PRMT R10, RZ, 0x7610, R10 ;  /* 0x00007610ff0a7816 */ /* 0x000fe4000000000a */
[C---:B------:R-:W-:Y:S02]  /*04e0*/  @P1 LEA.HI.X R19, R15.reuse, UR9, R8, 0x1, P5 ;  /* 0x000000090f131c11 */ /* 0x040fe4000a8f0c08 */
[----:B------:R-:W-:Y:S02]  /*04f0*/  PRMT R26, RZ, 0x7610, R26 ;  /* 0x00007610ff1a7816 */ /* 0x000fe4000000001a */
[----:B------:R-:W-:Y:S01]  /*0500*/  @P1 LEA.HI.X R15, R15, UR11, R8, 0x1, P6 ;  /* 0x0000000b0f0f1c11 */ /* 0x000fe2000b0f0c08 */
[----:B------:R1:W5:Y:S01]  /*0510*/  @P1 LDG.E.U16 R10, desc[UR14][R18.64] ;  /* 0x0000000e120a1981 */ /* 0x000362000c1e1500 */
[C---:B0-----:R-:W-:Y:S02]  /*0520*/  @P2 LEA R12, P4, R4.reuse, UR8, 0x1 ;  /* 0x00000008040c2c11 */ /* 0x041fe4000f8808ff */
[C---:B------:R-:W-:Y:S01]  /*0530*/  @P2 LEA R16, P5, R4.reuse, UR6, 0x1 ;  /* 0x0000000604102c11 */ /* 0x040fe2000f8a08ff */
[----:B------:R0:W5:Y:S01]  /*0540*/  @P1 LDG.E.U16 R26, desc[UR14][R14.64] ;  /* 0x0000000e0e1a1981 */ /* 0x000162000c1e1500 */
[----:B------:R-:W-:-:S02]  /*0550*/  @P2 LEA.HI.X R13, R4, UR9, R9, 0x1, P4 ;  /* 0x00000009040d2c11 */ /* 0x000fc4000a0f0c09 */
[----:B------:R-:W-:Y:S02]  /*0560*/  PRMT R25, RZ, 0x7610, R25 ;  /* 0x00007610ff197816 */ /* 0x000fe40000000019 */
[C---:B-1----:R-:W-:Y:S02]  /*0570*/  @P2 LEA R18, P4, R4.reuse, UR10, 0x1 ;  /* 0x0000000a04122c11 */ /* 0x042fe4000f8808ff */
[C---:B------:R-:W-:Y:S02]  /*0580*/  @P2 LEA.HI.X R17, R4.reuse, UR7, R9, 0x1, P5 ;  /* 0x0000000704112c11 */ /* 0x040fe4000a8f0c09 */
[----:B------:R-:W-:Y:S02]  /*0590*/  PRMT R29, RZ, 0x7610, R29 ;  /* 0x00007610ff1d7816 */ /* 0x000fe4000000001d */
[----:B------:R-:W-:Y:S01]  /*05a0*/  @P2 LEA.HI.X R19, R4, UR11, R9, 0x1, P4 ;  /* 0x0000000b04132c11 */ /* 0x000fe2000a0f0c09 */
[----:B------:R1:W5:Y:S01]  /*05b0*/  @P2 LDG.E.U16 R25, desc[UR14][R16.64] ;  /* 0x0000000e10192981 */ /* 0x000362000c1e1500 */
[----:B------:R-:W-:-:S02]  /*05c0*/  @P3 LEA R22, P4, R27, UR10, 0x1 ;  /* 0x0000000a1b163c11 */ /* 0x000fc4000f8808ff */
[----:B0-----:R-:W-:Y:S01]  /*05d0*/  PRMT R15, RZ, 0x7610, R15 ;  /* 0x00007610ff0f7816 */ /* 0x001fe2000000000f */
[----:B------:R0:W5:Y:S01]  /*05e0*/  @P2 LDG.E.U16 R29, desc[UR14][R12.64] ;  /* 0x0000000e0c1d2981 */ /* 0x000162000c1e1500 */
[C---:B------:R-:W-:Y:S02]  /*05f0*/  @P3 LEA.HI.X R23, R27.reuse, UR11, R24, 0x1, P4 ;  /* 0x0000000b1b173c11 */ /* 0x040fe4000a0f0c18 */
[C---:B------:R-:W-:Y:S02]  /*0600*/  @P3 LEA R20, P5, R27.reuse, UR6, 0x1 ;  /* 0x000000061b143c11 */ /* 0x040fe4000f8a08ff */
[----:B------:R-:W-:Y:S01]  /*0610*/  PRMT R14, RZ, 0x7610, R14 ;  /* 0x00007610ff0e7816 */ /* 0x000fe2000000000e */
[----:B------:R0:W5:Y:S01]  /*0620*/  @P2 LDG.E.U16 R15, desc[UR14][R18.64] ;  /* 0x0000000e120f2981 */ /* 0x000162000c1e1500 */
[----:B-1----:R-:W-:Y:S02]  /*0630*/  PRMT R16, RZ, 0x7610, R16 ;  /* 0x00007610ff107816 */ /* 0x002fe40000000010 */
[----:B0-----:R-:W-:-:S02]  /*0640*/  @P3 LEA R12, P4, R27, UR8, 0x1 ;  /* 0x000000081b0c3c11 */ /* 0x001fc4000f8808ff */
[----:B------:R-:W-:Y:S02]  /*0650*/  PRMT R17, RZ, 0x7610, R17 ;  /* 0x00007610ff117816 */ /* 0x000fe40000000011 */
[----:B------:R-:W5:Y:S01]  /*0660*/  @P3 LDG.E.U16 R16, desc[UR14][R22.64] ;  /* 0x0000000e16103981 */ /* 0x000f62000c1e1500 */
[C-C-:B------:R-:W-:Y:S02]  /*0670*/  @P3 LEA.HI.X R21, R27.reuse, UR7, R24.reuse, 0x1, P5 ;  /* 0x000000071b153c11 */ /* 0x140fe4000a8f0c18 */
[----:B------:R-:W-:-:S03]  /*0680*/  @P3 LEA.HI.X R13, R27, UR9, R24, 0x1, P4 ;  /* 0x000000091b0d3c11 */ /* 0x000fc6000a0f0c18 */
[----:B------:R0:W5:Y:S04]  /*0690*/  @P3 LDG.E.U16 R14, desc[UR14][R20.64] ;  /* 0x0000000e140e3981 */ /* 0x000168000c1e1500 */
[----:B------:R1:W5:Y:S01]  /*06a0*/  @P3 LDG.E.U16 R17, desc[UR14][R12.64] ;  /* 0x0000000e0c113981 */ /* 0x000362000c1e1500 */
[----:B------:R-:W-:-:S05]  /*06b0*/  IADD3 R19, P5, R0, R5, RZ ;  /* 0x0000000500137210 */ /* 0x000fca0007fbe0ff */
[----:B0-----:R-:W-:Y:S02]  /*06c0*/  IMAD.IADD R20, R2, 0x1, R19 ;  /* 0x0000000102147824 */ /* 0x001fe400078e0213 */
[----:B--2---:R-:W-:Y:S02]  /*06d0*/  HADD2.F32 R3, -RZ, R3.H0_H0 ;  /* 0x20000003ff037230 */ /* 0x004fe40000004100 */
[----:B---3--:R-:W-:-:S05]  /*06e0*/  HADD2.F32 R28, -RZ, R28.H0_H0 ;  /* 0x2000001cff1c7230 */ /* 0x008fca0000004100 */
[C---:B------:R-:W-:Y:S01]  /*06f0*/  FSETP.GEU.FTZ.AND P4, PT, |R28|.reuse, 0.5, PT ;  /* 0x3f0000001c00780b */ /* 0x040fe20003f9e200 */
[----:B----4-:R-:W-:Y:S02]  /*0700*/  HADD2.F32 R6, -RZ, R6.H0_H0 ;  /* 0x20000006ff067230 */ /* 0x010fe40000004100 */
[----:B------:R-:W-:-:S03]  /*0710*/  FADD.FTZ R21, -R28, 1 ;  /* 0x3f8000001c157421 */ /* 0x000fc60000010100 */
[----:B------:R-:W-:Y:S01]  /*0720*/  FADD.FTZ R18, -R3, R6 ;  /* 0x0000000603127221 */ /* 0x000fe20000010100 */
[----:B-----5:R-:W-:-:S03]  /*0730*/  HADD2.F32 R23, -RZ, R11.H0_H0 ;  /* 0x2000000bff177230 */ /* 0x020fc60000004100 */
[----:B------:R-:W-:-:S03]  /*0740*/  FFMA.FTZ R3, R28, R18, R3 ;  /* 0x000000121c037223 */ /* 0x000fc60000010003 */
[----:B------:R-:W-:Y:S01]  /*0750*/  @P4 FFMA.FTZ R3, -R18, R21, R6 ;  /* 0x0000001512034223 */ /* 0x000fe20000010106 */
[----:B------:R-:W-:Y:S01]  /*0760*/  IMAD.X R6, RZ, RZ, R7, P5 ;  /* 0x000000ffff067224 */ /* 0x000fe200028e0607 */
[----:B-1----:R-:W-:Y:S01]  /*0770*/  @P0 LEA R12, P5, R19, UR12, 0x1 ;  /* 0x0000000c130c0c11 */ /* 0x002fe2000f8a08ff */
[----:B------:R-:W-:Y:S02]  /*0780*/  HADD2.F32 R18, -RZ, R10.H0_H0 ;  /* 0x2000000aff127230 */ /* 0x000fe40000004100 */
[----:B------:R-:W-:-:S03]  /*0790*/  HADD2.F32 R26, -RZ, R26.H0_H0 ;  /* 0x2000001aff1a7230 */ /* 0x000fc60000004100 */
[----:B------:R-:W-:Y:S02]  /*07a0*/  FADD.FTZ R21, -R23, R18 ;  /* 0x0000001217157221 */ /* 0x000fe40000010100 */
[----:B------:R-:W-:Y:S02]  /*07b0*/  FSETP.GEU.FTZ.AND P4, PT, |R26|, 0.5, PT ;  /* 0x3f0000001a00780b */ /* 0x000fe40003f9e200 */
[----:B------:R-:W-:Y:S02]  /*07c0*/  @P1 LEA R10, P6, R20, UR12, 0x1 ;  /* 0x0000000c140a1c11 */ /* 0x000fe4000f8c08ff */
[----:B------:R-:W-:Y:S01]  /*07d0*/  @P0 LEA.HI.X R13, R19, UR13, R6, 0x1, P5 ;  /* 0x0000000d130d0c11 */ /* 0x000fe2000a8f0c06 */
[C---:B------:R-:W-:Y:S01]  /*07e0*/  FFMA.FTZ R6, R26.reuse, R21, R23 ;  /* 0x000000151a067223 */ /* 0x040fe20000010017 */
[----:B------:R-:W-:Y:S01]  /*07f0*/  FADD.FTZ R26, -R26, 1 ;  /* 0x3f8000001a1a7421 */ /* 0x000fe20000010100 */
[----:B------:R-:W-:Y:S01]  /*0800*/  @P1 LEA.HI.X R11, R20, UR13, R8, 0x1, P6 ;  /* 0x0000000d140b1c11 */ /* 0x000fe2000b0f0c08 */
[----:B------:R-:W-:Y:S01]  /*0810*/  HADD2.F32 R20, -RZ, R25.H0_H0 ;  /* 0x20000019ff147230 */ /* 0x000fe20000004100 */
[----:B------:R-:W-:Y:S01]  /*0820*/  @P2 LEA R8, P6, R4, UR12, 0x1 ;  /* 0x0000000c04082c11 */ /* 0x000fe2000f8c08ff */
[----:B------:R-:W-:-:S03]  /*0830*/  HADD2.F32 R29, -RZ, R29.H0_H0 ;  /* 0x2000001dff1d7230 */ /* 0x000fc60000004100 */
[----:B------:R-:W-:Y:S01]  /*0840*/  @P4 FFMA.FTZ R6, -R21, R26, R18 ;  /* 0x0000001a15064223 */ /* 0x000fe20000010112 */
[----:B------:R-:W-:Y:S02]  /*0850*/  HADD2.F32 R15, -RZ, R15.H0_H0 ;  /* 0x2000000fff0f7230 */ /* 0x000fe40000004100 */
[----:B------:R-:W-:-:S03]  /*0860*/  HADD2.F32 R16, -RZ, R16.H0_H0 ;  /* 0x20000010ff107230 */ /* 0x000fc60000004100 */
[C---:B------:R-:W-:Y:S01]  /*0870*/  FSETP.GEU.FTZ.AND P5, PT, |R15|.reuse, 0.5, PT ;  /* 0x3f0000000f00780b */ /* 0x040fe20003fbe200 */
[----:B------:R-:W-:Y:S01]  /*0880*/  FADD.FTZ R18, -R20, R29 ;  /* 0x0000001d14127221 */ /* 0x000fe20000010100 */
[----:B------:R-:W-:Y:S01]  /*0890*/  FSETP.GEU.FTZ.AND P4, PT, |R16|, 0.5, PT ;  /* 0x3f0000001000780b */ /* 0x000fe20003f9e200 */
[----:B------:R-:W-:Y:S02]  /*08a0*/  HADD2.F32 R19, -RZ, R14.H0_H0 ;  /* 0x2000000eff137230 */ /* 0x000fe40000004100 */
[----:B------:R-:W-:Y:S01]  /*08b0*/  HADD2.F32 R17, -RZ, R17.H0_H0 ;  /* 0x20000011ff117230 */ /* 0x000fe20000004100 */
[----:B------:R-:W-:Y:S01]  /*08c0*/  @P2 LEA.HI.X R9, R4, UR13, R9, 0x1, P6 ;  /* 0x0000000d04092c11 */ /* 0x000fe2000b0f0c09 */
[----:B------:R-:W-:-:S03]  /*08d0*/  FFMA.FTZ R20, R15, R18, R20 ;  /* 0x000000120f147223 */ /* 0x000fc60000010014 */
[----:B------:R-:W-:Y:S01]  /*08e0*/  FADD.FTZ R4, -R19, R17 ;  /* 0x0000001113047221 */ /* 0x000fe20000010100 */
[----:B------:R-:W-:Y:S01]  /*08f0*/  FADD.FTZ R15, -R15, 1 ;  /* 0x3f8000000f0f7421 */ /* 0x000fe20000010100 */
[----:B------:R-:W-:Y:S02]  /*0900*/  F2FP.F16.F32.PACK_AB R6, RZ, R6 ;  /* 0x00000006ff06723e */ /* 0x000fe400000000ff */
[C---:B------:R-:W-:Y:S01]  /*0910*/  FFMA.FTZ R19, R16.reuse, R4, R19 ;  /* 0x0000000410137223 */ /* 0x040fe20000010013 */
[----:B------:R-:W-:Y:S01]  /*0920*/  FADD.FTZ R16, -R16, 1 ;  /* 0x3f80000010107421 */ /* 0x000fe20000010100 */
[----:B------:R-:W-:Y:S01]  /*0930*/  @P5 FFMA.FTZ R20, -R18, R15, R29 ;  /* 0x0000000f12145223 */ /* 0x000fe2000001011d */
[----:B------:R-:W-:Y:S02]  /*0940*/  @P3 LEA R14, P5, R27, UR12, 0x1 ;  /* 0x0000000c1b0e3c11 */ /* 0x000fe4000f8a08ff */
[----:B------:R-:W-:Y:S01]  /*0950*/  @P4 FFMA.FTZ R19, -R4, R16, R17 ;  /* 0x0000001004134223 */ /* 0x000fe20000010111 */
[----:B------:R-:W-:Y:S01]  /*0960*/  PRMT R4, R6, 0x7610, R4 ;  /* 0x0000761006047816 */ /* 0x000fe20000000004 */
[----:B------:R-:W-:Y:S01]  /*0970*/  IMAD.MOV.U32 R6, RZ, RZ, R5 ;  /* 0x000000ffff067224 */ /* 0x000fe200078e0005 */
[----:B------:R-:W-:-:S02]  /*0980*/  F2FP.F16.F32.PACK_AB R3, RZ, R3 ;  /* 0x00000003ff03723e */ /* 0x000fc400000000ff */
[----:B------:R-:W-:Y:S01]  /*0990*/  F2FP.F16.F32.PACK_AB R20, RZ, R20 ;  /* 0x00000014ff14723e */ /* 0x000fe200000000ff */
[----:B------:R-:W-:Y:S01]  /*09a0*/  IMAD.WIDE.U32 R6, R2, 0x4, R6 ;  /* 0x0000000402067825 */ /* 0x000fe200078e0006 */
        /* <DEDUP_REMOVED lines=9> */
[----:B------:R-:W-:Y:S01]  /*0a40*/  ISETP.LT.AND.EX P1, PT, R7, UR4, PT, P1 ;  /* 0x0000000407007c0c */ /* 0x000fe2000bf21310 */
[----:B------:R-:W-:-:S12]  /*0a50*/  IMAD.MOV.U32 R5, RZ, RZ, R6 ;  /* 0x000000ffff057224 */ /* 0x000fd800078e0006 */
[----:B--2---:R-:W-:Y:S05]  /*0a60*/  @!P0 BRA P1, `(.L_x_205) ;  /* 0xfffffff400ec8947 */ /* 0x004fea000083ffff */
[----:B------:R-:W-:Y:S05]  /*0a70*/  EXIT ;  /* 0x000000000000794d */ /* 0x000fea0003800000 */
.L_x_204:
        /* <DEDUP_REMOVED lines=8> */
.L_x_206:
        /* <DEDUP_REMOVED lines=11> */
[----:B--2---:R-:W-:-:S02]  /*0bb0*/  HADD2.F32 R17, -RZ, R12.H0_H0 ;  /* 0x2000000cff117230 */ /* 0x004fc40000004100 */
[----:B------:R-:W-:Y:S02]  /*0bc0*/  HADD2.F32 R16, -RZ, R12.H1_H1 ;  /* 0x3000000cff107230 */ /* 0x000fe40000004100 */
[--C-:B---3--:R-:W-:Y:S02]  /*0bd0*/  HADD2.F32 R6, -RZ, R10.reuse.H0_H0 ;  /* 0x2000000aff067230 */ /* 0x108fe40000004100 */
[----:B------:R-:W-:Y:S02]  /*0be0*/  HADD2.F32 R9, -RZ, R10.H1_H1 ;  /* 0x3000000aff097230 */ /* 0x000fe40000004100 */
[--C-:B------:R-:W-:Y:S02]  /*0bf0*/  HADD2.F32 R8, -RZ, R11.reuse.H0_H0 ;  /* 0x2000000bff087230 */ /* 0x100fe40000004100 */
[----:B------:R-:W-:Y:S02]  /*0c00*/  HADD2.F32 R10, -RZ, R11.H1_H1 ;  /* 0x3000000bff0a7230 */ /* 0x000fe40000004100 */
[----:B----4-:R-:W-:-:S02]  /*0c10*/  HADD2.F32 R12, -RZ, R2.H0_H0 ;  /* 0x20000002ff0c7230 */ /* 0x010fc40000004100 */
[----:B------:R-:W-:Y:S02]  /*0c20*/  HADD2.F32 R11, -RZ, R2.H1_H1 ;  /* 0x30000002ff0b7230 */ /* 0x000fe40000004100 */
[----:B------:R-:W-:Y:S01]  /*0c30*/  FADD.FTZ R2, -R16, R9 ;  /* 0x0000000910027221 */ /* 0x000fe20000010100 */
[--C-:B------:R-:W-:Y:S01]  /*0c40*/  HADD2.F32 R14, -RZ, R3.reuse.H0_H0 ;  /* 0x20000003ff0e7230 */ /* 0x100fe20000004100 */
[----:B------:R-:W-:Y:S01]  /*0c50*/  FSETP.GEU.FTZ.AND P0, PT, |R12|, 0.5, PT ;  /* 0x3f0000000c00780b */ /* 0x000fe20003f1e200 */
[----:B------:R-:W-:Y:S01]  /*0c60*/  HADD2.F32 R20, -RZ, R3.H1_H1 ;  /* 0x30000003ff147230 */ /* 0x000fe20000004100 */
[----:B------:R-:W-:Y:S01]  /*0c70*/  FSETP.GEU.FTZ.AND P1, PT, |R11|, 0.5, PT ;  /* 0x3f0000000b00780b */ /* 0x000fe20003f3e200 */
[----:B------:R-:W-:Y:S01]  /*0c80*/  FADD.FTZ R3, -R17, R6 ;  /* 0x0000000611037221 */ /* 0x000fe20000010100 */
[--C-:B------:R-:W-:Y:S01]  /*0c90*/  HADD2.F32 R19, -RZ, R13.reuse.H0_H0 ;  /* 0x2000000dff137230 */ /* 0x100fe20000004100 */
[----:B------:R-:W-:Y:S01]  /*0ca0*/  FSETP.GEU.FTZ.AND P2, PT, |R14|, 0.5, PT ;  /* 0x3f0000000e00780b */ /* 0x000fe20003f5e200 */
[----:B------:R-:W-:Y:S01]  /*0cb0*/  HADD2.F32 R7, -RZ, R13.H1_H1 ;  /* 0x3000000dff077230 */ /* 0x000fe20000004100 */
[----:B------:R-:W-:Y:S01]  /*0cc0*/  FSETP.GEU.FTZ.AND P3, PT, |R20|, 0.5, PT ;  /* 0x3f0000001400780b */ /* 0x000fe20003f7e200 */
[C---:B------:R-:W-:Y:S01]  /*0cd0*/  FFMA.FTZ R17, R12.reuse, R3, R17 ;  /* 0x000000030c117223 */ /* 0x040fe20000010011 */
[C---:B------:R-:W-:Y:S01]  /*0ce0*/  FFMA.FTZ R16, R11.reuse, R2, R16 ;  /* 0x000000020b107223 */ /* 0x040fe20000010010 */
[----:B------:R-:W-:Y:S01]  /*0cf0*/  FADD.FTZ R12, -R12, 1 ;  /* 0x3f8000000c0c7421 */ /* 0x000fe20000010100 */
[----:B------:R-:W-:Y:S01]  /*0d00*/  FADD.FTZ R11, -R11, 1 ;  /* 0x3f8000000b0b7421 */ /* 0x000fe20000010100 */
[----:B------:R-:W-:Y:S01]  /*0d10*/  FADD.FTZ R13, -R19, R8 ;  /* 0x00000008130d7221 */ /* 0x000fe20000010100 */
[----:B------:R-:W-:Y:S01]  /*0d20*/  FADD.FTZ R15, -R7, R10 ;  /* 0x0000000a070f7221 */ /* 0x000fe20000010100 */
[----:B------:R-:W-:Y:S01]  /*0d30*/  @P0 FFMA.FTZ R17, -R3, R12, R6 ;  /* 0x0000000c03110223 */ /* 0x000fe20000010106 */
[----:B------:R-:W-:Y:S01]  /*0d40*/  @P1 FFMA.FTZ R16, -R2, R11, R9 ;  /* 0x0000000b02101223 */ /* 0x000fe20000010109 */
[----:B------:R-:W-:Y:S01]  /*0d50*/  FFMA.FTZ R19, R14, R13, R19 ;  /* 0x0000000d0e137223 */ /* 0x000fe20000010013 */
[----:B------:R-:W-:Y:S01]  /*0d60*/  FFMA.FTZ R22, R20, R15, R7 ;  /* 0x0000000f14167223 */ /* 0x000fe20000010007 */
[----:B------:R-:W-:Y:S01]  /*0d70*/  IADD3 R2, P0, R4, UR12, RZ ;  /* 0x0000000c04027c10 */ /* 0x000fe2000ff1e0ff */
[----:B------:R-:W-:Y:S01]  /*0d80*/  FADD.FTZ R14, -R14, 1 ;  /* 0x3f8000000e0e7421 */ /* 0x000fe20000010100 */
[----:B------:R-:W-:Y:S01]  /*0d90*/  FADD.FTZ R20, -R20, 1 ;  /* 0x3f80000014147421 */ /* 0x000fe20000010100 */
[----:B------:R-:W-:-:S02]  /*0da0*/  F2FP.F16.F32.PACK_AB R16, R16, R17 ;  /* 0x000000111010723e */ /* 0x000fc400000000ff */
[----:B------:R-:W-:Y:S01]  /*0db0*/  IADD3.X R3, R18, UR13, RZ, P0, !PT ;  /* 0x0000000d12037c10 */ /* 0x000fe200087fe4ff */
[----:B------:R-:W-:Y:S01]  /*0dc0*/  @P2 FFMA.FTZ R19, -R13, R14, R8 ;  /* 0x0000000e0d132223 */ /* 0x000fe20000010108 */
[----:B------:R-:W-:Y:S01]  /*0dd0*/  @P3 FFMA.FTZ R22, -R15, R20, R10 ;  /* 0x000000140f163223 */ /* 0x000fe2000001010a */
[----:B------:R-:W-:-:S04]  /*0de0*/  IADD3 R5, P0, R5, UR5, RZ ;  /* 0x0000000505057c10 */ /* 0x000fc8000ff1e0ff */
[----:B------:R-:W-:Y:S01]  /*0df0*/  F2FP.F16.F32.PACK_AB R17, R22, R19 ;  /* 0x000000131611723e */ /* 0x000fe200000000ff */
[C---:B------:R-:W-:Y:S01]  /*0e00*/  IMAD.SHL.U32 R4, R5.reuse, 0x4, RZ ;  /* 0x0000000405047824 */ /* 0x040fe200078e00ff */
[C---:B------:R-:W-:Y:S01]  /*0e10*/  ISETP.LT.U32.AND P1, PT, R5.reuse, 0x4000, PT ;  /* 0x000040000500780c */ /* 0x040fe20003f21070 */
[----:B------:R-:W-:Y:S02]  /*0e20*/  IMAD.X R0, RZ, RZ, R0, P0 ;  /* 0x000000ffff007224 */ /* 0x000fe400000e0600 */
[----:B------:R0:W-:Y:S01]  /*0e30*/  STG.E.64 desc[UR14][R2.64], R16 ;  /* 0x0000001002007986 */ /* 0x0001e2000c101b0e */
[----:B------:R-:W-:Y:S02]  /*0e40*/  ISETP.GE.U32.AND P0, PT, R4, UR17, PT ;  /* 0x0000001104007c0c */ /* 0x000fe4000bf06070 */
[----:B------:R-:W-:Y:S02]  /*0e50*/  SHF.L.U64.HI R4, R5, 0x2, R0 ;  /* 0x0000000205047819 */ /* 0x000fe40000010200 */
[----:B------:R-:W-:-:S02]  /*0e60*/  ISETP.LT.U32.AND.EX P1, PT, R0, RZ, PT, P1 ;  /* 0x000000ff0000720c */ /* 0x000fc40003f21110 */
[----:B------:R-:W-:-:S13]  /*0e70*/  ISETP.GE.AND.EX P0, PT, R4, UR4, PT, P0 ;  /* 0x0000000404007c0c */ /* 0x000fda000bf06300 */
[----:B0-----:R-:W-:Y:S05]  /*0e80*/  @!P0 BRA P1, `(.L_x_206) ;  /* 0xfffffffc001c8947 */ /* 0x001fea000083ffff */
[----:B------:R-:W-:Y:S05]  /*0e90*/  EXIT ;  /* 0x000000000000794d */ /* 0x000fea0003800000 */
.L_x_207:
        /* <DEDUP_REMOVED lines=14> */
.L_x_255:


//--------------------- .text._ZN2at6native52_GLOBAL__N__ff984223_19_ForeachTernaryOp_cu_5285c63625multi_tensor_apply_kernelINS1_18TensorListMetadataILi4EEENS1_20TernaryOpListFunctorIN3c107complexIfEELi4ELi3ELi3EEEJNS0_11LerpFunctorIS8_EEEEEvT_T0_DpT1_ --------------------------
	.section	.text._ZN2at6native52_GLOBAL__N__ff984223_19_ForeachTernaryOp_cu_5285c63625multi_tensor_apply_kernelINS1_18TensorListMetadataILi4EEENS1_20TernaryOpListFunctorIN3c107complexIfEELi4ELi3ELi3EEEJNS0_11LerpFunctorIS8_EEEEEvT_T0_DpT1_,"ax",@progbits
	.align	128
.text._ZN2at6native52_GLOBAL__N__ff984223_19_ForeachTernaryOp_cu_5285c63625multi_tensor_apply_kernelINS1_18TensorListMetadataILi4EEENS1_20TernaryOpListFunctorIN3c107complexIfEELi4ELi3ELi3EEEJNS0_11LerpFunctorIS8_EEEEEvT_T0_DpT1_:
        .type           _ZN2at6native52_GLOBAL__N__ff984223_19_ForeachTernaryOp_cu_5285c63625multi_tensor_apply_kernelINS1_18TensorListMetadataILi4EEENS1_20TernaryOpListFunctorIN3c107complexIfEELi4ELi3ELi3EEEJNS0_11LerpFunctorIS8_EEEEEvT_T0_DpT1_,@function
        .size           _ZN2at6native52_GLOBAL__N__ff984223_19_ForeachTernaryOp_cu_5285c63625multi_tensor_apply_kernelINS1_18TensorListMetadataILi4EEENS1_20TernaryOpListFunctorIN3c107complexIfEELi4ELi3ELi3EEEJNS0_11LerpFunctorIS8_EEEEEvT_T0_DpT1_,(.L_x_256 - _ZN2at6native52_GLOBAL__N__ff984223_19_ForeachTernaryOp_cu_5285c63625multi_tensor_apply_kernelINS1_18TensorListMetadataILi4EEENS1_20TernaryOpListFunctorIN3c107complexIfEELi4ELi3ELi3EEEJNS0_11LerpFunctorIS8_EEEEEvT_T0_DpT1_)
        .other          _ZN2at6native52_GLOBAL__N__ff984223_19_ForeachTernaryOp_cu_5285c63625multi_tensor_apply_kernelINS1_18TensorListMetadataILi4EEENS1_20TernaryOpListFunctorIN3c107complexIfEELi4ELi3ELi3EEEJNS0_11LerpFunctorIS8_EEEEEvT_T0_DpT1_,@"STO_CUDA_ENTRY STV_DEFAULT"
_ZN2at6native52_GLOBAL__N__ff984223_19_ForeachTernaryOp_cu_5285c63625multi_tensor_apply_kernelINS1_18TensorListMetadataILi4EEENS1_20TernaryOpListFunctorIN3c107complexIfEELi4ELi3ELi3EEEJNS0_11LerpFunctorIS8_EEEEEvT_T0_DpT1_:
        /* <DEDUP_REMOVED lines=34> */
.L_x_209:
[----:B0-----:R-:W-:Y:S02]  /*0220*/  IADD3 R32, P0, R0, UR4, RZ ;  /* 0x0000000400207c10 */ /* 0x001fe4000ff1e0ff */
[----:B------:R-:W-:Y:S02]  /*0230*/  CS2R R4, SRZ ;  /* 0x0000000000047805 */ /* 0x000fe4000001ff00 */
[C---:B------:R-:W-:Y:S02]  /*0240*/  ISETP.GE.U32.AND P2, PT, R32.reuse, 0x10000, PT ;  /* 0x000100002000780c */ /* 0x040fe40003f46070 */
[----:B------:R-:W-:Y:S02]  /*0250*/  IADD3.X R7, RZ, UR5, RZ, P0, !PT ;  /* 0x00000005ff077c10 */ /* 0x000fe400087fe4ff */
[----:B------:R-:W-:Y:S02]  /*0260*/  ISETP.LT.U32.AND P0, PT, R32, UR18, PT ;  /* 0x0000001220007c0c */ /* 0x000fe4000bf01070 */
[----:B------:R-:W-:-:S04]  /*0270*/  ISETP.GE.U32.AND.EX P2, PT, R7, RZ, PT, P2 ;  /* 0x000000ff0700720c */ /* 0x000fc80003f46120 */
[----:B------:R-:W-:-:S13]  /*0280*/  ISETP.LT.AND.EX P2, PT, R7, UR14, !P2, P0 ;  /* 0x0000000e07007c0c */ /* 0x000fda000d741300 */
[----:B------:R-:W-:-:S04]  /*0290*/  @P2 LEA R2, P0, R32, UR10, 0x3 ;  /* 0x0000000a20022c11 */ /* 0x000fc8000f8018ff */
[----:B------:R-:W-:-:S05]  /*02a0*/  @P2 LEA.HI.X R3, R32, UR11, R7, 0x3, P0 ;  /* 0x0000000b20032c11 */ /* 0x000fca00080f1c07 */
[----:B------:R0:W2:Y:S01]  /*02b0*/  @P2 LDG.E.64 R4, desc[UR16][R2.64] ;  /* 0x0000001002042981 */ /* 0x0000a2000c1e1b00 */
[C---:B------:R-:W-:Y:S02]  /*02c0*/  @P2 LEA R8, P0, R32.reuse, UR6, 0x3 ;  /* 0x0000000620082c11 */ /* 0x040fe4000f8018ff */
[----:B------:R-:W-:Y:S02]  /*02d0*/  CS2R R30, SRZ ;  /* 0x00000000001e7805 */ /* 0x000fe4000001ff00 */
[C---:B------:R-:W-:Y:S02]  /*02e0*/  @P2 LEA R10, P1, R32.reuse, UR8, 0x3 ;  /* 0x00000008200a2c11 */ /* 0x040fe4000f8218ff */
[----:B------:R-:W-:Y:S02]  /*02f0*/  CS2R R28, SRZ ;  /* 0x00000000001c7805 */ /* 0x000fe4000001ff00 */
[C-C-:B------:R-:W-:Y:S02]  /*0300*/  @P2 LEA.HI.X R9, R32.reuse, UR7, R7.reuse, 0x3, P0 ;  /* 0x0000000720092c11 */ /* 0x140fe400080f1c07 */
[----:B------:R-:W-:-:S03]  /*0310*/  @P2 LEA.HI.X R11, R32, UR9, R7, 0x3, P1 ;  /* 0x00000009200b2c11 */ /* 0x000fc600088f1c07 */
[----:B------:R-:W3:Y:S04]  /*0320*/  @P2 LDG.E.64 R30, desc[UR16][R8.64] ;  /* 0x00000010081e2981 */ /* 0x000ee8000c1e1b00 */
[----:B------:R-:W3:Y:S01]  /*0330*/  @P2 LDG.E.64 R28, desc[UR16][R10.64] ;  /* 0x000000100a1c2981 */ /* 0x000ee2000c1e1b00 */
[----:B------:R-:W-:Y:S02]  /*0340*/  IADD3 R33, P0, R32, UR15, RZ ;  /* 0x0000000f20217c10 */ /* 0x000fe4000ff1e0ff */
[----:B------:R-:W-:Y:S02]  /*0350*/  CS2R R18, SRZ ;  /* 0x0000000000127805 */ /* 0x000fe4000001ff00 */
[----:B------:R-:W-:Y:S02]  /*0360*/  ISETP.GE.U32.AND P1, PT, R33, 0x10000, PT ;  /* 0x000100002100780c */ /* 0x000fe40003f26070 */
[----:B0-----:R-:W-:-:S02]  /*0370*/  IADD3.X R2, RZ, R7, RZ, P0, !PT ;  /* 0x00000007ff027210 */ /* 0x001fc400007fe4ff */
[----:B------:R-:W-:Y:S02]  /*0380*/  ISETP.LT.U32.AND P0, PT, R33, UR18, PT ;  /* 0x0000001221007c0c */ /* 0x000fe4000bf01070 */
[----:B------:R-:W-:-:S04]  /*0390*/  ISETP.GE.U32.AND.EX P1, PT, R2, RZ, PT, P1 ;  /* 0x000000ff0200720c */ /* 0x000fc80003f26110 */
[----:B------:R-:W-:Y:S02]  /*03a0*/  ISETP.LT.AND.EX P1, PT, R2, UR14, !P1, P0 ;  /* 0x0000000e02007c0c */ /* 0x000fe4000cf21300 */
[----:B------:R-:W-:Y:S02]  /*03b0*/  CS2R R20, SRZ ;  /* 0x0000000000147805 */ /* 0x000fe4000001ff00 */
[----:B------:R-:W-:Y:S02]  /*03c0*/  CS2R R26, SRZ ;  /* 0x00000000001a7805 */ /* 0x000fe4000001ff00 */
[----:B------:R-:W-:Y:S02]  /*03d0*/  CS2R R16, SRZ ;  /* 0x0000000000107805 */ /* 0x000fe4000001ff00 */
[----:B------:R-:W-:Y:S01]  /*03e0*/  CS2R R14, SRZ ;  /* 0x00000000000e7805 */ /* 0x000fe2000001ff00 */
[----:B--2---:R-:W-:-:S04]  /*03f0*/  FMUL.FTZ R3, R5, R5 ;  /* 0x0000000505037220 */ /* 0x004fc80000410000 */
[----:B------:R-:W-:-:S05]  /*0400*/  FFMA.FTZ R3, R4, R4, R3 ;  /* 0x0000000404037223 */ /* 0x000fca0000010003 */
[----:B------:R-:W-:Y:S01]  /*0410*/  FSETP.GEU.FTZ.AND P5, PT, R3, 0.25, PT ;  /* 0x3e8000000300780b */ /* 0x000fe20003fbe000 */
[----:B---3--:R-:W-:Y:S01]  /*0420*/  FADD.FTZ R8, R28, -R30 ;  /* 0x8000001e1c087221 */ /* 0x008fe20000010000 */
[----:B------:R-:W-:-:S11]  /*0430*/  FADD.FTZ R12, -R31, R29 ;  /* 0x0000001d1f0c7221 */ /* 0x000fd60000010100 */
[-C--:B------:R-:W-:Y:S01]  /*0440*/  @!P5 FMUL.FTZ R3, R8, R5.reuse ;  /* 0x000000050803d220 */ /* 0x080fe20000410000 */
[----:B------:R-:W-:Y:S01]  /*0450*/  @!P5 FMUL.FTZ R37, R12, R5 ;  /* 0x000000050c25d220 */ /* 0x000fe20000410000 */
[----:B------:R-:W-:Y:S01]  /*0460*/  @P5 FADD.FTZ R34, RZ, -R5 ;  /* 0x80000005ff225221 */ /* 0x000fe20000010000 */
[----:B------:R-:W-:Y:S01]  /*0470*/  @P5 FADD.FTZ R35, -R4, 1 ;  /* 0x3f80000004235421 */ /* 0x000fe20000010100 */
[-C--:B------:R-:W-:Y:S01]  /*0480*/  @!P5 FFMA.FTZ R22, R12, R4.reuse, R3 ;  /* 0x000000040c16d223 */ /* 0x080fe20000010003 */
[----:B------:R-:W-:Y:S01]  /*0490*/  MOV R3, UR15 ;  /* 0x0000000f00037c02 */ /* 0x000fe20008000f00 */
[----:B------:R-:W-:Y:S01]  /*04a0*/  @!P5 FFMA.FTZ R37, R8, R4, -R37 ;  /* 0x000000040825d223 */ /* 0x000fe20000010825 */
[C---:B------:R-:W-:Y:S01]  /*04b0*/  @P5 FMUL.FTZ R6, R12.reuse, R34 ;  /* 0x000000220c065220 */ /* 0x040fe20000410000 */
[----:B------:R-:W-:Y:S01]  /*04c0*/  @P1 LEA R4, P0, R33, UR6, 0x3 ;  /* 0x0000000621041c11 */ /* 0x000fe2000f8018ff */
[-C--:B------:R-:W-:Y:S01]  /*04d0*/  @P5 FMUL.FTZ R9, R12, R35.reuse ;  /* 0x000000230c095220 */ /* 0x080fe20000410000 */
[----:B------:R-:W-:Y:S01]  /*04e0*/  LEA R3, P3, R3, R32, 0x1 ;  /* 0x0000002003037211 */ /* 0x000fe200078608ff */
[C---:B------:R-:W-:Y:S01]  /*04f0*/  @P5 FFMA.FTZ R35, R8.reuse, R35, -R6 ;  /* 0x0000002308235223 */ /* 0x040fe20000010806 */
[----:B------:R-:W-:Y:S01]  /*0500*/  @P1 LEA.HI.X R5, R33, UR7, R2, 0x3, P0 ;  /* 0x0000000721051c11 */ /* 0x000fe200080f1c02 */
[----:B------:R-:W-:Y:S01]  /*0510*/  @P5 FFMA.FTZ R34, R8, R34, R9 ;  /* 0x0000002208225223 */ /* 0x000fe20000010009 */
[----:B------:R-:W-:-:S02]  /*0520*/  ISETP.GE.U32.AND P0, PT, R3, 0x10000, PT ;  /* 0x000100000300780c */ /* 0x000fc40003f06070 */
[----:B------:R-:W-:Y:S01]  /*0530*/  IADD3.X R6, RZ, R7, RZ, P3, !PT ;  /* 0x00000007ff067210 */ /* 0x000fe20001ffe4ff */
[----:B------:R0:W2:Y:S01]  /*0540*/  @P1 LDG.E.64 R18, desc[UR16][R4.64] ;  /* 0x0000001004121981 */ /* 0x0000a2000c1e1b00 */
[----:B------:R-:W-:Y:S02]  /*0550*/  ISETP.LT.U32.AND P3, PT, R3, UR18, PT ;  /* 0x0000001203007c0c */ /* 0x000fe4000bf61070 */
[C---:B------:R-:W-:Y:S02]  /*0560*/  ISETP.GE.U32.AND.EX P0, PT, R6.reuse, RZ, PT, P0 ;  /* 0x000000ff0600720c */ /* 0x040fe40003f06100 */
[----:B------:R-:W-:Y:S02]  /*0570*/  MOV R9, UR15 ;  /* 0x0000000f00097c02 */ /* 0x000fe40008000f00 */
[----:B------:R-:W-:Y:S02]  /*0580*/  ISETP.LT.AND.EX P0, PT, R6, UR14, !P0, P3 ;  /* 0x0000000e06007c0c */ /* 0x000fe4000c701330 */
[----:B------:R-:W-:-:S02]  /*0590*/  @P1 LEA R10, P3, R33, UR10, 0x3 ;  /* 0x0000000a210a1c11 */ /* 0x000fc4000f8618ff */
[----:B------:R-:W-:Y:S02]  /*05a0*/  LEA R9, R9, R9, 0x1 ;  /* 0x0000000909097211 */ /* 0x000fe400078e08ff */
[C-C-:B------:R-:W-:Y:S02]  /*05b0*/  @P1 LEA.HI.X R11, R33.reuse, UR11, R2.reuse, 0x3, P3 ;  /* 0x0000000b210b1c11 */ /* 0x140fe400098f1c02 */
[----:B------:R-:W-:Y:S02]  /*05c0*/  @P1 LEA R12, P4, R33, UR8, 0x3 ;  /* 0x00000008210c1c11 */ /* 0x000fe4000f8818ff */
[----:B0-----:R-:W-:Y:S01]  /*05d0*/  IADD3 R5, P3, R9, R32, RZ ;  /* 0x0000002009057210 */ /* 0x001fe20007f7e0ff */
[----:B------:R-:W3:Y:S01]  /*05e0*/  @P1 LDG.E.64 R20, desc[UR16][R10.64] ;  /* 0x000000100a141981 */ /* 0x000ee2000c1e1b00 */
[----:B------:R-:W-:Y:S02]  /*05f0*/  @P1 LEA.HI.X R13, R33, UR9, R2, 0x3, P4 ;  /* 0x00000009210d1c11 */ /* 0x000fe4000a0f1c02 */
[----:B------:R-:W-:-:S02]  /*0600*/  ISETP.GE.U32.AND P4, PT, R5, 0x10000, PT ;  /* 0x000100000500780c */ /* 0x000fc40003f86070 */
[----:B------:R-:W-:Y:S01]  /*0610*/  IADD3.X R4, RZ, R7, RZ, P3, !PT ;  /* 0x00000007ff047210 */ /* 0x000fe20001ffe4ff */
[----:B------:R0:W2:Y:S01]  /*0620*/  @P1 LDG.E.64 R26, desc[UR16][R12.64] ;  /* 0x000000100c1a1981 */ /* 0x0000a2000c1e1b00 */
[----:B------:R-:W-:Y:S02]  /*0630*/  ISETP.LT.U32.AND P3, PT, R5, UR18, PT ;  /* 0x0000001205007c0c */ /* 0x000fe4000bf61070 */
[C---:B------:R-:W-:Y:S02]  /*0640*/  ISETP.GE.U32.AND.EX P4, PT, R4.reuse, RZ, PT, P4 ;  /* 0x000000ff0400720c */ /* 0x040fe40003f86140 */
[C---:B------:R-:W-:Y:S02]  /*0650*/  @P0 LEA R8, P6, R3.reuse, UR6, 0x3 ;  /* 0x0000000603080c11 */ /* 0x040fe4000f8c18ff */
[----:B------:R-:W-:Y:S02]  /*0660*/  ISETP.LT.AND.EX P3, PT, R4, UR14, !P4, P3 ;  /* 0x0000000e04007c0c */ /* 0x000fe4000e761330 */
[----:B------:R-:W-:-:S02]  /*0670*/  @P0 LEA.HI.X R9, R3, UR7, R6, 0x3, P6 ;  /* 0x0000000703090c11 */ /* 0x000fc4000b0f1c06 */
[----:B------:R-:W-:-:S03]  /*0680*/  @P0 LEA R24, P6, R3, UR8, 0x3 ;  /* 0x0000000803180c11 */ /* 0x000fc6000f8c18ff */
[----:B------:R1:W4:Y:S01]  /*0690*/  @P0 LDG.E.64 R16, desc[UR16][R8.64] ;  /* 0x0000001008100981 */ /* 0x000322000c1e1b00 */
[----:B------:R-:W-:Y:S02]  /*06a0*/  @P0 LEA.HI.X R25, R3, UR9, R6, 0x3, P6 ;  /* 0x0000000903190c11 */ /* 0x000fe4000b0f1c06 */
[----:B0-----:R-:W-:-:S03]  /*06b0*/  CS2R R12, SRZ ;  /* 0x00000000000c7805 */ /* 0x001fc6000001ff00 */
[----:B------:R0:W4:Y:S01]  /*06c0*/  @P0 LDG.E.64 R14, desc[UR16][R24.64] ;  /* 0x00000010180e0981 */ /* 0x000122000c1e1b00 */
[----:B-1----:R-:W-:-:S04]  /*06d0*/  @P0 LEA R8, P4, R3, UR10, 0x3 ;  /* 0x0000000a03080c11 */ /* 0x002fc8000f8818ff */
[----:B------:R-:W-:Y:S02]  /*06e0*/  @P0 LEA.HI.X R9, R3, UR11, R6, 0x3, P4 ;  /* 0x0000000b03090c11 */ /* 0x000fe4000a0f1c06 */
[----:B0-----:R-:W-:-:S03]  /*06f0*/  @P3 LEA R24, P4, R5, UR6, 0x3 ;  /* 0x0000000605183c11 */ /* 0x001fc6000f8818ff */
[----:B------:R0:W5:Y:S01]  /*0700*/  @P0 LDG.E.64 R12, desc[UR16][R8.64] ;  /* 0x00000010080c0981 */ /* 0x000162000c1e1b00 */
[C---:B------:R-:W-:Y:S01]  /*0710*/  @P3 LEA.HI.X R25, R5.reuse, UR7, R4, 0x3, P4 ;  /* 0x0000000705193c11 */ /* 0x040fe2000a0f1c04 */
[----:B------:R-:W-:Y:S01]  /*0720*/  @!P5 FADD.FTZ R31, R22, R31 ;  /* 0x0000001f161fd221 */ /* 0x000fe20000010000 */
[----:B------:R-:W-:Y:S02]  /*0730*/  CS2R R22, SRZ ;  /* 0x0000000000167805 */ /* 0x000fe4000001ff00 */
[----:B------:R-:W-:Y:S02]  /*0740*/  CS2R R10, SRZ ;  /* 0x00000000000a7805 */ /* 0x000fe4000001ff00 */
[----:B0-----:R-:W-:-:S04]  /*0750*/  @P3 LEA R8, P4, R5, UR8, 0x3 ;  /* 0x0000000805083c11 */ /* 0x001fc8000f8818ff */
[----:B------:R0:W4:Y:S01]  /*0760*/  @P3 LDG.E.64 R10, desc[UR16][R24.64] ;  /* 0x00000010180a3981 */ /* 0x000122000c1e1b00 */
[----:B------:R-:W-:-:S05]  /*0770*/  @P3 LEA.HI.X R9, R5, UR9, R4, 0x3, P4 ;  /* 0x0000000905093c11 */ /* 0x000fca000a0f1c04 */
[----:B------:R1:W4:Y:S01]  /*0780*/  @P3 LDG.E.64 R22, desc[UR16][R8.64] ;  /* 0x0000001008163981 */ /* 0x000322000c1e1b00 */
[----:B0-----:R-:W-:Y:S02]  /*0790*/  CS2R R24, SRZ ;  /* 0x0000000000187805 */ /* 0x001fe4000001ff00 */
[----:B-1----:R-:W-:-:S04]  /*07a0*/  @P3 LEA R8, P4, R5, UR10, 0x3 ;  /* 0x0000000a05083c11 */ /* 0x002fc8000f8818ff */
[----:B------:R-:W-:-:S05]  /*07b0*/  @P3 LEA.HI.X R9, R5, UR11, R4, 0x3, P4 ;  /* 0x0000000b05093c11 */ /* 0x000fca000a0f1c04 */
[----:B------:R0:W4:Y:S01]  /*07c0*/  @P3 LDG.E.64 R24, desc[UR16][R8.64] ;  /* 0x0000001008183981 */ /* 0x000122000c1e1b00 */
[----:B------:R-:W-:Y:S01]  /*07d0*/  @P5 FADD.FTZ R31, -R34, R29 ;  /* 0x0000001d221f5221 */ /* 0x000fe20000010100 */
[----:B------:R-:W-:Y:S01]  /*07e0*/  @!P5 FADD.FTZ R30, R37, R30 ;  /* 0x0000001e251ed221 */ /* 0x000fe20000010000 */
[----:B------:R-:W-:Y:S01]  /*07f0*/  @P5 FADD.FTZ R30, -R35, R28 ;  /* 0x0000001c231e5221 */ /* 0x000fe20000010100 */
[----:B0-----:R-:W-:-:S04]  /*0800*/  @P2 LEA R8, P5, R32, UR12, 0x3 ;  /* 0x0000000c20082c11 */ /* 0x001fc8000f8a18ff */
[----:B------:R-:W-:Y:S01]  /*0810*/  @P2 LEA.HI.X R9, R32, UR13, R7, 0x3, P5 ;  /* 0x0000000d20092c11 */ /* 0x000fe2000a8f1c07 */
[----:B------:R-:W-:-:S04]  /*0820*/  UIMAD.WIDE.U32 UR4, UR15, 0x4, UR4 ;  /* 0x000000040f0478a5 */ /* 0x000fc8000f8e0004 */
[----:B------:R-:W-:Y:S02]  /*0830*/  UISETP.LT.U32.AND UP1, UPT, UR4, UR18, UPT ;  /* 0x000000120400728c */ /* 0x000fe4000bf21070 */
[----:B------:R-:W-:Y:S01]  /*0840*/  UISETP.GE.U32.AND UP0, UPT, UR4, 0x10000, UPT ;  /* 0x000100000400788c */ /* 0x000fe2000bf06070 */
[----:B------:R1:W-:Y:S03]  /*0850*/  @P2 STG.E.64 desc[UR16][R8.64], R30 ;  /* 0x0000001e08002986 */ /* 0x0003e6000c101b10 */
[----:B------:R-:W-:Y:S01]  /*0860*/  UISETP.GE.U32.AND.EX UP0, UPT, UR5, URZ, UPT, UP0 ;  /* 0x0000003f0500728c */ /* 0x000fe2000bf06100 */
[----:B---3--:R-:W-:-:S04]  /*0870*/  FMUL.FTZ R29, R21, R21 ;  /* 0x00000015151d7220 */ /* 0x008fc80000410000 */
[----:B------:R-:W-:-:S05]  /*0880*/  FFMA.FTZ R29, R20, R20, R29 ;  /* 0x00000014141d7223 */ /* 0x000fca000001001d */
[----:B------:R-:W-:Y:S01]  /*0890*/  FSETP.GEU.FTZ.AND P4, PT, R29, 0.25, PT ;  /* 0x3e8000001d00780b */ /* 0x000fe20003f9e000 */
[----:B--2---:R-:W-:Y:S01]  /*08a0*/  FADD.FTZ R34, R26, -R18 ;  /* 0x800000121a227221 */ /* 0x004fe20000010000 */
[----:B------:R-:W-:-:S11]  /*08b0*/  FADD.FTZ R36, R27, -R19 ;  /* 0x800000131b247221 */ /* 0x000fd60000010000 */
[-C--:B------:R-:W-:Y:S01]  /*08c0*/  @!P4 FMUL.FTZ R35, R34, R21.reuse ;  /* 0x000000152223c220 */ /* 0x080fe20000410000 */
[C---:B------:R-:W-:Y:S01]  /*08d0*/  @!P4 FMUL.FTZ R29, R36.reuse, R21 ;  /* 0x00000015241dc220 */ /* 0x040fe20000410000 */
[----:B------:R-:W-:Y:S02]  /*08e0*/  @P4 FADD.FTZ R21, RZ, -R21 ;  /* 0x80000015ff154221 */ /* 0x000fe40000010000 */
[----:B------:R-:W-:Y:S01]  /*08f0*/  @!P4 FFMA.FTZ R28, R36, R20, R35 ;  /* 0x00000014241cc223 */ /* 0x000fe20000010023 */
[----:B------:R-:W-:Y:S01]  /*0900*/  @P4 FADD.FTZ R35, -R20, 1 ;  /* 0x3f80000014234421 */ /* 0x000fe20000010100 */
[----:B------:R-:W-:-:S03]  /*0910*/  @P4 FMUL.FTZ R7, R36, R21 ;  /* 0x0000001524074220 */ /* 0x000fc60000410000 */
[-C--:B------:R-:W-:Y:S01]  /*0920*/  @P4 FMUL.FTZ R36, R36, R35.reuse ;  /* 0x0000002324244220 */ /* 0x080fe20000410000 */
[C---:B------:R-:W-:Y:S01]  /*0930*/  @!P4 FFMA.FTZ R29, R34.reuse, R20, -R29 ;  /* 0x00000014221dc223 */ /* 0x040fe2000001081d */
[C---:B------:R-:W-:Y:S02]  /*0940*/  @P4 FFMA.FTZ R7, R34.reuse, R35, -R7 ;  /* 0x0000002322074223 */ /* 0x040fe40000010807 */
[----:B------:R-:W-:Y:S01]  /*0950*/  @P4 FFMA.FTZ R34, R34, R21, R36 ;  /* 0x0000001522224223 */ /* 0x000fe20000010024 */
[----:B-----5:R-:W-:-:S04]  /*0960*/  FMUL.FTZ R21, R13, R13 ;  /* 0x0000000d0d157220 */ /* 0x020fc80000410000 */
[----:B------:R-:W-:Y:S01]  /*0970*/  FFMA.FTZ R21, R12, R12, R21 ;  /* 0x0000000c0c157223 */ /* 0x000fe20000010015 */
[----:B------:R-:W-:-:S04]  /*0980*/  @P1 LEA R20, P6, R33, UR12, 0x3 ;  /* 0x0000000c21141c11 */ /* 0x000fc8000f8c18ff */
[----:B------:R-:W-:Y:S02]  /*0990*/  FSETP.GEU.FTZ.AND P5, PT, R21, 0.25, PT ;  /* 0x3e8000001500780b */ /* 0x000fe40003fbe000 */
[----:B------:R-:W-:Y:S01]  /*09a0*/  @P1 LEA.HI.X R21, R33, UR13, R2, 0x3, P6 ;  /* 0x0000000d21151c11 */ /* 0x000fe2000b0f1c02 */
[----:B------:R-:W-:Y:S01]  /*09b0*/  @!P4 FADD.FTZ R18, R29, R18 ;  /* 0x000000121d12c221 */ /* 0x000fe20000010000 */
[----:B------:R-:W-:Y:S01]  /*09c0*/  @P4 FADD.FTZ R18, -R7, R26 ;  /* 0x0000001a07124221 */ /* 0x000fe20000010100 */
[----:B----4-:R-:W-:Y:S01]  /*09d0*/  FADD.FTZ R26, R14, -R16 ;  /* 0x800000100e1a7221 */ /* 0x010fe20000010000 */
[----:B------:R-:W-:Y:S01]  /*09e0*/  @!P4 FADD.FTZ R19, R28, R19 ;  /* 0x000000131c13c221 */ /* 0x000fe20000010000 */
[----:B------:R-:W-:Y:S01]  /*09f0*/  @P4 FADD.FTZ R19, -R34, R27 ;  /* 0x0000001b22134221 */ /* 0x000fe20000010100 */
[----:B------:R-:W-:Y:S01]  /*0a00*/  FADD.FTZ R32, -R17, R15 ;  /* 0x0000000f11207221 */ /* 0x000fe20000010100 */
[----:B------:R-:W-:-:S04]  /*0a10*/  @P0 LEA R2, P6, R3, UR12, 0x3 ;  /* 0x0000000c03020c11 */ /* 0x000fc8000f8c18ff */
[-C--:B------:R-:W-:Y:S01]  /*0a20*/  @!P5 FMUL.FTZ R7, R26, R13.reuse ;  /* 0x0000000d1a07d220 */ /* 0x080fe20000410000 */
[----:B------:R-:W-:Y:S01]  /*0a30*/  @P5 FADD.FTZ R27, RZ, -R13 ;  /* 0x8000000dff1b5221 */ /* 0x000fe20000010000 */
[----:B------:R-:W-:Y:S01]  /*0a40*/  @P5 FADD.FTZ R29, -R12, 1 ;  /* 0x3f8000000c1d5421 */ /* 0x000fe20000010100 */
[C---:B------:R-:W-:Y:S01]  /*0a50*/  @!P5 FMUL.FTZ R13, R32.reuse, R13 ;  /* 0x0000000d200dd220 */ /* 0x040fe20000410000 */
[----:B------:R-:W-:Y:S01]  /*0a60*/  @!P5 FFMA.FTZ R34, R32, R12, R7 ;  /* 0x0000000c2022d223 */ /* 0x000fe20000010007 */
[----:B------:R-:W-:-:S04]  /*0a70*/  FMUL.FTZ R33, R25, R25 ;  /* 0x0000001919217220 */ /* 0x000fc80000410000 */
[----:B------:R-:W-:Y:S01]  /*0a80*/  FFMA.FTZ R33, R24, R24, R33 ;  /* 0x0000001818217223 */ /* 0x000fe20000010021 */
[----:B------:R-:W-:-:S04]  /*0a90*/  @P5 FMUL.FTZ R28, R32, R27 ;  /* 0x0000001b201c5220 */ /* 0x000fc80000410000 */
[----:B------:R-:W-:Y:S01]  /*0aa0*/  FSETP.GEU.FTZ.AND P4, PT, R33, 0.25, PT ;  /* 0x3e8000002100780b */ /* 0x000fe20003f9e000 */
[-C--:B------:R-:W-:Y:S01]  /*0ab0*/  @P5 FMUL.FTZ R32, R32, R29.reuse ;  /* 0x0000001d20205220 */ /* 0x080fe20000410000 */
[----:B------:R-:W-:Y:S01]  /*0ac0*/  @P0 LEA.HI.X R3, R3, UR13, R6, 0x3, P6 ;  /* 0x0000000d03030c11 */ /* 0x000fe2000b0f1c06 */
[C---:B------:R-:W-:Y:S01]  /*0ad0*/  @!P5 FFMA.FTZ R13, R26.reuse, R12, -R13 ;  /* 0x0000000c1a0dd223 */ /* 0x040fe2000001080d */
[----:B------:R-:W-:Y:S01]  /*0ae0*/  @P3 LEA R6, P6, R5, UR12, 0x3 ;  /* 0x0000000c05063c11 */ /* 0x000fe2000f8c18ff */
[C---:B------:R-:W-:Y:S01]  /*0af0*/  @P5 FFMA.FTZ R29, R26.reuse, R29, -R28 ;  /* 0x0000001d1a1d5223 */ /* 0x040fe2000001081c */
[----:B------:R-:W-:Y:S01]  /*0b00*/  @P5 FFMA.FTZ R32, R26, R27, R32 ;  /* 0x0000001b1a205223 */ /* 0x000fe20000010020 */
[----:B------:R-:W-:Y:S01]  /*0b10*/  FADD.FTZ R12, R23, -R11 ;  /* 0x8000000b170c7221 */ /* 0x000fe20000010000 */
[----:B------:R-:W-:Y:S01]  /*0b20*/  FADD.FTZ R26, R22, -R10 ;  /* 0x8000000a161a7221 */ /* 0x000fe20000010000 */
[----:B------:R-:W-:Y:S01]  /*0b30*/  @!P5 FADD.FTZ R17, R34, R17 ;  /* 0x000000112211d221 */ /* 0x000fe20000010000 */
[----:B------:R-:W-:Y:S01]  /*0b40*/  @P3 LEA.HI.X R7, R5, UR13, R4, 0x3, P6 ;  /* 0x0000000d05073c11 */ /* 0x000fe2000b0f1c04 */
[----:B------:R-:W-:-:S02]  /*0b50*/  @P5 FADD.FTZ R17, -R32, R15 ;  /* 0x0000000f20115221 */ /* 0x000fc40000010100 */
[-C--:B------:R-:W-:Y:S01]  /*0b60*/  @!P4 FMUL.FTZ R5, R12, R25.reuse ;  /* 0x000000190c05c220 */ /* 0x080fe20000410000 */
[----:B------:R-:W-:Y:S01]  /*0b70*/  @!P4 FMUL.FTZ R15, R26, R25 ;  /* 0x000000191a0fc220 */ /* 0x000fe20000410000 */
[----:B------:R-:W-:Y:S01]  /*0b80*/  @P4 FADD.FTZ R25, RZ, -R25 ;  /* 0x80000019ff194221 */ /* 0x000fe20000010000 */
[----:B------:R-:W-:Y:S01]  /*0b90*/  @P4 FADD.FTZ R4, -R24, 1 ;  /* 0x3f80000018044421 */ /* 0x000fe20000010100 */
[----:B------:R-:W-:Y:S01]  /*0ba0*/  @!P5 FADD.FTZ R16, R13, R16 ;  /* 0x000000100d10d221 */ /* 0x000fe20000010000 */
[-C--:B------:R-:W-:Y:S01]  /*0bb0*/  @!P4 FFMA.FTZ R13, R26, R24.reuse, -R5 ;  /* 0x000000181a0dc223 */ /* 0x080fe20000010805 */
[C---:B------:R-:W-:Y:S01]  /*0bc0*/  @!P4 FFMA.FTZ R24, R12.reuse, R24, R15 ;  /* 0x000000180c18c223 */ /* 0x040fe2000001000f */
[C---:B------:R-:W-:Y:S01]  /*0bd0*/  @P4 FMUL.FTZ R5, R12.reuse, R25 ;  /* 0x000000190c054220 */ /* 0x040fe20000410000 */
[----:B------:R-:W-:-:S03]  /*0be0*/  @P4 FMUL.FTZ R12, R12, R4 ;  /* 0x000000040c0c4220 */ /* 0x000fc60000410000 */
[C---:B------:R-:W-:Y:S01]  /*0bf0*/  @P4 FFMA.FTZ R5, R26.reuse, R4, -R5 ;  /* 0x000000041a054223 */ /* 0x040fe20000010805 */
[----:B------:R-:W-:Y:S01]  /*0c00*/  @P4 FFMA.FTZ R12, R26, R25, R12 ;  /* 0x000000191a0c4223 */ /* 0x000fe2000001000c */
[----:B------:R-:W-:Y:S01]  /*0c10*/  @P5 FADD.FTZ R16, -R29, R14 ;  /* 0x0000000e1d105221 */ /* 0x000fe20000010100 */
[----:B------:R-:W-:Y:S01]  /*0c20*/  @!P4 FADD.FTZ R11, R24, R11 ;  /* 0x0000000b180bc221 */ /* 0x000fe20000010000 */
[----:B------:R-:W-:Y:S01]  /*0c30*/  @!P4 FADD.FTZ R10, R13, R10 ;  /* 0x0000000a0d0ac221 */ /* 0x000fe20000010000 */
[----:B------:R-:W-:Y:S01]  /*0c40*/  @P4 FADD.FTZ R11, -R12, R23 ;  /* 0x000000170c0b4221 */ /* 0x000fe20000010100 */
[----:B------:R-:W-:Y:S01]  /*0c50*/  @P4 FADD.FTZ R10, -R5, R22 ;  /* 0x00000016050a4221 */ /* 0x000fe20000010100 */
[----:B------:R1:W-:Y:S01]  /*0c60*/  @P1 STG.E.64 desc[UR16][R20.64], R18 ;  /* 0x0000001214001986 */ /* 0x0003e2000c101b10 */
[----:B------:R-:W-:-:S03]  /*0c70*/  MOV R5, UR5 ;  /* 0x0000000500057c02 */ /* 0x000fc60008000f00 */
[----:B------:R1:W-:Y:S01]  /*0c80*/  @P0 STG.E.64 desc[UR16][R2.64], R16 ;  /* 0x0000001002000986 */ /* 0x0003e2000c101b10 */
[----:B------:R-:W-:-:S03]  /*0c90*/  PLOP3.LUT P0, PT, PT, PT, UP1, 0x80, 0x0 ;  /* 0x000000000000781c */ /* 0x000fc60003f0f018 */
[----:B------:R1:W-:Y:S01]  /*0ca0*/  @P3 STG.E.64 desc[UR16][R6.64], R10 ;  /* 0x0000000a06003986 */ /* 0x0003e2000c101b10 */
[----:B------:R-:W-:Y:S02]  /*0cb0*/  ISETP.LT.AND.EX P0, PT, R5, UR14, PT, P0 ;  /* 0x0000000e05007c0c */ /* 0x000fe4000bf01300 */
[----:B------:R-:W-:Y:S02]  /*0cc0*/  PLOP3.LUT P1, PT, PT, PT, UP0, 0x80, 0x0 ;  /* 0x000000000000781c */ /* 0x000fe40003f2f008 */
[----:B------:R-:W-:-:S11]  /*0cd0*/  MOV R4, UR4 ;  /* 0x0000000400047c02 */ /* 0x000fd60008000f00 */
[----:B-1----:R-:W-:Y:S05]  /*0ce0*/  @!P1 BRA P0, `(.L_x_209) ;  /* 0xfffffff4004c9947 */ /* 0x002fea000003ffff */
[----:B------:R-:W-:Y:S05]  /*0cf0*/  EXIT ;  /* 0x000000000000794d */ /* 0x000fea0003800000 */
.L_x_208:
        /* <DEDUP_REMOVED lines=8> */
.L_x_210:
[C---:B------:R-:W-:Y:S02]  /*0d80*/  SHF.L.U32 R2, R3.reuse, 0x5, RZ ;  /* 0x0000000503027819 */ /* 0x040fe400000006ff */
[----:B------:R-:W-:Y:S02]  /*0d90*/  SHF.L.U64.HI R29, R3, 0x5, R0 ;  /* 0x00000005031d7819 */ /* 0x000fe40000010200 */
[----:B------:R-:W-:-:S04]  /*0da0*/  IADD3 R30, P0, R2, UR10, RZ ;  /* 0x0000000a021e7c10 */ /* 0x000fc8000ff1e0ff */
[----:B------:R-:W-:-:S05]  /*0db0*/  IADD3.X R31, R29, UR11, RZ, P0, !PT ;  /* 0x0000000b1d1f7c10 */ /* 0x000fca00087fe4ff */
[----:B------:R-:W2:Y:S01]  /*0dc0*/  LDG.E.128 R20, desc[UR16][R30.64] ;  /* 0x000000101e147981 */ /* 0x000ea2000c1e1d00 */
[C---:B------:R-:W-:Y:S02]  /*0dd0*/  IADD3 R34, P0, R2.reuse, UR6, RZ ;  /* 0x0000000602227c10 */ /* 0x040fe4000ff1e0ff */
[----:B------:R-:W-:Y:S01]  /*0de0*/  IADD3 R36, P1, R2, UR8, RZ ;  /* 0x0000000802247c10 */ /* 0x000fe2000ff3e0ff */
[----:B------:R0:W3:Y:S01]  /*0df0*/  LDG.E.128 R8, desc[UR16][R30.64+0x10] ;  /* 0x000010101e087981 */ /* 0x0000e2000c1e1d00 */
[C---:B------:R-:W-:Y:S02]  /*0e00*/  IADD3.X R35, R29.reuse, UR7, RZ, P0, !PT ;  /* 0x000000071d237c10 */ /* 0x040fe400087fe4ff */
[----:B------:R-:W-:-:S03]  /*0e10*/  IADD3.X R37, R29, UR9, RZ, P1, !PT ;  /* 0x000000091d257c10 */ /* 0x000fc60008ffe4ff */
[----:B------:R-:W4:Y:S04]  /*0e20*/  LDG.E.128 R24, desc[UR16][R34.64] ;  /* 0x0000001022187981 */ /* 0x000f28000c1e1d00 */
[----:B------:R-:W4:Y:S04]  /*0e30*/  LDG.E.128 R4, desc[UR16][R36.64] ;  /* 0x0000001024047981 */ /* 0x000f28000c1e1d00 */
[----:B------:R1:W5:Y:S04]  /*0e40*/  LDG.E.128 R12, desc[UR16][R34.64+0x10] ;  /* 0x00001010220c7981 */ /* 0x000368000c1e1d00 */
[----:B------:R1:W5:Y:S01]  /*0e50*/  LDG.E.128 R16, desc[UR16][R36.64+0x10] ;  /* 0x0000101024107981 */ /* 0x000362000c1e1d00 */
[----:B--2---:R-:W-:-:S04]  /*0e60*/  FMUL.FTZ R33, R23, R23 ;  /* 0x0000001717217220 */ /* 0x004fc80000410000 */
[----:B------:R-:W-:-:S05]  /*0e70*/  FFMA.FTZ R33, R22, R22, R33 ;  /* 0x0000001616217223 */ /* 0x000fca0000010021 */
[----:B------:R-:W-:Y:S01]  /*0e80*/  FSETP.GEU.FTZ.AND P1, PT, R33, 0.25, PT ;  /* 0x3e8000002100780b */ /* 0x000fe20003f3e000 */
[----:B------:R-:W-:-:S04]  /*0e90*/  FMUL.FTZ R33, R21, R21 ;  /* 0x0000001515217220 */ /* 0x000fc80000410000 */
[----:B------:R-:W-:Y:S01]  /*0ea0*/  FFMA.FTZ R33, R20, R20, R33 ;  /* 0x0000001414217223 */ /* 0x000fe20000010021 */
[----:B----4-:R-:W-:Y:S01]  /*0eb0*/  FADD.FTZ R32, -R27, R7 ;  /* 0x000000071b207221 */ /* 0x010fe20000010100 */
[----:B0-----:R-:W-:-:S03]  /*0ec0*/  FADD.FTZ R30, -R26, R6 ;  /* 0x000000061a1e7221 */ /* 0x001fc60000010100 */
[----:B------:R-:W-:-:S03]  /*0ed0*/  FSETP.GEU.FTZ.AND P0, PT, R33, 0.25, PT ;  /* 0x3e8000002100780b */ /* 0x000fc60003f1e000 */
[C---:B------:R-:W-:Y:S01]  /*0ee0*/  @!P1 FMUL.FTZ R31, R23.reuse, R32 ;  /* 0x00000020171f9220 */ /* 0x040fe20000410000 */
[-C--:B-1----:R-:W-:Y:S01]  /*0ef0*/  @!P1 FMUL.FTZ R35, R23, R30.reuse ;  /* 0x0000001e17239220 */ /* 0x082fe20000410000 */
[----:B------:R-:W-:Y:S01]  /*0f00*/  @P1 FADD.FTZ R33, RZ, -R23 ;  /* 0x80000017ff211221 */ /* 0x000fe20000010000 */
[C---:B------:R-:W-:Y:S01]  /*0f10*/  @P1 FADD.FTZ R23, -R22.reuse, 1 ;  /* 0x3f80000016171421 */ /* 0x040fe20000010100 */
[C---:B------:R-:W-:Y:S01]  /*0f20*/  @!P1 FFMA.FTZ R31, R22.reuse, R30, -R31 ;  /* 0x0000001e161f9223 */ /* 0x040fe2000001081f */
[----:B------:R-:W-:Y:S01]  /*0f30*/  @!P1 FFMA.FTZ R28, R22, R32, R35 ;  /* 0x00000020161c9223 */ /* 0x000fe20000010023 */
[C---:B------:R-:W-:Y:S01]  /*0f40*/  @P1 FMUL.FTZ R35, R32.reuse, R33 ;  /* 0x0000002120231220 */ /* 0x040fe20000410000 */
[-C--:B------:R-:W-:Y:S01]  /*0f50*/  @P1 FMUL.FTZ R22, R32, R23.reuse ;  /* 0x0000001720161220 */ /* 0x080fe20000410000 */
[----:B------:R-:W-:Y:S01]  /*0f60*/  FADD.FTZ R34, -R25, R5 ;  /* 0x0000000519227221 */ /* 0x000fe20000010100 */
[----:B------:R-:W-:Y:S01]  /*0f70*/  FADD.FTZ R32, -R24, R4 ;  /* 0x0000000418207221 */ /* 0x000fe20000010100 */
[C---:B------:R-:W-:Y:S01]  /*0f80*/  @P1 FFMA.FTZ R23, R30.reuse, R23, -R35 ;  /* 0x000000171e171223 */ /* 0x040fe20000010823 */
[----:B------:R-:W-:Y:S01]  /*0f90*/  @P1 FFMA.FTZ R22, R30, R33, R22 ;  /* 0x000000211e161223 */ /* 0x000fe20000010016 */
[C---:B------:R-:W-:Y:S01]  /*0fa0*/  @!P0 FMUL.FTZ R33, R21.reuse, R34 ;  /* 0x0000002215218220 */ /* 0x040fe20000410000 */
[-C--:B------:R-:W-:Y:S01]  /*0fb0*/  @!P0 FMUL.FTZ R37, R21, R32.reuse ;  /* 0x0000002015258220 */ /* 0x080fe20000410000 */
[----:B------:R-:W-:Y:S01]  /*0fc0*/  @P0 FADD.FTZ R35, RZ, -R21 ;  /* 0x80000015ff230221 */ /* 0x000fe20000010000 */
[C---:B------:R-:W-:Y:S01]  /*0fd0*/  @P0 FADD.FTZ R21, -R20.reuse, 1 ;  /* 0x3f80000014150421 */ /* 0x040fe20000010100 */
[C---:B------:R-:W-:Y:S01]  /*0fe0*/  @!P0 FFMA.FTZ R33, R20.reuse, R32, -R33 ;  /* 0x0000002014218223 */ /* 0x040fe20000010821 */
[----:B------:R-:W-:-:S02]  /*0ff0*/  @!P0 FFMA.FTZ R30, R20, R34, R37 ;  /* 0x00000022141e8223 */ /* 0x000fc40000010025 */
[C---:B------:R-:W-:Y:S01]  /*1000*/  @P0 FMUL.FTZ R20, R34.reuse, R21 ;  /* 0x0000001522140220 */ /* 0x040fe20000410000 */
[----:B------:R-:W-:-:S03]  /*1010*/  @P0 FMUL.FTZ R37, R34, R35 ;  /* 0x0000002322250220 */ /* 0x000fc60000410000 */
[----:B------:R-:W-:Y:S01]  /*1020*/  @P0 FFMA.FTZ R20, R32, R35, R20 ;  /* 0x0000002320140223 */ /* 0x000fe20000010014 */
[----:B---3--:R-:W-:Y:S01]  /*1030*/  FMUL.FTZ R35, R9, R9 ;  /* 0x0000000909237220 */ /* 0x008fe20000410000 */
[----:B------:R-:W-:Y:S01]  /*1040*/  @!P1 FADD.FTZ R26, R26, R31 ;  /* 0x0000001f1a1a9221 */ /* 0x000fe20000010000 */
[----:B------:R-:W-:Y:S02]  /*1050*/  FMUL.FTZ R31, R11, R11 ;  /* 0x0000000b0b1f7220 */ /* 0x000fe40000410000 */
[----:B------:R-:W-:Y:S02]  /*1060*/  FFMA.FTZ R35, R8, R8, R35 ;  /* 0x0000000808237223 */ /* 0x000fe40000010023 */
[----:B------:R-:W-:-:S03]  /*1070*/  FFMA.FTZ R31, R10, R10, R31 ;  /* 0x0000000a0a1f7223 */ /* 0x000fc6000001001f */
[----:B------:R-:W-:Y:S02]  /*1080*/  FSETP.GEU.FTZ.AND P2, PT, R35, 0.25, PT ;  /* 0x3e8000002300780b */ /* 0x000fe40003f5e000 */
[----:B------:R-:W-:Y:S01]  /*1090*/  FSETP.GEU.FTZ.AND P3, PT, R31, 0.25, PT ;  /* 0x3e8000001f00780b */ /* 0x000fe20003f7e000 */
[----:B------:R-:W-:Y:S01]  /*10a0*/  @!P1 FADD.FTZ R27, R27, R28 ;  /* 0x0000001c1b1b9221 */ /* 0x000fe20000010000 */
[----:B------:R-:W-:Y:S01]  /*10b0*/  @P0 FFMA.FTZ R21, R32, R21, -R37 ;  /* 0x0000001520150223 */ /* 0x000fe20000010825 */
[----:B------:R-:W-:Y:S01]  /*10c0*/  @P1 FADD.FTZ R27, R7, -R22 ;  /* 0x80000016071b1221 */ /* 0x000fe20000010000 */
[----:B------:R-:W-:Y:S01]  /*10d0*/  @P1 FADD.FTZ R26, R6, -R23 ;  /* 0x80000017061a1221 */ /* 0x000fe20000010000 */
[----:B-----5:R-:W-:Y:S01]  /*10e0*/  FADD.FTZ R7, -R13, R17 ;  /* 0x000000110d077221 */ /* 0x020fe20000010100 */
[----:B------:R-:W-:Y:S01]  /*10f0*/  FADD.FTZ R6, -R12, R16 ;  /* 0x000000100c067221 */ /* 0x000fe20000010100 */
[----:B------:R-:W-:Y:S01]  /*1100*/  @!P0 FADD.FTZ R24, R24, R33 ;  /* 0x0000002118188221 */ /* 0x000fe20000010000 */
[----:B------:R-:W-:Y:S01]  /*1110*/  @!P0 FADD.FTZ R25, R25, R30 ;  /* 0x0000001e19198221 */ /* 0x000fe20000010000 */
[----:B------:R-:W-:Y:S01]  /*1120*/  @P0 FADD.FTZ R25, R5, -R20 ;  /* 0x8000001405190221 */ /* 0x000fe20000010000 */
[----:B------:R-:W-:Y:S01]  /*1130*/  @P0 FADD.FTZ R24, R4, -R21 ;  /* 0x8000001504180221 */ /* 0x000fe20000010000 */
[CC--:B------:R-:W-:Y:S01]  /*1140*/  @!P2 FMUL.FTZ R21, R9.reuse, R7.reuse ;  /* 0x000000070915a220 */ /* 0x0c0fe20000410000 */
[-C--:B------:R-:W-:Y:S01]  /*1150*/  @!P2 FMUL.FTZ R20, R9, R6.reuse ;  /* 0x000000060914a220 */ /* 0x080fe20000410000 */
[----:B------:R-:W-:Y:S01]  /*1160*/  FADD.FTZ R5, -R14, R18 ;  /* 0x000000120e057221 */ /* 0x000fe20000010100 */
[----:B------:R-:W-:Y:S01]  /*1170*/  FADD.FTZ R22, -R15, R19 ;  /* 0x000000130f167221 */ /* 0x000fe20000010100 */
[C---:B------:R-:W-:Y:S01]  /*1180*/  @!P2 FFMA.FTZ R21, R8.reuse, R6, -R21 ;  /* 0x000000060815a223 */ /* 0x040fe20000010815 */
[C---:B------:R-:W-:Y:S01]  /*1190*/  @!P2 FFMA.FTZ R20, R8.reuse, R7, R20 ;  /* 0x000000070814a223 */ /* 0x040fe20000010014 */
[CC--:B------:R-:W-:Y:S01]  /*11a0*/  @!P3 FMUL.FTZ R33, R11.reuse, R5.reuse ;  /* 0x000000050b21b220 */ /* 0x0c0fe20000410000 */
[-C--:B------:R-:W-:Y:S01]  /*11b0*/  @!P3 FMUL.FTZ R31, R11, R22.reuse ;  /* 0x000000160b1fb220 */ /* 0x080fe20000410000 */
[----:B------:R-:W-:Y:S01]  /*11c0*/  @P2 FADD.FTZ R8, -R8, 1 ;  /* 0x3f80000008082421 */ /* 0x000fe20000010100 */
[----:B------:R-:W-:Y:S01]  /*11d0*/  @P2 FADD.FTZ R23, RZ, -R9 ;  /* 0x80000009ff172221 */ /* 0x000fe20000010000 */
[C---:B------:R-:W-:Y:S01]  /*11e0*/  @!P3 FFMA.FTZ R4, R10.reuse, R22, R33 ;  /* 0x000000160a04b223 */ /* 0x040fe20000010021 */
[C---:B------:R-:W-:Y:S01]  /*11f0*/  @!P3 FFMA.FTZ R9, R10.reuse, R5, -R31 ;  /* 0x000000050a09b223 */ /* 0x040fe2000001081f */
[----:B------:R-:W-:Y:S01]  /*1200*/  @P3 FADD.FTZ R28, -R10, 1 ;  /* 0x3f8000000a1c3421 */ /* 0x000fe20000010100 */
[----:B------:R-:W-:Y:S01]  /*1210*/  @P3 FADD.FTZ R11, RZ, -R11 ;  /* 0x8000000bff0b3221 */ /* 0x000fe20000010000 */
[C---:B------:R-:W-:Y:S01]  /*1220*/  @P2 FMUL.FTZ R31, R7.reuse, R23 ;  /* 0x00000017071f2220 */ /* 0x040fe20000410000 */
[----:B------:R-:W-:-:S02]  /*1230*/  @P2 FMUL.FTZ R10, R7, R8 ;  /* 0x00000008070a2220 */ /* 0x000fc40000410000 */
[----:B------:R-:W-:Y:S01]  /*1240*/  @P3 FMUL.FTZ R30, R22, R11 ;  /* 0x0000000b161e3220 */ /* 0x000fe20000410000 */
[C---:B------:R-:W-:Y:S01]  /*1250*/  @P2 FFMA.FTZ R7, R6.reuse, R8, -R31 ;  /* 0x0000000806072223 */ /* 0x040fe2000001081f */
[----:B------:R-:W-:Y:S01]  /*1260*/  @P2 FFMA.FTZ R10, R6, R23, R10 ;  /* 0x00000017060a2223 */ /* 0x000fe2000001000a */
[-C--:B------:R-:W-:Y:S01]  /*1270*/  @P3 FMUL.FTZ R22, R22, R28.reuse ;  /* 0x0000001c16163220 */ /* 0x080fe20000410000 */
[----:B------:R-:W-:Y:S01]  /*1280*/  IADD3 R6, P0, R2, UR12, RZ ;  /* 0x0000000c02067c10 */ /* 0x000fe2000ff1e0ff */
[----:B------:R-:W-:Y:S01]  /*1290*/  @!P2 FADD.FTZ R12, R12, R21 ;  /* 0x000000150c0ca221 */ /* 0x000fe20000010000 */
[----:B------:R-:W-:Y:S01]  /*12a0*/  @P2 FADD.FTZ R12, R16, -R7 ;  /* 0x80000007100c2221 */ /* 0x000fe20000010000 */
[C---:B------:R-:W-:Y:S01]  /*12b0*/  @P3 FFMA.FTZ R23, R5.reuse, R28, -R30 ;  /* 0x0000001c05173223 */ /* 0x040fe2000001081e */
[----:B------:R-:W-:Y:S01]  /*12c0*/  @P3 FFMA.FTZ R22, R5, R11, R22 ;  /* 0x0000000b05163223 */ /* 0x000fe20000010016 */
[----:B------:R-:W-:Y:S02]  /*12d0*/  IADD3.X R7, R29, UR13, RZ, P0, !PT ;  /* 0x0000000d1d077c10 */ /* 0x000fe400087fe4ff */
[----:B------:R-:W-:Y:S01]  /*12e0*/  IADD3 R3, P0, R3, UR4, RZ ;  /* 0x0000000403037c10 */ /* 0x000fe2000ff1e0ff */
[----:B------:R-:W-:Y:S01]  /*12f0*/  @!P2 FADD.FTZ R13, R13, R20 ;  /* 0x000000140d0da221 */ /* 0x000fe20000010000 */
[----:B------:R-:W-:Y:S01]  /*1300*/  @!P3 FADD.FTZ R14, R14, R9 ;  /* 0x000000090e0eb221 */ /* 0x000fe20000010000 */
[----:B------:R-:W-:Y:S01]  /*1310*/  @!P3 FADD.FTZ R15, R15, R4 ;  /* 0x000000040f0fb221 */ /* 0x000fe20000010000 */
[----:B------:R-:W-:Y:S01]  /*1320*/  @P2 FADD.FTZ R13, R17, -R10 ;  /* 0x8000000a110d2221 */ /* 0x000fe20000010000 */
[----:B------:R-:W-:Y:S01]  /*1330*/  @P3 FADD.FTZ R15, R19, -R22 ;  /* 0x80000016130f3221 */ /* 0x000fe20000010000 */
[----:B------:R-:W-:Y:S01]  /*1340*/  @P3 FADD.FTZ R14, R18, -R23 ;  /* 0x80000017120e3221 */ /* 0x000fe20000010000 */
[----:B------:R-:W-:-:S02]  /*1350*/  SHF.L.U32 R2, R3, 0x2, RZ ;  /* 0x0000000203027819 */ /* 0x000fc400000006ff */
[----:B------:R-:W-:Y:S01]  /*1360*/  IADD3.X R0, RZ, R0, RZ, P0, !PT ;  /* 0x00000000ff007210 */ /* 0x000fe200007fe4ff */
[----:B------:R0:W-:Y:S01]  /*1370*/  STG.E.128 desc[UR16][R6.64], R24 ;  /* 0x0000001806007986 */ /* 0x0001e2000c101d10 */
[----:B------:R-:W-:Y:S02]  /*1380*/  ISETP.GE.U32.AND P0, PT, R2, UR18, PT ;  /* 0x0000001202007c0c */ /* 0x000fe4000bf06070 */
[C---:B------:R-:W-:Y:S01]  /*1390*/  SHF.L.U64.HI R2, R3.reuse, 0x2, R0 ;  /* 0x0000000203027819 */ /* 0x040fe20000010200 */
[----:B------:R0:W-:Y:S01]  /*13a0*/  STG.E.128 desc[UR16][R6.64+0x10], R12 ;  /* 0x0000100c06007986 */ /* 0x0001e2000c101d10 */
[----:B------:R-:W-:Y:S02]  /*13b0*/  ISETP.LT.U32.AND P1, PT, R3, 0x4000, PT ;  /* 0x000040000300780c */ /* 0x000fe40003f21070 */
[----:B------:R-:W-:Y:S02]  /*13c0*/  ISETP.GE.AND.EX P0, PT, R2, UR14, PT, P0 ;  /* 0x0000000e02007c0c */ /* 0x000fe4000bf06300 */
[----:B------:R-:W-:-:S13]  /*13d0*/  ISETP.LT.U32.AND.EX P1, PT, R0, RZ, PT, P1 ;  /* 0x000000ff0000720c */ /* 0x000fda0003f21110 */
[----:B0-----:R-:W-:Y:S05]  /*13e0*/  @!P0 BRA P1, `(.L_x_210) ;  /* 0xfffffff800648947 */ /* 0x001fea000083ffff */
[----:B------:R-:W-:Y:S05]  /*13f0*/  EXIT ;  /* 0x000000000000794d */ /* 0x000fea0003800000 */
.L_x_211:
        /* <DEDUP_REMOVED lines=16> */
.L_x_256:


//--------------------- .text._ZN2at6native52_GLOBAL__N__ff984223_19_ForeachTernaryOp_cu_5285c63625multi_tensor_apply_kernelINS1_18TensorListMetadataILi4EEENS1_20TernaryOpListFunctorIN3c107complexIdEELi4ELi3ELi3EEEJNS0_11LerpFunctorIS8_EEEEEvT_T0_DpT1_ --------------------------
	.section	.text._ZN2at6native52_GLOBAL__N__ff984223_19_ForeachTernaryOp_cu_5285c63625multi_tensor_apply_kernelINS1_18TensorListMetadataILi4EEENS1_20TernaryOpListFunctorIN3c107complexIdEELi4ELi3ELi3EEEJNS0_11LerpFunctorIS8_EEEEEvT_T0_DpT1_,"ax",@progbits
	.align	128
.text._ZN2at6native52_GLOBAL__N__ff984223_19_ForeachTernaryOp_cu_5285c63625multi_tensor_apply_kernelINS1_18TensorListMetadataILi4EEENS1_20TernaryOpListFunctorIN3c107complexIdEELi4ELi3ELi3EEEJNS0_11LerpFunctorIS8_EEEEEvT_T0_DpT1_:
        .type           _ZN2at6native52_GLOBAL__N__ff984223_19_ForeachTernaryOp_cu_5285c63625multi_tensor_apply_kernelINS1_18TensorListMetadataILi4EEENS1_20TernaryOpListFunctorIN3c107complexIdEELi4ELi3ELi3EEEJNS0_11LerpFunctorIS8_EEEEEvT_T0_DpT1_,@function
        .size           _ZN2at6native52_GLOBAL__N__ff984223_19_ForeachTernaryOp_cu_5285c63625multi_tensor_apply_kernelINS1_18TensorListMetadataILi4EEENS1_20TernaryOpListFunctorIN3c107complexIdEELi4ELi3ELi3EEEJNS0_11LerpFunctorIS8_EEEEEvT_T0_DpT1_,(.L_x_257 - _ZN2at6native52_GLOBAL__N__ff984223_19_ForeachTernaryOp_cu_5285c63625multi_tensor_apply_kernelINS1_18TensorListMetadataILi4EEENS1_20TernaryOpListFunctorIN3c107complexIdEELi4ELi3ELi3EEEJNS0_11LerpFunctorIS8_EEEEEvT_T0_DpT1_)
        .other          _ZN2at6native52_GLOBAL__N__ff984223_19_ForeachTernaryOp_cu_5285c63625multi_tensor_apply_kernelINS1_18TensorListMetadataILi4EEENS1_20TernaryOpListFunctorIN3c107complexIdEELi4ELi3ELi3EEEJNS0_11LerpFunctorIS8_EEEEEvT_T0_DpT1_,@"STO_CUDA_ENTRY STV_DEFAULT"
_ZN2at6native52_GLOBAL__N__ff984223_19_ForeachTernaryOp_cu_5285c63625multi_tensor_apply_kernelINS1_18TensorListMetadataILi4EEENS1_20TernaryOpListFunctorIN3c107complexIdEELi4ELi3ELi3EEEJNS0_11LerpFunctorIS8_EEEEEvT_T0_DpT1_:
        /* <DEDUP_REMOVED lines=34> */
.L_x_213:
[----:B0-----:R-:W-:Y:S02]  /*0220*/  IADD3 R33, P1, R34, UR4, RZ ;  /* 0x0000000422217c10 */ /* 0x001fe4000ff3e0ff */
[----:B------:R-:W-:Y:S02]  /*0230*/  CS2R R26, SRZ ;  /* 0x00000000001a7805 */ /* 0x000fe4000001ff00 */
[----:B------:R-:W-:Y:S02]  /*0240*/  CS2R R24, SRZ ;  /* 0x0000000000187805 */ /* 0x000fe4000001ff00 */
[C---:B------:R-:W-:Y:S01]  /*0250*/  ISETP.GE.U32.AND P0, PT, R33.reuse, 0x10000, PT ;  /* 0x000100002100780c */ /* 0x040fe20003f06070 */
[----:B------:R-:W-:Y:S01]  /*0260*/  IMAD.X R32, RZ, RZ, UR5, P1 ;  /* 0x00000005ff207e24 */ /* 0x000fe200088e06ff */
[C---:B------:R-:W-:Y:S02]  /*0270*/  ISETP.LT.U32.AND P1, PT, R33.reuse, UR18, PT ;  /* 0x0000001221007c0c */ /* 0x040fe4000bf21070 */
[----:B-1----:R-:W-:-:S02]  /*0280*/  IADD3 R2, P2, R33, UR15, RZ ;  /* 0x0000000f21027c10 */ /* 0x002fc4000ff5e0ff */
[----:B------:R-:W-:-:S04]  /*0290*/  ISETP.GE.U32.AND.EX P0, PT, R32, RZ, PT, P0 ;  /* 0x000000ff2000720c */ /* 0x000fc80003f06100 */
[----:B------:R-:W-:Y:S01]  /*02a0*/  ISETP.LT.AND.EX P0, PT, R32, UR14, !P0, P1 ;  /* 0x0000000e20007c0c */ /* 0x000fe2000c701310 */
[----:B------:R-:W-:-:S12]  /*02b0*/  IMAD.X R35, RZ, RZ, R32, P2 ;  /* 0x000000ffff237224 */ /* 0x000fd800010e0620 */
[----:B------:R-:W-:-:S04]  /*02c0*/  @P0 LEA R8, P1, R33, UR10, 0x4 ;  /* 0x0000000a21080c11 */ /* 0x000fc8000f8220ff */
[----:B------:R-:W-:Y:S02]  /*02d0*/  @P0 LEA.HI.X R9, R33, UR11, R32, 0x4, P1 ;  /* 0x0000000b21090c11 */ /* 0x000fe400088f2420 */
[----:B------:R-:W-:-:S03]  /*02e0*/  ISETP.GE.U32.AND P1, PT, R2, 0x10000, PT ;  /* 0x000100000200780c */ /* 0x000fc60003f26070 */
[----:B------:R0:W2:Y:S01]  /*02f0*/  @P0 LDG.E.128 R24, desc[UR16][R8.64] ;  /* 0x0000001008180981 */ /* 0x0000a2000c1e1d00 */
[----:B------:R-:W-:Y:S02]  /*0300*/  ISETP.LT.U32.AND P2, PT, R2, UR18, PT ;  /* 0x0000001202007c0c */ /* 0x000fe4000bf41070 */
[----:B------:R-:W-:Y:S02]  /*0310*/  CS2R R6, SRZ ;  /* 0x0000000000067805 */ /* 0x000fe4000001ff00 */
[----:B------:R-:W-:Y:S02]  /*0320*/  ISETP.GE.U32.AND.EX P1, PT, R35, RZ, PT, P1 ;  /* 0x000000ff2300720c */ /* 0x000fe40003f26110 */
[----:B------:R-:W-:Y:S02]  /*0330*/  CS2R R4, SRZ ;  /* 0x0000000000047805 */ /* 0x000fe4000001ff00 */
[----:B------:R-:W-:Y:S02]  /*0340*/  @P0 LEA R22, P3, R33, UR8, 0x4 ;  /* 0x0000000821160c11 */ /* 0x000fe4000f8620ff */
[----:B------:R-:W-:-:S02]  /*0350*/  CS2R R14, SRZ ;  /* 0x00000000000e7805 */ /* 0x000fc4000001ff00 */
[----:B------:R-:W-:Y:S02]  /*0360*/  ISETP.LT.AND.EX P1, PT, R35, UR14, !P1, P2 ;  /* 0x0000000e23007c0c */ /* 0x000fe4000cf21320 */
[----:B------:R-:W-:Y:S02]  /*0370*/  CS2R R12, SRZ ;  /* 0x00000000000c7805 */ /* 0x000fe4000001ff00 */
[C---:B------:R-:W-:Y:S02]  /*0380*/  @P0 LEA R20, P2, R33.reuse, UR6, 0x4 ;  /* 0x0000000621140c11 */ /* 0x040fe4000f8420ff */
[C-C-:B------:R-:W-:Y:S02]  /*0390*/  @P0 LEA.HI.X R23, R33.reuse, UR9, R32.reuse, 0x4, P3 ;  /* 0x0000000921170c11 */ /* 0x140fe400098f2420 */
[----:B------:R-:W-:-:S03]  /*03a0*/  @P0 LEA.HI.X R21, R33, UR7, R32, 0x4, P2 ;  /* 0x0000000721150c11 */ /* 0x000fc600090f2420 */
[----:B------:R1:W3:Y:S04]  /*03b0*/  @P0 LDG.E.128 R12, desc[UR16][R22.64] ;  /* 0x00000010160c0981 */ /* 0x0002e8000c1e1d00 */
[----:B------:R4:W3:Y:S01]  /*03c0*/  @P0 LDG.E.128 R4, desc[UR16][R20.64] ;  /* 0x0000001014040981 */ /* 0x0008e2000c1e1d00 */
[C---:B------:R-:W-:Y:S02]  /*03d0*/  @P1 LEA R28, P2, R2.reuse, UR10, 0x4 ;  /* 0x0000000a021c1c11 */ /* 0x040fe4000f8420ff */
[----:B------:R-:W-:Y:S02]  /*03e0*/  CS2R R10, SRZ ;  /* 0x00000000000a7805 */ /* 0x000fe4000001ff00 */
[----:B0-----:R-:W-:Y:S02]  /*03f0*/  CS2R R8, SRZ ;  /* 0x0000000000087805 */ /* 0x001fe4000001ff00 */
[----:B------:R-:W-:-:S05]  /*0400*/  @P1 LEA.HI.X R29, R2, UR11, R35, 0x4, P2 ;  /* 0x0000000b021d1c11 */ /* 0x000fca00090f2423 */
[----:B------:R2:W5:Y:S01]  /*0410*/  @P1 LDG.E.128 R8, desc[UR16][R28.64] ;  /* 0x000000101c081981 */ /* 0x000562000c1e1d00 */
[C---:B------:R-:W-:Y:S02]  /*0420*/  @P1 LEA R40, P2, R2.reuse, UR6, 0x4 ;  /* 0x0000000602281c11 */ /* 0x040fe4000f8420ff */
[----:B------:R-:W-:Y:S02]  /*0430*/  @P1 LEA R44, P3, R2, UR8, 0x4 ;  /* 0x00000008022c1c11 */ /* 0x000fe4000f8620ff */
[----:B------:R-:W-:Y:S02]  /*0440*/  CS2R R18, SRZ ;  /* 0x0000000000127805 */ /* 0x000fe4000001ff00 */
[----:B------:R-:W-:Y:S02]  /*0450*/  CS2R R16, SRZ ;  /* 0x0000000000107805 */ /* 0x000fe4000001ff00 */
[----:B-1----:R-:W-:Y:S02]  /*0460*/  CS2R R22, SRZ ;  /* 0x0000000000167805 */ /* 0x002fe4000001ff00 */
[----:B----4-:R-:W-:-:S02]  /*0470*/  CS2R R20, SRZ ;  /* 0x0000000000147805 */ /* 0x010fc4000001ff00 */
[C-C-:B------:R-:W-:Y:S02]  /*0480*/  @P1 LEA.HI.X R41, R2.reuse, UR7, R35.reuse, 0x4, P2 ;  /* 0x0000000702291c11 */ /* 0x140fe400090f2423 */
[----:B------:R-:W-:-:S03]  /*0490*/  @P1 LEA.HI.X R45, R2, UR9, R35, 0x4, P3 ;  /* 0x00000009022d1c11 */ /* 0x000fc600098f2423 */
[----:B------:R0:W4:Y:S04]  /*04a0*/  @P1 LDG.E.128 R16, desc[UR16][R40.64] ;  /* 0x0000001028101981 */ /* 0x000128000c1e1d00 */
[----:B------:R-:W4:Y:S01]  /*04b0*/  @P1 LDG.E.128 R20, desc[UR16][R44.64] ;  /* 0x000000102c141981 */ /* 0x000f22000c1e1d00 */
[----:B------:R-:W-:-:S05]  /*04c0*/  IMAD.U32 R0, RZ, RZ, UR15 ;  /* 0x0000000fff007e24 */ /* 0x000fca000f8e00ff */
[----:B------:R-:W-:-:S04]  /*04d0*/  LEA R0, P3, R0, R33, 0x1 ;  /* 0x0000002100007211 */ /* 0x000fc800078608ff */
[C---:B------:R-:W-:Y:S01]  /*04e0*/  ISETP.GE.U32.AND P2, PT, R0.reuse, 0x10000, PT ;  /* 0x000100000000780c */ /* 0x040fe20003f46070 */
[----:B------:R-:W-:Y:S01]  /*04f0*/  IMAD.X R3, RZ, RZ, R32, P3 ;  /* 0x000000ffff037224 */ /* 0x000fe200018e0620 */
[----:B------:R-:W-:-:S04]  /*0500*/  ISETP.LT.U32.AND P3, PT, R0, UR18, PT ;  /* 0x0000001200007c0c */ /* 0x000fc8000bf61070 */
[----:B------:R-:W-:-:S04]  /*0510*/  ISETP.GE.U32.AND.EX P2, PT, R3, RZ, PT, P2 ;  /* 0x000000ff0300720c */ /* 0x000fc80003f46120 */
[----:B------:R-:W-:Y:S01]  /*0520*/  ISETP.LT.AND.EX P2, PT, R3, UR14, !P2, P3 ;  /* 0x0000000e03007c0c */ /* 0x000fe2000d741330 */
[----:B--2---:R-:W-:-:S08]  /*0530*/  DMUL R28, R26, R26 ;  /* 0x0000001a1a1c7228 */ /* 0x004fd00000000000 */
[----:B------:R-:W-:-:S08]  /*0540*/  DFMA R28, R24, R24, R28 ;  /* 0x00000018181c722b */ /* 0x000fd0000000001c */
[----:B------:R-:W-:Y:S02]  /*0550*/  DSETP.GEU.AND P5, PT, R28, 0.25, PT ;  /* 0x3fd000001c00742a */ /* 0x000fe40003fae000 */
[----:B---3--:R-:W-:Y:S02]  /*0560*/  DADD R30, R12, -R4 ;  /* 0x000000000c1e7229 */ /* 0x008fe40000000804 */
[----:B------:R-:W-:-:S10]  /*0570*/  DADD R46, -R6, R14 ;  /* 0x00000000062e7229 */ /* 0x000fd4000000010e */
[----:B------:R-:W-:Y:S02]  /*0580*/  @!P5 DMUL R38, R30, R26 ;  /* 0x0000001a1e26d228 */ /* 0x000fe40000000000 */
[----:B------:R-:W-:Y:S02]  /*0590*/  @P5 DADD R36, -R24, 1 ;  /* 0x3ff0000018245429 */ /* 0x000fe40000000100 */
[----:B-----5:R-:W-:Y:S02]  /*05a0*/  DMUL R42, R10, R10 ;  /* 0x0000000a0a2a7228 */ /* 0x020fe40000000000 */
[C---:B------:R-:W-:Y:S02]  /*05b0*/  @!P5 DMUL R28, R46.reuse, R26 ;  /* 0x0000001a2e1cd228 */ /* 0x040fe40000000000 */
[----:B0-----:R-:W-:Y:S02]  /*05c0*/  @!P5 DFMA R40, R46, R24, R38 ;  /* 0x000000182e28d22b */ /* 0x001fe40000000026 */
[----:B------:R-:W-:-:S02]  /*05d0*/  @P5 DADD R26, RZ, -R26 ;  /* 0x00000000ff1a5229 */ /* 0x000fc4000000081a */
[----:B------:R-:W-:Y:S02]  /*05e0*/  @P5 DMUL R38, R46, R36 ;  /* 0x000000242e265228 */ /* 0x000fe40000000000 */
[----:B------:R-:W-:-:S06]  /*05f0*/  DFMA R42, R8, R8, R42 ;  /* 0x00000008082a722b */ /* 0x000fcc000000002a */
[----:B------:R-:W-:Y:S02]  /*0600*/  @P5 DFMA R38, R30, R26, R38 ;  /* 0x0000001a1e26522b */ /* 0x000fe40000000026 */
[----:B------:R-:W-:Y:S02]  /*0610*/  DSETP.GEU.AND P4, PT, R42, 0.25, PT ;  /* 0x3fd000002a00742a */ /* 0x000fe40003f8e000 */
[----:B------:R-:W-:Y:S02]  /*0620*/  @!P5 DFMA R28, R30, R24, -R28 ;  /* 0x000000181e1cd22b */ /* 0x000fe4000000081c */
[----:B------:R-:W-:Y:S02]  /*0630*/  @!P5 DADD R6, R40, R6 ;  /* 0x000000002806d229 */ /* 0x000fe40000000006 */
[----:B------:R-:W-:Y:S02]  /*0640*/  @P5 DMUL R24, R46, R26 ;  /* 0x0000001a2e185228 */ /* 0x000fe40000000000 */
[----:B------:R-:W-:-:S02]  /*0650*/  @P5 DADD R6, -R38, R14 ;  /* 0x0000000026065229 */ /* 0x000fc4000000010e */
[----:B----4-:R-:W-:Y:S02]  /*0660*/  DADD R14, R20, -R16 ;  /* 0x00000000140e7229 */ /* 0x010fe40000000810 */
[----:B------:R-:W-:Y:S02]  /*0670*/  @!P5 DADD R4, R28, R4 ;  /* 0x000000001c04d229 */ /* 0x000fe40000000004 */
[----:B------:R-:W-:Y:S02]  /*0680*/  @P5 DFMA R24, R30, R36, -R24 ;  /* 0x000000241e18522b */ /* 0x000fe40000000818 */
[----:B------:R-:W-:Y:S01]  /*0690*/  DADD R26, R22, -R18 ;  /* 0x00000000161a7229 */ /* 0x000fe20000000812 */
[----:B------:R-:W-:Y:S01]  /*06a0*/  @P2 LEA R42, P3, R0, UR6, 0x4 ;  /* 0x00000006002a2c11 */ /* 0x000fe2000f8620ff */
[----:B------:R-:W-:Y:S02]  /*06b0*/  @P4 DADD R38, RZ, -R10 ;  /* 0x00000000ff264229 */ /* 0x000fe4000000080a */
[----:B------:R-:W-:-:S02]  /*06c0*/  @P4 DADD R30, -R8, 1 ;  /* 0x3ff00000081e4429 */ /* 0x000fc40000000100 */
[-C--:B------:R-:W-:Y:S01]  /*06d0*/  @!P4 DMUL R28, R14, R10.reuse ;  /* 0x0000000a0e1cc228 */ /* 0x080fe20000000000 */
[C-C-:B------:R-:W-:Y:S01]  /*06e0*/  @P2 LEA.HI.X R43, R0.reuse, UR7, R3.reuse, 0x4, P3 ;  /* 0x00000007002b2c11 */ /* 0x140fe200098f2403 */
[----:B------:R-:W-:Y:S01]  /*06f0*/  @P5 DADD R4, -R24, R12 ;  /* 0x0000000018045229 */ /* 0x000fe2000000010c */
[C---:B------:R-:W-:Y:S01]  /*0700*/  @P2 LEA R46, P3, R0.reuse, UR10, 0x4 ;  /* 0x0000000a002e2c11 */ /* 0x040fe2000f8620ff */
[C---:B------:R-:W-:Y:S01]  /*0710*/  @!P4 DMUL R36, R26.reuse, R10 ;  /* 0x0000000a1a24c228 */ /* 0x040fe20000000000 */
[----:B------:R-:W-:Y:S01]  /*0720*/  CS2R R24, SRZ ;  /* 0x0000000000187805 */ /* 0x000fe2000001ff00 */
[C---:B------:R-:W-:Y:S02]  /*0730*/  @P4 DMUL R10, R26.reuse, R38 ;  /* 0x000000261a0a4228 */ /* 0x040fe40000000000 */
[C---:B------:R-:W-:Y:S02]  /*0740*/  @P4 DMUL R12, R26.reuse, R30 ;  /* 0x0000001e1a0c4228 */ /* 0x040fe40000000000 */
[----:B------:R-:W-:Y:S01]  /*0750*/  @!P4 DFMA R28, R26, R8, R28 ;  /* 0x000000081a1cc22b */ /* 0x000fe2000000001c */
[----:B------:R-:W-:-:S02]  /*0760*/  @P2 LEA.HI.X R47, R0, UR11, R3, 0x4, P3 ;  /* 0x0000000b002f2c11 */ /* 0x000fc400098f2403 */
[----:B------:R-:W-:-:S06]  /*0770*/  CS2R R26, SRZ ;  /* 0x00000000001a7805 */ /* 0x000fcc000001ff00 */
[----:B------:R-:W2:Y:S01]  /*0780*/  @P2 LDG.E.128 R24, desc[UR16][R46.64] ;  /* 0x000000102e182981 */ /* 0x000ea2000c1e1d00 */
[----:B------:R-:W-:Y:S01]  /*0790*/  @P2 LEA R44, P5, R0, UR8, 0x4 ;  /* 0x00000008002c2c11 */ /* 0x000fe2000f8a20ff */
[C---:B------:R-:W-:Y:S02]  /*07a0*/  @!P4 DFMA R36, R14.reuse, R8, -R36 ;  /* 0x000000080e24c22b */ /* 0x040fe40000000824 */
[C---:B------:R-:W-:Y:S01]  /*07b0*/  @P4 DFMA R30, R14.reuse, R30, -R10 ;  /* 0x0000001e0e1e422b */ /* 0x040fe2000000080a */
[----:B------:R-:W-:Y:S01]  /*07c0*/  CS2R R8, SRZ ;  /* 0x0000000000087805 */ /* 0x000fe2000001ff00 */
[----:B------:R-:W-:Y:S01]  /*07d0*/  @P4 DFMA R38, R14, R38, R12 ;  /* 0x000000260e26422b */ /* 0x000fe2000000000c */
[----:B------:R-:W-:Y:S02]  /*07e0*/  CS2R R10, SRZ ;  /* 0x00000000000a7805 */ /* 0x000fe4000001ff00 */
[----:B------:R-:W-:Y:S02]  /*07f0*/  CS2R R14, SRZ ;  /* 0x00000000000e7805 */ /* 0x000fe4000001ff00 */
[----:B------:R-:W-:-:S02]  /*0800*/  CS2R R12, SRZ ;  /* 0x00000000000c7805 */ /* 0x000fc4000001ff00 */
[----:B------:R-:W-:-:S04]  /*0810*/  @P2 LEA.HI.X R45, R0, UR9, R3, 0x4, P5 ;  /* 0x00000009002d2c11 */ /* 0x000fc8000a8f2403 */
[----:B------:R-:W3:Y:S04]  /*0820*/  @P2 LDG.E.128 R12, desc[UR16][R42.64] ;  /* 0x000000102a0c2981 */ /* 0x000ee8000c1e1d00 */
[----:B------:R-:W3:Y:S01]  /*0830*/  @P2 LDG.E.128 R8, desc[UR16][R44.64] ;  /* 0x000000102c082981 */ /* 0x000ee2000c1e1d00 */
[----:B------:R-:W-:Y:S01]  /*0840*/  @!P4 DADD R16, R36, R16 ;  /* 0x000000002410c229 */ /* 0x000fe20000000010 */
[----:B------:R-:W-:Y:S01]  /*0850*/  IMAD.U32 R36, RZ, RZ, UR15 ;  /* 0x0000000fff247e24 */ /* 0x000fe2000f8e00ff */
[----:B------:R-:W-:-:S03]  /*0860*/  @!P4 DADD R18, R28, R18 ;  /* 0x000000001c12c229 */ /* 0x000fc60000000012 */
[----:B------:R-:W-:Y:S01]  /*0870*/  IMAD R36, R36, 0x3, RZ ;  /* 0x0000000324247824 */ /* 0x000fe200078e02ff */
[----:B------:R-:W-:Y:S02]  /*0880*/  @P4 DADD R18, -R38, R22 ;  /* 0x0000000026124229 */ /* 0x000fe40000000116 */
[----:B------:R-:W-:Y:S02]  /*0890*/  @P4 DADD R16, -R30, R20 ;  /* 0x000000001e104229 */ /* 0x000fe40000000114 */
[----:B------:R-:W-:-:S04]  /*08a0*/  IADD3 R37, P4, R36, R33, RZ ;  /* 0x0000002124257210 */ /* 0x000fc80007f9e0ff */
        /* <DEDUP_REMOVED lines=12> */
[----:B------:R-:W-:-:S04]  /*0970*/  @P5 DADD R20, RZ, -R26 ;  /* 0x00000000ff145229 */ /* 0x000fc8000000081a */
[C---:B------:R-:W-:Y:S02]  /*0980*/  @!P5 DFMA R42, R44.reuse, R24, R22 ;  /* 0x000000182c2ad22b */ /* 0x040fe40000000016 */
[C---:B------:R-:W-:Y:S02]  /*0990*/  @P5 DMUL R30, R44.reuse, R38 ;  /* 0x000000262c1e5228 */ /* 0x040fe40000000000 */
[C---:B------:R-:W-:Y:S02]  /*09a0*/  @!P5 DMUL R40, R44.reuse, R26 ;  /* 0x0000001a2c28d228 */ /* 0x040fe40000000000 */
[-C--:B------:R-:W-:Y:S02]  /*09b0*/  @P5 DMUL R22, R44, R20.reuse ;  /* 0x000000142c165228 */ /* 0x080fe40000000000 */
[----:B------:R-:W-:Y:S02]  /*09c0*/  @!P5 DADD R14, R42, R14 ;  /* 0x000000002a0ed229 */ /* 0x000fe4000000000e */
[C---:B------:R-:W-:Y:S01]  /*09d0*/  @P5 DFMA R30, R28.reuse, R20, R30 ;  /* 0x000000141c1e522b */ /* 0x040fe2000000001e */
[----:B------:R-:W-:Y:S01]  /*09e0*/  @P3 LEA R42, P4, R37, UR6, 0x4 ;  /* 0x00000006252a3c11 */ /* 0x000fe2000f8820ff */
[----:B------:R-:W-:-:S03]  /*09f0*/  @!P5 DFMA R40, R28, R24, -R40 ;  /* 0x000000181c28d22b */ /* 0x000fc60000000828 */
[C-C-:B------:R-:W-:Y:S02]  /*0a00*/  @P3 LEA.HI.X R43, R37.reuse, UR7, R36.reuse, 0x4, P4 ;  /* 0x00000007252b3c11 */ /* 0x140fe4000a0f2424 */
[C---:B------:R-:W-:Y:S01]  /*0a10*/  @P3 LEA R46, P4, R37.reuse, UR10, 0x4 ;  /* 0x0000000a252e3c11 */ /* 0x040fe2000f8820ff */
[----:B------:R-:W-:Y:S02]  /*0a20*/  @P5 DFMA R38, R28, R38, -R22 ;  /* 0x000000261c26522b */ /* 0x000fe40000000816 */
[----:B------:R-:W-:Y:S01]  /*0a30*/  @P5 DADD R14, -R30, R10 ;  /* 0x000000001e0e5229 */ /* 0x000fe2000000010a */
[----:B------:R-:W-:Y:S02]  /*0a40*/  CS2R R28, SRZ ;  /* 0x00000000001c7805 */ /* 0x000fe4000001ff00 */
[----:B------:R-:W-:Y:S02]  /*0a50*/  CS2R R30, SRZ ;  /* 0x00000000001e7805 */ /* 0x000fe4000001ff00 */
[----:B------:R-:W-:-:S05]  /*0a60*/  @P3 LEA.HI.X R47, R37, UR11, R36, 0x4, P4 ;  /* 0x0000000b252f3c11 */ /* 0x000fca000a0f2424 */
[----:B------:R-:W2:Y:S01]  /*0a70*/  @P3 LDG.E.128 R28, desc[UR16][R46.64] ;  /* 0x000000102e1c3981 */ /* 0x000ea2000c1e1d00 */
[C---:B------:R-:W-:Y:S02]  /*0a80*/  @P3 LEA R44, P6, R37.reuse, UR8, 0x4 ;  /* 0x00000008252c3c11 */ /* 0x040fe4000f8c20ff */
[----:B------:R-:W-:Y:S02]  /*0a90*/  CS2R R22, SRZ ;  /* 0x0000000000167805 */ /* 0x000fe4000001ff00 */
[----:B------:R-:W-:Y:S02]  /*0aa0*/  CS2R R20, SRZ ;  /* 0x0000000000147805 */ /* 0x000fe4000001ff00 */
[----:B------:R-:W-:Y:S02]  /*0ab0*/  CS2R R26, SRZ ;  /* 0x00000000001a7805 */ /* 0x000fe4000001ff00 */
[----:B------:R-:W-:Y:S02]  /*0ac0*/  CS2R R24, SRZ ;  /* 0x0000000000187805 */ /* 0x000fe4000001ff00 */
[----:B------:R-:W-:Y:S01]  /*0ad0*/  @P3 LEA.HI.X R45, R37, UR9, R36, 0x4, P6 ;  /* 0x00000009252d3c11 */ /* 0x000fe2000b0f2424 */
[----:B------:R-:W3:Y:S04]  /*0ae0*/  @P3 LDG.E.128 R20, desc[UR16][R42.64] ;  /* 0x000000102a143981 */ /* 0x000ee8000c1e1d00 */
[----:B------:R-:W3:Y:S01]  /*0af0*/  @P3 LDG.E.128 R24, desc[UR16][R44.64] ;  /* 0x000000102c183981 */ /* 0x000ee2000c1e1d00 */
[----:B------:R-:W-:-:S02]  /*0b00*/  @!P5 DADD R12, R40, R12 ;  /* 0x00000000280cd229 */ /* 0x000fc4000000000c */
[----:B------:R-:W-:Y:S01]  /*0b10*/  @P5 DADD R12, -R38, R8 ;  /* 0x00000000260c5229 */ /* 0x000fe20000000108 */
[----:B------:R-:W-:-:S04]  /*0b20*/  UIMAD.WIDE.U32 UR4, UR15, 0x4, UR4 ;  /* 0x000000040f0478a5 */ /* 0x000fc8000f8e0004 */
[----:B------:R-:W-:Y:S02]  /*0b30*/  UISETP.LT.U32.AND UP1, UPT, UR4, UR18, UPT ;  /* 0x000000120400728c */ /* 0x000fe4000bf21070 */
[----:B------:R-:W-:-:S04]  /*0b40*/  UISETP.GE.U32.AND UP0, UPT, UR4, 0x10000, UPT ;  /* 0x000100000400788c */ /* 0x000fc8000bf06070 */
[----:B------:R-:W-:Y:S01]  /*0b50*/  UISETP.GE.U32.AND.EX UP0, UPT, UR5, URZ, UPT, UP0 ;  /* 0x0000003f0500728c */ /* 0x000fe2000bf06100 */
[----:B--2---:R-:W-:-:S08]  /*0b60*/  DMUL R10, R30, R30 ;  /* 0x0000001e1e0a7228 */ /* 0x004fd00000000000 */
[----:B------:R-:W-:-:S08]  /*0b70*/  DFMA R10, R28, R28, R10 ;  /* 0x0000001c1c0a722b */ /* 0x000fd0000000000a */
[----:B------:R-:W-:Y:S02]  /*0b80*/  DSETP.GEU.AND P4, PT, R10, 0.25, PT ;  /* 0x3fd000000a00742a */ /* 0x000fe40003f8e000 */
[----:B---3--:R-:W-:Y:S02]  /*0b90*/  DADD R10, R24, -R20 ;  /* 0x00000000180a7229 */ /* 0x008fe40000000814 */
[----:B------:R-:W-:-:S10]  /*0ba0*/  DADD R40, R26, -R22 ;  /* 0x000000001a287229 */ /* 0x000fd40000000816 */
[-C--:B------:R-:W-:Y:S02]  /*0bb0*/  @!P4 DMUL R38, R10, R30.reuse ;  /* 0x0000001e0a26c228 */ /* 0x080fe40000000000 */
[----:B------:R-:W-:Y:S02]  /*0bc0*/  @!P4 DMUL R8, R40, R30 ;  /* 0x0000001e2808c228 */ /* 0x000fe40000000000 */
[----:B------:R-:W-:-:S04]  /*0bd0*/  @P4 DADD R30, RZ, -R30 ;  /* 0x00000000ff1e4229 */ /* 0x000fc8000000081e */
[-C--:B------:R-:W-:Y:S02]  /*0be0*/  @!P4 DFMA R38, R40, R28.reuse, R38 ;  /* 0x0000001c2826c22b */ /* 0x080fe40000000026 */
[----:B------:R-:W-:Y:S02]  /*0bf0*/  @!P4 DFMA R8, R10, R28, -R8 ;  /* 0x0000001c0a08c22b */ /* 0x000fe40000000808 */
[----:B------:R-:W-:-:S04]  /*0c00*/  @P4 DADD R28, -R28, 1 ;  /* 0x3ff000001c1c4429 */ /* 0x000fc80000000100 */
[----:B------:R-:W-:Y:S02]  /*0c10*/  @!P4 DADD R22, R38, R22 ;  /* 0x000000002616c229 */ /* 0x000fe40000000016 */
[C---:B------:R-:W-:Y:S02]  /*0c20*/  @P4 DMUL R38, R40.reuse, R30 ;  /* 0x0000001e28264228 */ /* 0x040fe40000000000 */
[----:B------:R-:W-:-:S06]  /*0c30*/  @P4 DMUL R40, R40, R28 ;  /* 0x0000001c28284228 */ /* 0x000fcc0000000000 */
[C---:B------:R-:W-:Y:S02]  /*0c40*/  @P4 DFMA R38, R10.reuse, R28, -R38 ;  /* 0x0000001c0a26422b */ /* 0x040fe40000000826 */
[----:B------:R-:W-:Y:S01]  /*0c50*/  @P4 DFMA R40, R10, R30, R40 ;  /* 0x0000001e0a28422b */ /* 0x000fe20000000028 */
[C---:B------:R-:W-:Y:S02]  /*0c60*/  @P1 LEA R28, P6, R2.reuse, UR12, 0x4 ;  /* 0x0000000c021c1c11 */ /* 0x040fe4000f8c20ff */
[C---:B------:R-:W-:Y:S01]  /*0c70*/  @P0 LEA R10, P5, R33.reuse, UR12, 0x4 ;  /* 0x0000000c210a0c11 */ /* 0x040fe2000f8a20ff */
[----:B------:R-:W-:Y:S01]  /*0c80*/  @!P4 DADD R20, R8, R20 ;  /* 0x000000000814c229 */ /* 0x000fe20000000014 */
[----:B------:R-:W-:Y:S02]  /*0c90*/  @P1 LEA.HI.X R29, R2, UR13, R35, 0x4, P6 ;  /* 0x0000000d021d1c11 */ /* 0x000fe4000b0f2423 */
[----:B------:R-:W-:Y:S02]  /*0ca0*/  @P0 LEA.HI.X R11, R33, UR13, R32, 0x4, P5 ;  /* 0x0000000d210b0c11 */ /* 0x000fe4000a8f2420 */
[----:B------:R-:W-:-:S02]  /*0cb0*/  @P2 LEA R2, P5, R0, UR12, 0x4 ;  /* 0x0000000c00022c11 */ /* 0x000fc4000f8a20ff */
[C---:B------:R-:W-:Y:S01]  /*0cc0*/  @P3 LEA R8, P6, R37.reuse, UR12, 0x4 ;  /* 0x0000000c25083c11 */ /* 0x040fe2000f8c20ff */
[----:B------:R-:W-:Y:S01]  /*0cd0*/  @P4 DADD R22, -R40, R26 ;  /* 0x0000000028164229 */ /* 0x000fe2000000011a */
[----:B------:R-:W-:Y:S01]  /*0ce0*/  @P2 LEA.HI.X R3, R0, UR13, R3, 0x4, P5 ;  /* 0x0000000d00032c11 */ /* 0x000fe2000a8f2403 */
[----:B------:R-:W-:Y:S01]  /*0cf0*/  @P4 DADD R20, -R38, R24 ;  /* 0x0000000026144229 */ /* 0x000fe20000000118 */
[----:B------:R-:W-:Y:S01]  /*0d00*/  @P3 LEA.HI.X R9, R37, UR13, R36, 0x4, P6 ;  /* 0x0000000d25093c11 */ /* 0x000fe2000b0f2424 */
[----:B------:R1:W-:Y:S01]  /*0d10*/  @P0 STG.E.128 desc[UR16][R10.64], R4 ;  /* 0x000000040a000986 */ /* 0x0003e2000c101d10 */
[----:B------:R-:W-:-:S03]  /*0d20*/  IMAD.U32 R25, RZ, RZ, UR5 ;  /* 0x00000005ff197e24 */ /* 0x000fc6000f8e00ff */
[----:B------:R1:W-:Y:S01]  /*0d30*/  @P1 STG.E.128 desc[UR16][R28.64], R16 ;  /* 0x000000101c001986 */ /* 0x0003e2000c101d10 */
[----:B------:R-:W-:-:S03]  /*0d40*/  PLOP3.LUT P0, PT, PT, PT, UP1, 0x80, 0x0 ;  /* 0x000000000000781c */ /* 0x000fc60003f0f018 */
[----:B------:R1:W-:Y:S04]  /*0d50*/  @P2 STG.E.128 desc[UR16][R2.64], R12 ;  /* 0x0000000c02002986 */ /* 0x0003e8000c101d10 */
[----:B------:R1:W-:Y:S01]  /*0d60*/  @P3 STG.E.128 desc[UR16][R8.64], R20 ;  /* 0x0000001408003986 */ /* 0x0003e2000c101d10 */
[----:B------:R-:W-:Y:S02]  /*0d70*/  ISETP.LT.AND.EX P0, PT, R25, UR14, PT, P0 ;  /* 0x0000000e19007c0c */ /* 0x000fe4000bf01300 */
[----:B------:R-:W-:Y:S01]  /*0d80*/  PLOP3.LUT P1, PT, PT, PT, UP0, 0x80, 0x0 ;  /* 0x000000000000781c */ /* 0x000fe20003f2f008 */
[----:B------:R-:W-:-:S12]  /*0d90*/  IMAD.U32 R24, RZ, RZ, UR4 ;  /* 0x00000004ff187e24 */ /* 0x000fd8000f8e00ff */
[----:B------:R-:W-:Y:S05]  /*0da0*/  @!P1 BRA P0, `(.L_x_213) ;  /* 0xfffffff4001c9947 */ /* 0x000fea000003ffff */
[----:B------:R-:W-:Y:S05]  /*0db0*/  EXIT ;  /* 0x000000000000794d */ /* 0x000fea0003800000 */
.L_x_212:
        /* <DEDUP_REMOVED lines=8> */
.L_x_214:
[C---:B------:R-:W-:Y:S01]  /*0e40*/  IMAD.SHL.U32 R28, R3.reuse, 0x40, RZ ;  /* 0x00000040031c7824 */ /* 0x040fe200078e00ff */
[----:B------:R-:W-:-:S04]  /*0e50*/  SHF.L.U64.HI R2, R3, 0x6, R0 ;  /* 0x0000000603027819 */ /* 0x000fc80000010200 */
[----:B------:R-:W-:-:S04]  /*0e60*/  IADD3 R32, P0, R28, UR10, RZ ;  /* 0x0000000a1c207c10 */ /* 0x000fc8000ff1e0ff */
[----:B------:R-:W-:-:S05]  /*0e70*/  IADD3.X R33, R2, UR11, RZ, P0, !PT ;  /* 0x0000000b02217c10 */ /* 0x000fca00087fe4ff */
[----:B------:R-:W2:Y:S01]  /*0e80*/  LDG.E.128 R24, desc[UR16][R32.64] ;  /* 0x0000001020187981 */ /* 0x000ea2000c1e1d00 */
[C---:B------:R-:W-:Y:S02]  /*0e90*/  IADD3 R30, P0, R28.reuse, UR6, RZ ;  /* 0x000000061c1e7c10 */ /* 0x040fe4000ff1e0ff */
[----:B------:R-:W-:Y:S01]  /*0ea0*/  IADD3 R28, P1, R28, UR8, RZ ;  /* 0x000000081c1c7c10 */ /* 0x000fe2000ff3e0ff */
[----:B0-----:R-:W3:Y:S01]  /*0eb0*/  LDG.E.128 R20, desc[UR16][R32.64+0x10] ;  /* 0x0000101020147981 */ /* 0x001ee2000c1e1d00 */
[C---:B------:R-:W-:Y:S02]  /*0ec0*/  IADD3.X R31, R2.reuse, UR7, RZ, P0, !PT ;  /* 0x00000007021f7c10 */ /* 0x040fe400087fe4ff */
[----:B------:R-:W-:-:S03]  /*0ed0*/  IADD3.X R29, R2, UR9, RZ, P1, !PT ;  /* 0x00000009021d7c10 */ /* 0x000fc60008ffe4ff */
[----:B------:R-:W4:Y:S04]  /*0ee0*/  LDG.E.128 R8, desc[UR16][R30.64] ;  /* 0x000000101e087981 */ /* 0x000f28000c1e1d00 */
[----:B------:R-:W4:Y:S04]  /*0ef0*/  LDG.E.128 R12, desc[UR16][R28.64] ;  /* 0x000000101c0c7981 */ /* 0x000f28000c1e1d00 */
[----:B------:R-:W5:Y:S04]  /*0f00*/  LDG.E.128 R16, desc[UR16][R30.64+0x10] ;  /* 0x000010101e107981 */ /* 0x000f68000c1e1d00 */
[----:B------:R-:W5:Y:S01]  /*0f10*/  LDG.E.128 R4, desc[UR16][R28.64+0x10] ;  /* 0x000010101c047981 */ /* 0x000f62000c1e1d00 */
[----:B--2---:R-:W-:-:S08]  /*0f20*/  DMUL R34, R26, R26 ;  /* 0x0000001a1a227228 */ /* 0x004fd00000000000 */
[----:B------:R-:W-:-:S08]  /*0f30*/  DFMA R34, R24, R24, R34 ;  /* 0x000000181822722b */ /* 0x000fd00000000022 */
[----:B------:R-:W-:Y:S02]  /*0f40*/  DSETP.GEU.AND P0, PT, R34, 0.25, PT ;  /* 0x3fd000002200742a */ /* 0x000fe40003f0e000 */
[----:B----4-:R-:W-:Y:S02]  /*0f50*/  DADD R44, -R10, R14 ;  /* 0x000000000a2c7229 */ /* 0x010fe4000000010e */
[----:B------:R-:W-:-:S10]  /*0f60*/  DADD R42, -R8, R12 ;  /* 0x00000000082a7229 */ /* 0x000fd4000000010c */
[C---:B------:R-:W-:Y:S02]  /*0f70*/  @!P0 DMUL R34, R26.reuse, R44 ;  /* 0x0000002c1a228228 */ /* 0x040fe40000000000 */
[----:B------:R-:W-:Y:S02]  /*0f80*/  @!P0 DMUL R36, R26, R42 ;  /* 0x0000002a1a248228 */ /* 0x000fe40000000000 */
[----:B------:R-:W-:-:S04]  /*0f90*/  @P0 DADD R26, RZ, -R26 ;  /* 0x00000000ff1a0229 */ /* 0x000fc8000000081a */
[C---:B------:R-:W-:Y:S02]  /*0fa0*/  @!P0 DFMA R38, R24.reuse, R42, -R34 ;  /* 0x0000002a1826822b */ /* 0x040fe40000000822 */
[C---:B------:R-:W-:Y:S02]  /*0fb0*/  @!P0 DFMA R40, R24.reuse, R44, R36 ;  /* 0x0000002c1828822b */ /* 0x040fe40000000024 */
[----:B------:R-:W-:Y:S02]  /*0fc0*/  @P0 DADD R24, -R24, 1 ;  /* 0x3ff0000018180429 */ /* 0x000fe40000000100 */
[----:B------:R-:W-:-:S06]  /*0fd0*/  @P0 DMUL R34, R44, R26 ;  /* 0x0000001a2c220228 */ /* 0x000fcc0000000000 */
[-C--:B------:R-:W-:Y:S02]  /*0fe0*/  @P0 DMUL R36, R44, R24.reuse ;  /* 0x000000182c240228 */ /* 0x080fe40000000000 */
[----:B------:R-:W-:Y:S02]  /*0ff0*/  @P0 DFMA R34, R42, R24, -R34 ;  /* 0x000000182a22022b */ /* 0x000fe40000000822 */
[----:B---3--:R-:W-:-:S08]  /*1000*/  DMUL R24, R22, R22 ;  /* 0x0000001616187228 */ /* 0x008fd00000000000 */
[----:B------:R-:W-:Y:S02]  /*1010*/  DFMA R24, R20, R20, R24 ;  /* 0x000000141418722b */ /* 0x000fe40000000018 */
[----:B------:R-:W-:-:S06]  /*1020*/  @P0 DFMA R36, R42, R26, R36 ;  /* 0x0000001a2a24022b */ /* 0x000fcc0000000024 */
[----:B------:R-:W-:Y:S02]  /*1030*/  DSETP.GEU.AND P1, PT, R24, 0.25, PT ;  /* 0x3fd000001800742a */ /* 0x000fe40003f2e000 */
[----:B------:R-:W-:Y:S02]  /*1040*/  @!P0 DADD R8, R8, R38 ;  /* 0x0000000008088229 */ /* 0x000fe40000000026 */
[----:B-----5:R-:W-:Y:S02]  /*1050*/  DADD R38, -R16, R4 ;  /* 0x0000000010267229 */ /* 0x020fe40000000104 */
[----:B------:R-:W-:Y:S02]  /*1060*/  @!P0 DADD R10, R10, R40 ;  /* 0x000000000a0a8229 */ /* 0x000fe40000000028 */
[----:B------:R-:W-:Y:S01]  /*1070*/  @P0 DADD R10, R14, -R36 ;  /* 0x000000000e0a0229 */ /* 0x000fe20000000824 */
[----:B------:R-:W2:Y:S01]  /*1080*/  LDG.E.128 R40, desc[UR16][R28.64+0x30] ;  /* 0x000030101c287981 */ /* 0x000ea2000c1e1d00 */
[----:B------:R-:W-:-:S03]  /*1090*/  @P0 DADD R8, R12, -R34 ;  /* 0x000000000c080229 */ /* 0x000fc60000000822 */
[----:B------:R-:W3:Y:S01]  /*10a0*/  LDG.E.128 R12, desc[UR16][R32.64+0x20] ;  /* 0x00002010200c7981 */ /* 0x000ee2000c1e1d00 */
[----:B------:R-:W-:Y:S02]  /*10b0*/  DADD R26, -R18, R6 ;  /* 0x00000000121a7229 */ /* 0x000fe40000000106 */
[----:B------:R-:W-:Y:S02]  /*10c0*/  @P1 DADD R24, RZ, -R22 ;  /* 0x00000000ff181229 */ /* 0x000fe40000000816 */
[----:B------:R-:W-:Y:S02]  /*10d0*/  @!P1 DMUL R36, R22, R38 ;  /* 0x0000002616249228 */ /* 0x000fe40000000000 */
[----:B------:R-:W-:Y:S02]  /*10e0*/  @P1 DADD R46, -R20, 1 ;  /* 0x3ff00000142e1429 */ /* 0x000fe40000000100 */
[----:B------:R-:W-:Y:S01]  /*10f0*/  @!P1 DMUL R44, R22, R26 ;  /* 0x0000001a162c9228 */ /* 0x000fe20000000000 */
[----:B------:R-:W4:Y:S01]  /*1100*/  LDG.E.128 R32, desc[UR16][R32.64+0x30] ;  /* 0x0000301020207981 */ /* 0x000f22000c1e1d00 */
[----:B------:R-:W-:-:S02]  /*1110*/  @P1 DMUL R22, R26, R24 ;  /* 0x000000181a161228 */ /* 0x000fc40000000000 */
[----:B------:R-:W-:Y:S02]  /*1120*/  @!P1 DFMA R36, R20, R26, R36 ;  /* 0x0000001a1424922b */ /* 0x000fe40000000024 */
[----:B------:R-:W-:Y:S02]  /*1130*/  @P1 DMUL R26, R26, R46 ;  /* 0x0000002e1a1a1228 */ /* 0x000fe40000000000 */
[----:B------:R-:W-:Y:S02]  /*1140*/  @!P1 DFMA R44, R20, R38, -R44 ;  /* 0x00000026142c922b */ /* 0x000fe4000000082c */
[C---:B------:R-:W-:Y:S02]  /*1150*/  @P1 DFMA R46, R38.reuse, R46, -R22 ;  /* 0x0000002e262e122b */ /* 0x040fe40000000816 */
[----:B------:R-:W5:Y:S02]  /*1160*/  LDG.E.128 R20, desc[UR16][R30.64+0x20] ;  /* 0x000020101e147981 */ /* 0x000f64000c1e1d00 */
[----:B------:R-:W-:-:S02]  /*1170*/  @P1 DFMA R38, R38, R24, R26 ;  /* 0x000000182626122b */ /* 0x000fc4000000001a */
[----:B------:R-:W5:Y:S01]  /*1180*/  LDG.E.128 R24, desc[UR16][R28.64+0x20] ;  /* 0x000020101c187981 */ /* 0x000f62000c1e1d00 */
[----:B------:R-:W-:-:S05]  /*1190*/  @!P1 DADD R18, R18, R36 ;  /* 0x0000000012129229 */ /* 0x000fca0000000024 */
[----:B------:R-:W-:Y:S02]  /*11a0*/  @P1 DADD R18, R6, -R38 ;  /* 0x0000000006121229 */ /* 0x000fe40000000826 */
[----:B------:R0:W2:Y:S01]  /*11b0*/  LDG.E.128 R36, desc[UR16][R30.64+0x30] ;  /* 0x000030101e247981 */ /* 0x0000a2000c1e1d00 */
[----:B------:R-:W-:Y:S02]  /*11c0*/  @!P1 DADD R16, R16, R44 ;  /* 0x0000000010109229 */ /* 0x000fe4000000002c */
[----:B------:R-:W-:Y:S02]  /*11d0*/  @P1 DADD R16, R4, -R46 ;  /* 0x0000000004101229 */ /* 0x000fe4000000082e */
[----:B---3--:R-:W-:-:S08]  /*11e0*/  DMUL R6, R14, R14 ;  /* 0x0000000e0e067228 */ /* 0x008fd00000000000 */
[----:B------:R-:W-:-:S08]  /*11f0*/  DFMA R6, R12, R12, R6 ;  /* 0x0000000c0c06722b */ /* 0x000fd00000000006 */
[----:B------:R-:W-:Y:S02]  /*1200*/  DSETP.GEU.AND P0, PT, R6, 0.25, PT ;  /* 0x3fd000000600742a */ /* 0x000fe40003f0e000 */
[----:B-----5:R-:W-:Y:S02]  /*1210*/  DADD R48, -R22, R26 ;  /* 0x0000000016307229 */ /* 0x020fe4000000011a */
[----:B------:R-:W-:-:S10]  /*1220*/  DADD R46, -R20, R24 ;  /* 0x00000000142e7229 */ /* 0x000fd40000000118 */
[----:B------:R-:W-:Y:S02]  /*1230*/  @P0 DADD R6, RZ, -R14 ;  /* 0x00000000ff060229 */ /* 0x000fe4000000080e */
[C---:B------:R-:W-:Y:S02]  /*1240*/  @!P0 DMUL R4, R14.reuse, R48 ;  /* 0x000000300e048228 */ /* 0x040fe40000000000 */
[----:B------:R-:W-:-:S06]  /*1250*/  @!P0 DMUL R44, R14, R46 ;  /* 0x0000002e0e2c8228 */ /* 0x000fcc0000000000 */
[C---:B0-----:R-:W-:Y:S02]  /*1260*/  @!P0 DFMA R30, R12.reuse, R46, -R4 ;  /* 0x0000002e0c1e822b */ /* 0x041fe40000000804 */
[C---:B------:R-:W-:Y:S02]  /*1270*/  @!P0 DFMA R14, R12.reuse, R48, R44 ;  /* 0x000000300c0e822b */ /* 0x040fe4000000002c */
[----:B------:R-:W-:Y:S02]  /*1280*/  @P0 DADD R4, -R12, 1 ;  /* 0x3ff000000c040429 */ /* 0x000fe40000000100 */
[----:B------:R-:W-:-:S06]  /*1290*/  @P0 DMUL R12, R48, R6 ;  /* 0x00000006300c0228 */ /* 0x000fcc0000000000 */
[-C--:B------:R-:W-:Y:S02]  /*12a0*/  @P0 DMUL R28, R48, R4.reuse ;  /* 0x00000004301c0228 */ /* 0x080fe40000000000 */
[----:B------:R-:W-:Y:S02]  /*12b0*/  @P0 DFMA R4, R46, R4, -R12 ;  /* 0x000000042e04022b */ /* 0x000fe4000000080c */
[----:B----4-:R-:W-:-:S08]  /*12c0*/  DMUL R12, R34, R34 ;  /* 0x00000022220c7228 */ /* 0x010fd00000000000 */
[----:B------:R-:W-:Y:S02]  /*12d0*/  DFMA R12, R32, R32, R12 ;  /* 0x00000020200c722b */ /* 0x000fe4000000000c */
[----:B--2---:R-:W-:-:S06]  /*12e0*/  DADD R44, -R38, R42 ;  /* 0x00000000262c7229 */ /* 0x004fcc000000012a */
[----:B------:R-:W-:Y:S02]  /*12f0*/  DSETP.GEU.AND P1, PT, R12, 0.25, PT ;  /* 0x3fd000000c00742a */ /* 0x000fe40003f2e000 */
[----:B------:R-:W-:Y:S02]  /*1300*/  DADD R12, -R36, R40 ;  /* 0x00000000240c7229 */ /* 0x000fe40000000128 */
[----:B------:R-:W-:Y:S02]  /*1310*/  @P0 DFMA R6, R46, R6, R28 ;  /* 0x000000062e06022b */ /* 0x000fe4000000001c */
[----:B------:R-:W-:-:S08]  /*1320*/  @!P0 DADD R22, R22, R14 ;  /* 0x0000000016168229 */ /* 0x000fd0000000000e */
[C---:B------:R-:W-:Y:S02]  /*1330*/  @!P1 DMUL R14, R34.reuse, R44 ;  /* 0x0000002c220e9228 */ /* 0x040fe40000000000 */
[-C--:B------:R-:W-:Y:S02]  /*1340*/  @!P1 DMUL R28, R34, R12.reuse ;  /* 0x0000000c221c9228 */ /* 0x080fe40000000000 */
[----:B------:R-:W-:Y:S02]  /*1350*/  @!P0 DADD R20, R20, R30 ;  /* 0x0000000014148229 */ /* 0x000fe4000000001e */
[----:B------:R-:W-:Y:S02]  /*1360*/  @P1 DADD R34, RZ, -R34 ;  /* 0x00000000ff221229 */ /* 0x000fe40000000822 */
[C---:B------:R-:W-:Y:S02]  /*1370*/  @!P1 DFMA R30, R32.reuse, R12, -R14 ;  /* 0x0000000c201e922b */ /* 0x040fe4000000080e */
[----:B------:R-:W-:-:S02]  /*1380*/  @!P1 DFMA R28, R32, R44, R28 ;  /* 0x0000002c201c922b */ /* 0x000fc4000000001c */
[----:B------:R-:W-:Y:S02]  /*1390*/  @P1 DADD R32, -R32, 1 ;  /* 0x3ff0000020201429 */ /* 0x000fe40000000100 */
[----:B------:R-:W-:-:S04]  /*13a0*/  @P1 DMUL R14, R44, R34 ;  /* 0x000000222c0e1228 */ /* 0x000fc80000000000 */
[----:B------:R-:W-:Y:S02]  /*13b0*/  @!P1 DADD R38, R38, R28 ;  /* 0x0000000026269229 */ /* 0x000fe4000000001c */
[-C--:B------:R-:W-:Y:S02]  /*13c0*/  @P1 DMUL R28, R44, R32.reuse ;  /* 0x000000202c1c1228 */ /* 0x080fe40000000000 */
[----:B------:R-:W-:-:S06]  /*13d0*/  @P1 DFMA R14, R12, R32, -R14 ;  /* 0x000000200c0e122b */ /* 0x000fcc000000080e */
[----:B------:R-:W-:Y:S01]  /*13e0*/  @P1 DFMA R28, R12, R34, R28 ;  /* 0x000000220c1c122b */ /* 0x000fe2000000001c */
[C---:B------:R-:W-:Y:S01]  /*13f0*/  LEA R12, P2, R3.reuse, UR12, 0x6 ;  /* 0x0000000c030c7c11 */ /* 0x040fe2000f8430ff */
[----:B------:R-:W-:Y:S02]  /*1400*/  @P0 DADD R22, R26, -R6 ;  /* 0x000000001a160229 */ /* 0x000fe40000000806 */
[----:B------:R-:W-:Y:S01]  /*1410*/  @P0 DADD R20, R24, -R4 ;  /* 0x0000000018140229 */ /* 0x000fe20000000804 */
[C---:B------:R-:W-:Y:S02]  /*1420*/  LEA.HI.X R13, R3.reuse, UR13, R0, 0x6, P2 ;  /* 0x0000000d030d7c11 */ /* 0x040fe400090f3400 */
[----:B------:R-:W-:Y:S01]  /*1430*/  IADD3 R3, P0, R3, UR4, RZ ;  /* 0x0000000403037c10 */ /* 0x000fe2000ff1e0ff */
[----:B------:R-:W-:Y:S02]  /*1440*/  @!P1 DADD R36, R36, R30 ;  /* 0x0000000024249229 */ /* 0x000fe4000000001e */
[----:B------:R-:W-:-:S02]  /*1450*/  @P1 DADD R38, R42, -R28 ;  /* 0x000000002a261229 */ /* 0x000fc4000000081c */
[----:B------:R-:W-:Y:S01]  /*1460*/  @P1 DADD R36, R40, -R14 ;  /* 0x0000000028241229 */ /* 0x000fe2000000080e */
[C---:B------:R-:W-:Y:S02]  /*1470*/  IMAD.SHL.U32 R2, R3.reuse, 0x4, RZ ;  /* 0x0000000403027824 */ /* 0x040fe400078e00ff */
[----:B------:R-:W-:Y:S01]  /*1480*/  IMAD.X R0, RZ, RZ, R0, P0 ;  /* 0x000000ffff007224 */ /* 0x000fe200000e0600 */
[----:B------:R0:W-:Y:S01]  /*1490*/  STG.E.128 desc[UR16][R12.64], R8 ;  /* 0x000000080c007986 */ /* 0x0001e2000c101d10 */
[C---:B------:R-:W-:Y:S02]  /*14a0*/  ISETP.LT.U32.AND P1, PT, R3.reuse, 0x4000, PT ;  /* 0x000040000300780c */ /* 0x040fe40003f21070 */
[----:B------:R-:W-:Y:S01]  /*14b0*/  ISETP.GE.U32.AND P0, PT, R2, UR18, PT ;  /* 0x0000001202007c0c */ /* 0x000fe2000bf06070 */
[----:B------:R0:W-:Y:S01]  /*14c0*/  STG.E.128 desc[UR16][R12.64+0x10], R16 ;  /* 0x000010100c007986 */ /* 0x0001e2000c101d10 */
[----:B------:R-:W-:-:S03]  /*14d0*/  SHF.L.U64.HI R2, R3, 0x2, R0 ;  /* 0x0000000203027819 */ /* 0x000fc60000010200 */
[----:B------:R0:W-:Y:S04]  /*14e0*/  STG.E.128 desc[UR16][R12.64+0x20], R20 ;  /* 0x000020140c007986 */ /* 0x0001e8000c101d10 */
[----:B------:R0:W-:Y:S01]  /*14f0*/  STG.E.128 desc[UR16][R12.64+0x30], R36 ;  /* 0x000030240c007986 */ /* 0x0001e2000c101d10 */
[----:B------:R-:W-:Y:S02]  /*1500*/  ISETP.GE.AND.EX P0, PT, R2, UR14, PT, P0 ;  /* 0x0000000e02007c0c */ /* 0x000fe4000bf06300 */
[----:B------:R-:W-:-:S13]  /*1510*/  ISETP.LT.U32.AND.EX P1, PT, R0, RZ, PT, P1 ;  /* 0x000000ff0000720c */ /* 0x000fda0003f21110 */
[----:B------:R-:W-:Y:S05]  /*1520*/  @!P0 BRA P1, `(.L_x_214) ;  /* 0xfffffff800448947 */ /* 0x000fea000083ffff */
[----:B------:R-:W-:Y:S05]  /*1530*/  EXIT ;  /* 0x000000000000794d */ /* 0x000fea0003800000 */
.L_x_215:
        /* <DEDUP_REMOVED lines=12> */
.L_x_257:


//--------------------- .text._ZN2at6native52_GLOBAL__N__ff984223_19_ForeachTernaryOp_cu_5285c63625multi_tensor_apply_kernelINS1_18TensorListMetadataILi4EEENS1_20TernaryOpListFunctorIfLi4ELi3ELi3EEEJNS0_11LerpFunctorIfEEEEEvT_T0_DpT1_ --------------------------
	.section	.text._ZN2at6native52_GLOBAL__N__ff984223_19_ForeachTernaryOp_cu_5285c63625multi_tensor_apply_kernelINS1_18TensorListMetadataILi4EEENS1_20TernaryOpListFunctorIfLi4ELi3ELi3EEEJNS0_11LerpFunctorIfEEEEEvT_T0_DpT1_,"ax",@progbits
	.align	128
.text._ZN2at6native52_GLOBAL__N__ff984223_19_ForeachTernaryOp_cu_5285c63625multi_tensor_apply_kernelINS1_18TensorListMetadataILi4EEENS1_20TernaryOpListFunctorIfLi4ELi3ELi3EEEJNS0_11LerpFunctorIfEEEEEvT_T0_DpT1_:
        .type           _ZN2at6native52_GLOBAL__N__ff984223_19_ForeachTernaryOp_cu_5285c63625multi_tensor_apply_kernelINS1_18TensorListMetadataILi4EEENS1_20TernaryOpListFunctorIfLi4ELi3ELi3EEEJNS0_11LerpFunctorIfEEEEEvT_T0_DpT1_,@function
        .size           _ZN2at6native52_GLOBAL__N__ff984223_19_ForeachTernaryOp_cu_5285c63625multi_tensor_apply_kernelINS1_18TensorListMetadataILi4EEENS1_20TernaryOpListFunctorIfLi4ELi3ELi3EEEJNS0_11LerpFunctorIfEEEEEvT_T0_DpT1_,(.L_x_258 - _ZN2at6native52_GLOBAL__N__ff984223_19_ForeachTernaryOp_cu_5285c63625multi_tensor_apply_kernelINS1_18TensorListMetadataILi4EEENS1_20TernaryOpListFunctorIfLi4ELi3ELi3EEEJNS0_11LerpFunctorIfEEEEEvT_T0_DpT1_)
        .other          _ZN2at6native52_GLOBAL__N__ff984223_19_ForeachTernaryOp_cu_5285c63625multi_tensor_apply_kernelINS1_18TensorListMetadataILi4EEENS1_20TernaryOpListFunctorIfLi4ELi3ELi3EEEJNS0_11LerpFunctorIfEEEEEvT_T0_DpT1_,@"STO_CUDA_ENTRY STV_DEFAULT"
_ZN2at6native52_GLOBAL__N__ff984223_19_ForeachTernaryOp_cu_5285c63625multi_tensor_apply_kernelINS1_18TensorListMetadataILi4EEENS1_20TernaryOpListFunctorIfLi4ELi3ELi3EEEJNS0_11LerpFunctorIfEEEEEvT_T0_DpT1_:
        /* <DEDUP_REMOVED lines=33> */
.L_x_217:
[----:B0-----:R-:W-:Y:S02]  /*0210*/  IADD3 R7, P1, R0, R4, RZ ;  /* 0x0000000400077210 */ /* 0x001fe40007f3e0ff */
[----:B------:R-:W-:Y:S02]  /*0220*/  CS2R R28, SRZ ;  /* 0x00000000001c7805 */ /* 0x000fe4000001ff00 */
[C---:B------:R-:W-:Y:S01]  /*0230*/  ISETP.GE.U32.AND P0, PT, R7.reuse, 0x10000, PT ;  /* 0x000100000700780c */ /* 0x040fe20003f06070 */
[----:B------:R-:W-:Y:S01]  /*0240*/  IMAD.X R26, RZ, RZ, R5, P1 ;  /* 0x000000ffff1a7224 */ /* 0x000fe200008e0605 */
[----:B------:R-:W-:Y:S02]  /*0250*/  ISETP.LT.U32.AND P1, PT, R7, UR17, PT ;  /* 0x0000001107007c0c */ /* 0x000fe4000bf21070 */
[----:B-1----:R-:W-:Y:S02]  /*0260*/  IADD3 R9, P3, R2, R7, RZ ;  /* 0x0000000702097210 */ /* 0x002fe40007f7e0ff */
[----:B------:R-:W-:-:S03]  /*0270*/  ISETP.GE.U32.AND.EX P0, PT, R26, RZ, PT, P0 ;  /* 0x000000ff1a00720c */ /* 0x000fc60003f06100 */
[----:B------:R-:W-:Y:S01]  /*0280*/  IMAD.X R6, RZ, RZ, R26, P3 ;  /* 0x000000ffff067224 */ /* 0x000fe200018e061a */
[----:B------:R-:W-:Y:S02]  /*0290*/  ISETP.LT.AND.EX P0, PT, R26, UR4, !P0, P1 ;  /* 0x000000041a007c0c */ /* 0x000fe4000c701310 */
[----:B------:R-:W-:Y:S02]  /*02a0*/  ISETP.GE.U32.AND P1, PT, R9, 0x10000, PT ;  /* 0x000100000900780c */ /* 0x000fe40003f26070 */
[----:B------:R-:W-:Y:S02]  /*02b0*/  LEA R25, P5, R2, R7, 0x1 ;  /* 0x0000000702197211 */ /* 0x000fe400078a08ff */
[----:B------:R-:W-:-:S07]  /*02c0*/  ISETP.GE.U32.AND.EX P1, PT, R6, RZ, PT, P1 ;  /* 0x000000ff0600720c */ /* 0x000fce0003f26110 */
[C---:B------:R-:W-:Y:S02]  /*02d0*/  @P0 LEA R12, P2, R7.reuse, UR6, 0x2 ;  /* 0x00000006070c0c11 */ /* 0x040fe4000f8410ff */
[C---:B------:R-:W-:Y:S02]  /*02e0*/  @P0 LEA R16, P3, R7.reuse, UR8, 0x2 ;  /* 0x0000000807100c11 */ /* 0x040fe4000f8610ff */
[--C-:B------:R-:W-:Y:S02]  /*02f0*/  @P0 LEA.HI.X R13, R7, UR7, R26.reuse, 0x2, P2 ;  /* 0x00000007070d0c11 */ /* 0x100fe400090f141a */
[----:B------:R-:W-:Y:S01]  /*0300*/  ISETP.LT.U32.AND P2, PT, R9, UR17, PT ;  /* 0x0000001109007c0c */ /* 0x000fe2000bf41070 */
[----:B------:R-:W-:Y:S01]  /*0310*/  IMAD R8, R2, 0x3, RZ ;  /* 0x0000000302087824 */ /* 0x000fe200078e02ff */
[C-C-:B------:R-:W-:Y:S01]  /*0320*/  @P0 LEA.HI.X R17, R7.reuse, UR9, R26.reuse, 0x2, P3 ;  /* 0x0000000907110c11 */ /* 0x140fe200098f141a */
[----:B------:R-:W-:Y:S01]  /*0330*/  IMAD.X R24, RZ, RZ, R26, P5 ;  /* 0x000000ffff187224 */ /* 0x000fe200028e061a */
[----:B------:R-:W-:Y:S01]  /*0340*/  ISETP.LT.AND.EX P1, PT, R6, UR4, !P1, P2 ;  /* 0x0000000406007c0c */ /* 0x000fe2000cf21320 */
[----:B------:R0:W2:Y:S01]  /*0350*/  @P0 LDG.E R28, desc[UR14][R12.64] ;  /* 0x0000000e0c1c0981 */ /* 0x0000a2000c1e1900 */
[----:B------:R-:W-:-:S02]  /*0360*/  @P0 LEA R14, P2, R7, UR10, 0x2 ;  /* 0x0000000a070e0c11 */ /* 0x000fc4000f8410ff */
[----:B------:R-:W-:Y:S02]  /*0370*/  CS2R R10, SRZ ;  /* 0x00000000000a7805 */ /* 0x000fe4000001ff00 */
[----:B------:R-:W-:Y:S01]  /*0380*/  ISETP.GE.U32.AND P3, PT, R25, 0x10000, PT ;  /* 0x000100001900780c */ /* 0x000fe20003f66070 */
[----:B------:R-:W-:Y:S01]  /*0390*/  IMAD.MOV.U32 R27, RZ, RZ, RZ ;  /* 0x000000ffff1b7224 */ /* 0x000fe200078e00ff */
[--C-:B------:R-:W-:Y:S02]  /*03a0*/  @P0 LEA.HI.X R15, R7, UR11, R26.reuse, 0x2, P2 ;  /* 0x0000000b070f0c11 */ /* 0x100fe400090f141a */
[----:B------:R-:W-:Y:S02]  /*03b0*/  IADD3 R3, P4, R8, R7, RZ ;  /* 0x0000000708037210 */ /* 0x000fe40007f9e0ff */
[----:B------:R-:W-:Y:S01]  /*03c0*/  ISETP.LT.U32.AND P2, PT, R25, UR17, PT ;  /* 0x0000001119007c0c */ /* 0x000fe2000bf41070 */
[----:B------:R1:W3:Y:S01]  /*03d0*/  @P0 LDG.E R10, desc[UR14][R14.64] ;  /* 0x0000000e0e0a0981 */ /* 0x0002e2000c1e1900 */
[C---:B------:R-:W-:Y:S01]  /*03e0*/  ISETP.GE.U32.AND.EX P3, PT, R24.reuse, RZ, PT, P3 ;  /* 0x000000ff1800720c */ /* 0x040fe20003f66130 */
[----:B------:R-:W-:Y:S01]  /*03f0*/  IMAD.X R26, RZ, RZ, R26, P4 ;  /* 0x000000ffff1a7224 */ /* 0x000fe200020e061a */
[----:B------:R-:W-:Y:S01]  /*0400*/  ISETP.GE.U32.AND P4, PT, R3, 0x10000, PT ;  /* 0x000100000300780c */ /* 0x000fe20003f86070 */
[----:B------:R4:W2:Y:S01]  /*0410*/  @P0 LDG.E R27, desc[UR14][R16.64] ;  /* 0x0000000e101b0981 */ /* 0x0008a2000c1e1900 */
[----:B------:R-:W-:-:S02]  /*0420*/  ISETP.LT.AND.EX P2, PT, R24, UR4, !P3, P2 ;  /* 0x0000000418007c0c */ /* 0x000fc4000df41320 */
[----:B0-----:R-:W-:Y:S02]  /*0430*/  @P1 LEA R12, P6, R9, UR6, 0x2 ;  /* 0x00000006090c1c11 */ /* 0x001fe4000f8c10ff */
[----:B------:R-:W-:Y:S02]  /*0440*/  ISETP.LT.U32.AND P3, PT, R3, UR17, PT ;  /* 0x0000001103007c0c */ /* 0x000fe4000bf61070 */
[C---:B------:R-:W-:Y:S02]  /*0450*/  ISETP.GE.U32.AND.EX P4, PT, R26.reuse, RZ, PT, P4 ;  /* 0x000000ff1a00720c */ /* 0x040fe40003f86140 */
[C-C-:B------:R-:W-:Y:S02]  /*0460*/  @P1 LEA.HI.X R13, R9.reuse, UR7, R6.reuse, 0x2, P6 ;  /* 0x00000007090d1c11 */ /* 0x140fe4000b0f1406 */
[C---:B------:R-:W-:Y:S02]  /*0470*/  @P1 LEA R18, P5, R9.reuse, UR8, 0x2 ;  /* 0x0000000809121c11 */ /* 0x040fe4000f8a10ff */
[C---:B-1----:R-:W-:Y:S01]  /*0480*/  @P1 LEA R14, P6, R9.reuse, UR10, 0x2 ;  /* 0x0000000a090e1c11 */ /* 0x042fe2000f8c10ff */
[----:B------:R-:W-:Y:S01]  /*0490*/  IMAD.MOV.U32 R8, RZ, RZ, RZ ;  /* 0x000000ffff087224 */ /* 0x000fe200078e00ff */
[----:B------:R-:W-:Y:S01]  /*04a0*/  ISETP.LT.AND.EX P3, PT, R26, UR4, !P4, P3 ;  /* 0x000000041a007c0c */ /* 0x000fe2000e761330 */
[----:B------:R0:W5:Y:S01]  /*04b0*/  @P1 LDG.E R11, desc[UR14][R12.64] ;  /* 0x0000000e0c0b1981 */ /* 0x000162000c1e1900 */
[C-C-:B------:R-:W-:Y:S01]  /*04c0*/  @P1 LEA.HI.X R19, R9.reuse, UR9, R6.reuse, 0x2, P5 ;  /* 0x0000000909131c11 */ /* 0x140fe2000a8f1406 */
[----:B------:R-:W-:Y:S01]  /*04d0*/  IMAD.MOV.U32 R7, RZ, RZ, RZ ;  /* 0x000000ffff077224 */ /* 0x000fe200078e00ff */
[----:B------:R-:W-:-:S02]  /*04e0*/  @P1 LEA.HI.X R15, R9, UR11, R6, 0x2, P6 ;  /* 0x0000000b090f1c11 */ /* 0x000fc4000b0f1406 */
[C---:B----4-:R-:W-:Y:S01]  /*04f0*/  @P2 LEA R16, P5, R25.reuse, UR6, 0x2 ;  /* 0x0000000619102c11 */ /* 0x050fe2000f8a10ff */
[----:B------:R1:W5:Y:S01]  /*0500*/  @P1 LDG.E R8, desc[UR14][R18.64] ;  /* 0x0000000e12081981 */ /* 0x000362000c1e1900 */
[----:B0-----:R-:W-:-:S03]  /*0510*/  @P2 LEA R12, P4, R25, UR8, 0x2 ;  /* 0x00000008190c2c11 */ /* 0x001fc6000f8810ff */
[----:B------:R0:W4:Y:S01]  /*0520*/  @P1 LDG.E R7, desc[UR14][R14.64] ;  /* 0x0000000e0e071981 */ /* 0x000122000c1e1900 */
[C-C-:B------:R-:W-:Y:S02]  /*0530*/  @P2 LEA.HI.X R13, R25.reuse, UR9, R24.reuse, 0x2, P4 ;  /* 0x00000009190d2c11 */ /* 0x140fe4000a0f1418 */
[C---:B-1----:R-:W-:Y:S01]  /*0540*/  @P2 LEA R18, P4, R25.reuse, UR10, 0x2 ;  /* 0x0000000a19122c11 */ /* 0x042fe2000f8810ff */
[----:B------:R-:W-:Y:S01]  /*0550*/  IMAD.MOV.U32 R9, RZ, RZ, RZ ;  /* 0x000000ffff097224 */ /* 0x000fe200078e00ff */
[C-C-:B------:R-:W-:Y:S01]  /*0560*/  @P2 LEA.HI.X R17, R25.reuse, UR7, R24.reuse, 0x2, P5 ;  /* 0x0000000719112c11 */ /* 0x140fe2000a8f1418 */
[----:B------:R1:W4:Y:S01]  /*0570*/  @P2 LDG.E R29, desc[UR14][R12.64] ;  /* 0x0000000e0c1d2981 */ /* 0x000322000c1e1900 */
[----:B------:R-:W-:Y:S02]  /*0580*/  @P2 LEA.HI.X R19, R25, UR11, R24, 0x2, P4 ;  /* 0x0000000b19132c11 */ /* 0x000fe4000a0f1418 */
[----:B------:R-:W-:Y:S01]  /*0590*/  @P3 LEA R22, P4, R3, UR10, 0x2 ;  /* 0x0000000a03163c11 */ /* 0x000fe2000f8810ff */
[----:B------:R1:W4:Y:S01]  /*05a0*/  @P2 LDG.E R9, desc[UR14][R16.64] ;  /* 0x0000000e10092981 */ /* 0x000322000c1e1900 */
[----:B0-----:R-:W-:-:S02]  /*05b0*/  CS2R R14, SRZ ;  /* 0x00000000000e7805 */ /* 0x001fc4000001ff00 */
[C---:B------:R-:W-:Y:S02]  /*05c0*/  @P3 LEA R20, P5, R3.reuse, UR6, 0x2 ;  /* 0x0000000603143c11 */ /* 0x040fe4000f8a10ff */
[C-C-:B------:R-:W-:Y:S02]  /*05d0*/  @P3 LEA.HI.X R23, R3.reuse, UR11, R26.reuse, 0x2, P4 ;  /* 0x0000000b03173c11 */ /* 0x140fe4000a0f141a */
[C---:B-1----:R-:W-:Y:S01]  /*05e0*/  @P3 LEA R12, P4, R3.reuse, UR8, 0x2 ;  /* 0x00000008030c3c11 */ /* 0x042fe2000f8810ff */
[----:B------:R0:W4:Y:S01]  /*05f0*/  @P2 LDG.E R14, desc[UR14][R18.64] ;  /* 0x0000000e120e2981 */ /* 0x000122000c1e1900 */
[----:B------:R-:W-:Y:S02]  /*0600*/  CS2R R16, SRZ ;  /* 0x0000000000107805 */ /* 0x000fe4000001ff00 */
[C-C-:B------:R-:W-:Y:S02]  /*0610*/  @P3 LEA.HI.X R21, R3.reuse, UR7, R26.reuse, 0x2, P5 ;  /* 0x0000000703153c11 */ /* 0x140fe4000a8f141a */
[----:B------:R-:W-:-:S02]  /*0620*/  @P3 LEA.HI.X R13, R3, UR9, R26, 0x2, P4 ;  /* 0x00000009030d3c11 */ /* 0x000fc4000a0f141a */
[----:B------:R1:W4:Y:S04]  /*0630*/  @P3 LDG.E R16, desc[UR14][R22.64] ;  /* 0x0000000e16103981 */ /* 0x000328000c1e1900 */
[----:B------:R-:W4:Y:S04]  /*0640*/  @P3 LDG.E R15, desc[UR14][R20.64] ;  /* 0x0000000e140f3981 */ /* 0x000f28000c1e1900 */
[----:B------:R2:W4:Y:S01]  /*0650*/  @P3 LDG.E R17, desc[UR14][R12.64] ;  /* 0x0000000e0c113981 */ /* 0x000522000c1e1900 */
[----:B0-----:R-:W-:-:S05]  /*0660*/  IADD3 R18, P6, R0, R4, RZ ;  /* 0x0000000400127210 */ /* 0x001fca0007fde0ff */
[--C-:B-1----:R-:W-:Y:S02]  /*0670*/  IMAD.X R23, RZ, RZ, R5.reuse, P6 ;  /* 0x000000ffff177224 */ /* 0x102fe400030e0605 */
[C---:B------:R-:W-:Y:S02]  /*0680*/  IMAD.IADD R19, R2.reuse, 0x1, R18 ;  /* 0x0000000102137824 */ /* 0x040fe400078e0212 */
[----:B------:R-:W-:Y:S01]  /*0690*/  IMAD.WIDE.U32 R4, R2, 0x4, R4 ;  /* 0x0000000402047825 */ /* 0x000fe200078e0004 */
[----:B---3--:R-:W-:-:S03]  /*06a0*/  FSETP.GEU.FTZ.AND P4, PT, |R10|, 0.5, PT ;  /* 0x3f0000000a00780b */ /* 0x008fc60003f9e200 */
[----:B--2---:R-:W-:-:S04]  /*06b0*/  FADD.FTZ R13, -R28, R27 ;  /* 0x0000001b1c0d7221 */ /* 0x004fc80000010100 */
[----:B------:R-:W-:Y:S01]  /*06c0*/  FFMA.FTZ R28, R13, R10, R28 ;  /* 0x0000000a0d1c7223 */ /* 0x000fe2000001001c */
[----:B------:R-:W-:-:S05]  /*06d0*/  FADD.FTZ R10, -R10, 1 ;  /* 0x3f8000000a0a7421 */ /* 0x000fca0000010100 */
[----:B------:R-:W-:Y:S01]  /*06e0*/  @P4 FFMA.FTZ R28, -R13, R10, R27 ;  /* 0x0000000a0d1c4223 */ /* 0x000fe2000001011b */
[----:B------:R-:W-:Y:S01]  /*06f0*/  @P0 LEA R10, P4, R18, UR12, 0x2 ;  /* 0x0000000c120a0c11 */ /* 0x000fe2000f8810ff */
[----:B-----5:R-:W-:Y:S01]  /*0700*/  FADD.FTZ R20, R8, -R11 ;  /* 0x8000000b08147221 */ /* 0x020fe20000010000 */
[----:B----4-:R-:W-:-:S03]  /*0710*/  FSETP.GEU.FTZ.AND P5, PT, |R7|, 0.5, PT ;  /* 0x3f0000000700780b */ /* 0x010fc60003fbe200 */
[----:B------:R-:W-:Y:S01]  /*0720*/  FFMA.FTZ R21, R20, R7, R11 ;  /* 0x0000000714157223 */ /* 0x000fe2000001000b */
[----:B------:R-:W-:Y:S01]  /*0730*/  FADD.FTZ R7, -R7, 1 ;  /* 0x3f80000007077421 */ /* 0x000fe20000010100 */
[----:B------:R-:W-:Y:S02]  /*0740*/  @P0 LEA.HI.X R11, R18, UR13, R23, 0x2, P4 ;  /* 0x0000000d120b0c11 */ /* 0x000fe4000a0f1417 */
[----:B------:R-:W-:-:S04]  /*0750*/  @P1 LEA R12, P4, R19, UR12, 0x2 ;  /* 0x0000000c130c1c11 */ /* 0x000fc8000f8810ff */
[----:B------:R-:W-:Y:S02]  /*0760*/  @P1 LEA.HI.X R13, R19, UR13, R6, 0x2, P4 ;  /* 0x0000000d130d1c11 */ /* 0x000fe4000a0f1406 */
[----:B------:R-:W-:Y:S01]  /*0770*/  @P5 FFMA.FTZ R21, -R20, R7, R8 ;  /* 0x0000000714155223 */ /* 0x000fe20000010108 */
[----:B------:R-:W-:Y:S01]  /*0780*/  FADD.FTZ R8, -R9, R29 ;  /* 0x0000001d09087221 */ /* 0x000fe20000010100 */
[----:B------:R-:W-:Y:S02]  /*0790*/  FSETP.GEU.FTZ.AND P5, PT, |R14|, 0.5, PT ;  /* 0x3f0000000e00780b */ /* 0x000fe40003fbe200 */
[C---:B------:R-:W-:Y:S02]  /*07a0*/  @P2 LEA R18, P6, R25.reuse, UR12, 0x2 ;  /* 0x0000000c19122c11 */ /* 0x040fe4000f8c10ff */
[----:B------:R-:W-:Y:S01]  /*07b0*/  FSETP.GEU.FTZ.AND P4, PT, |R16|, 0.5, PT ;  /* 0x3f0000001000780b */ /* 0x000fe20003f9e200 */
[----:B------:R-:W-:Y:S01]  /*07c0*/  FFMA.FTZ R9, R8, R14, R9 ;  /* 0x0000000e08097223 */ /* 0x000fe20000010009 */
[----:B------:R-:W-:Y:S01]  /*07d0*/  @P2 LEA.HI.X R19, R25, UR13, R24, 0x2, P6 ;  /* 0x0000000d19132c11 */ /* 0x000fe2000b0f1418 */
[----:B------:R-:W-:Y:S01]  /*07e0*/  FADD.FTZ R14, -R14, 1 ;  /* 0x3f8000000e0e7421 */ /* 0x000fe20000010100 */
[----:B------:R-:W-:Y:S01]  /*07f0*/  FADD.FTZ R20, R17, -R15 ;  /* 0x8000000f11147221 */ /* 0x000fe20000010000 */
[----:B------:R-:W-:-:S03]  /*0800*/  @P3 LEA R6, P6, R3, UR12, 0x2 ;  /* 0x0000000c03063c11 */ /* 0x000fc6000f8c10ff */
[----:B------:R-:W-:Y:S01]  /*0810*/  FFMA.FTZ R15, R20, R16, R15 ;  /* 0x00000010140f7223 */ /* 0x000fe2000001000f */
[----:B------:R-:W-:Y:S01]  /*0820*/  FADD.FTZ R16, -R16, 1 ;  /* 0x3f80000010107421 */ /* 0x000fe20000010100 */
[----:B------:R-:W-:Y:S01]  /*0830*/  @P5 FFMA.FTZ R9, -R8, R14, R29 ;  /* 0x0000000e08095223 */ /* 0x000fe2000001011d */
[----:B------:R-:W-:Y:S02]  /*0840*/  @P3 LEA.HI.X R7, R3, UR13, R26, 0x2, P6 ;  /* 0x0000000d03073c11 */ /* 0x000fe4000b0f141a */
[----:B------:R-:W-:Y:S01]  /*0850*/  @P4 FFMA.FTZ R15, -R20, R16, R17 ;  /* 0x00000010140f4223 */ /* 0x000fe20000010111 */
[----:B------:R2:W-:Y:S01]  /*0860*/  @P0 STG.E desc[UR14][R10.64], R28 ;  /* 0x0000001c0a000986 */ /* 0x0005e2000c10190e */
[----:B------:R-:W-:-:S03]  /*0870*/  ISETP.GE.U32.AND P0, PT, R4, 0x10000, PT ;  /* 0x000100000400780c */ /* 0x000fc60003f06070 */
        /* <DEDUP_REMOVED lines=8> */
.L_x_216:
        /* <DEDUP_REMOVED lines=8> */
.L_x_218:
[C---:B------:R-:W-:Y:S01]  /*0980*/  IMAD.SHL.U32 R2, R3.reuse, 0x10, RZ ;  /* 0x0000001003027824 */ /* 0x040fe200078e00ff */
[----:B------:R-:W-:-:S04]  /*0990*/  SHF.L.U64.HI R18, R3, 0x4, R0 ;  /* 0x0000000403127819 */ /* 0x000fc80000010200 */
[C---:B------:R-:W-:Y:S02]  /*09a0*/  IADD3 R8, P2, R2.reuse, UR10, RZ ;  /* 0x0000000a02087c10 */ /* 0x040fe4000ff5e0ff */
[----:B------:R-:W-:Y:S02]  /*09b0*/  IADD3 R14, P0, R2, UR6, RZ ;  /* 0x00000006020e7c10 */ /* 0x000fe4000ff1e0ff */
[----:B------:R-:W-:Y:S02]  /*09c0*/  IADD3.X R9, R18, UR11, RZ, P2, !PT ;  /* 0x0000000b12097c10 */ /* 0x000fe400097fe4ff */
[----:B------:R-:W-:Y:S02]  /*09d0*/  IADD3 R4, P1, R2, UR8, RZ ;  /* 0x0000000802047c10 */ /* 0x000fe4000ff3e0ff */
[C---:B------:R-:W-:Y:S02]  /*09e0*/  IADD3.X R15, R18.reuse, UR7, RZ, P0, !PT ;  /* 0x00000007120f7c10 */ /* 0x040fe400087fe4ff */
[----:B------:R-:W2:Y:S01]  /*09f0*/  LDG.E.128 R8, desc[UR14][R8.64] ;  /* 0x0000000e08087981 */ /* 0x000ea2000c1e1d00 */
[----:B------:R-:W-:-:S03]  /*0a00*/  IADD3.X R5, R18, UR9, RZ, P1, !PT ;  /* 0x0000000912057c10 */ /* 0x000fc60008ffe4ff */
[----:B------:R-:W3:Y:S04]  /*0a10*/  LDG.E.128 R12, desc[UR14][R14.64] ;  /* 0x0000000e0e0c7981 */ /* 0x000ee8000c1e1d00 */
[----:B------:R-:W3:Y:S01]  /*0a20*/  LDG.E.128 R4, desc[UR14][R4.64] ;  /* 0x0000000e04047981 */ /* 0x000ee2000c1e1d00 */
[----:B--2---:R-:W-:Y:S02]  /*0a30*/  FSETP.GEU.FTZ.AND P0, PT, |R8|, 0.5, PT ;  /* 0x3f0000000800780b */ /* 0x004fe40003f1e200 */
[----:B------:R-:W-:Y:S02]  /*0a40*/  FSETP.GEU.FTZ.AND P1, PT, |R9|, 0.5, PT ;  /* 0x3f0000000900780b */ /* 0x000fe40003f3e200 */
[----:B------:R-:W-:Y:S02]  /*0a50*/  FSETP.GEU.FTZ.AND P2, PT, |R10|, 0.5, PT ;  /* 0x3f0000000a00780b */ /* 0x000fe40003f5e200 */
[----:B------:R-:W-:Y:S01]  /*0a60*/  FSETP.GEU.FTZ.AND P3, PT, |R11|, 0.5, PT ;  /* 0x3f0000000b00780b */ /* 0x000fe20003f7e200 */
[----:B------:R-:W-:Y:S01]  /*0a70*/  FADD.FTZ R16, -R8, 1 ;  /* 0x3f80000008107421 */ /* 0x000fe20000010100 */
[----:B---3--:R-:W-:Y:S01]  /*0a80*/  FADD.FTZ R17, -R12, R4 ;  /* 0x000000040c117221 */ /* 0x008fe20000010100 */
[----:B------:R-:W-:Y:S01]  /*0a90*/  FADD.FTZ R20, -R13, R5 ;  /* 0x000000050d147221 */ /* 0x000fe20000010100 */
[----:B------:R-:W-:Y:S01]  /*0aa0*/  FADD.FTZ R19, -R14, R6 ;  /* 0x000000060e137221 */ /* 0x000fe20000010100 */
[----:B------:R-:W-:Y:S01]  /*0ab0*/  FADD.FTZ R22, -R15, R7 ;  /* 0x000000070f167221 */ /* 0x000fe20000010100 */
[----:B------:R-:W-:Y:S01]  /*0ac0*/  FFMA.FTZ R12, R8, R17, R12 ;  /* 0x00000011080c7223 */ /* 0x000fe2000001000c */
[----:B------:R-:W-:Y:S01]  /*0ad0*/  FFMA.FTZ R13, R9, R20, R13 ;  /* 0x00000014090d7223 */ /* 0x000fe2000001000d */
[----:B------:R-:W-:Y:S01]  /*0ae0*/  @P0 FFMA.FTZ R12, -R17, R16, R4 ;  /* 0x00000010110c0223 */ /* 0x000fe20000010104 */
[----:B------:R-:W-:Y:S01]  /*0af0*/  FADD.FTZ R9, -R9, 1 ;  /* 0x3f80000009097421 */ /* 0x000fe20000010100 */
[C---:B------:R-:W-:Y:S01]  /*0b00*/  FFMA.FTZ R14, R10.reuse, R19, R14 ;  /* 0x000000130a0e7223 */ /* 0x040fe2000001000e */
[----:B------:R-:W-:Y:S01]  /*0b10*/  FFMA.FTZ R15, R11, R22, R15 ;  /* 0x000000160b0f7223 */ /* 0x000fe2000001000f */
[----:B------:R-:W-:Y:S01]  /*0b20*/  IADD3 R3, P0, R3, UR5, RZ ;  /* 0x0000000503037c10 */ /* 0x000fe2000ff1e0ff */
[----:B------:R-:W-:Y:S01]  /*0b30*/  FADD.FTZ R10, -R10, 1 ;  /* 0x3f8000000a0a7421 */ /* 0x000fe20000010100 */
[----:B------:R-:W-:Y:S01]  /*0b40*/  FADD.FTZ R11, -R11, 1 ;  /* 0x3f8000000b0b7421 */ /* 0x000fe20000010100 */
[----:B------:R-:W-:Y:S01]  /*0b50*/  IADD3 R8, P4, R2, UR12, RZ ;  /* 0x0000000c02087c10 */ /* 0x000fe2000ff9e0ff */
[----:B------:R-:W-:Y:S01]  /*0b60*/  @P1 FFMA.FTZ R13, -R20, R9, R5 ;  /* 0x00000009140d1223 */ /* 0x000fe20000010105 */
[----:B------:R-:W-:Y:S01]  /*0b70*/  @P2 FFMA.FTZ R14, -R19, R10, R6 ;  /* 0x0000000a130e2223 */ /* 0x000fe20000010106 */
[----:B------:R-:W-:Y:S01]  /*0b80*/  @P3 FFMA.FTZ R15, -R22, R11, R7 ;  /* 0x0000000b160f3223 */ /* 0x000fe20000010107 */
[----:B------:R-:W-:Y:S01]  /*0b90*/  IADD3.X R9, R18, UR13, RZ, P4, !PT ;  /* 0x0000000d12097c10 */ /* 0x000fe2000a7fe4ff */
        /* <DEDUP_REMOVED lines=10> */
.L_x_219:
        /* <DEDUP_REMOVED lines=12> */
.L_x_258:


//--------------------- .text._ZN2at6native52_GLOBAL__N__ff984223_19_ForeachTernaryOp_cu_5285c63625multi_tensor_apply_kernelINS1_18TensorListMetadataILi4EEENS1_20TernaryOpListFunctorIdLi4ELi3ELi3EEEJNS0_11LerpFunctorIdEEEEEvT_T0_DpT1_ --------------------------
	.section	.text._ZN2at6native52_GLOBAL__N__ff984223_19_ForeachTernaryOp_cu_5285c63625multi_tensor_apply_kernelINS1_18TensorListMetadataILi4EEENS1_20TernaryOpListFunctorIdLi4ELi3ELi3EEEJNS0_11LerpFunctorIdEEEEEvT_T0_DpT1_,"ax",@progbits
	.align	128
.text._ZN2at6native52_GLOBAL__N__ff984223_19_ForeachTernaryOp_cu_5285c63625multi_tensor_apply_kernelINS1_18TensorListMetadataILi4EEENS1_20TernaryOpListFunctorIdLi4ELi3ELi3EEEJNS0_11LerpFunctorIdEEEEEvT_T0_DpT1_:
        .type           _ZN2at6native52_GLOBAL__N__ff984223_19_ForeachTernaryOp_cu_5285c63625multi_tensor_apply_kernelINS1_18TensorListMetadataILi4EEENS1_20TernaryOpListFunctorIdLi4ELi3ELi3EEEJNS0_11LerpFunctorIdEEEEEvT_T0_DpT1_,@function
        .size           _ZN2at6native52_GLOBAL__N__ff984223_19_ForeachTernaryOp_cu_5285c63625multi_tensor_apply_kernelINS1_18TensorListMetadataILi4EEENS1_20TernaryOpListFunctorIdLi4ELi3ELi3EEEJNS0_11LerpFunctorIdEEEEEvT_T0_DpT1_,(.L_x_259 - _ZN2at6native52_GLOBAL__N__ff984223_19_ForeachTernaryOp_cu_5285c63625multi_tensor_apply_kernelINS1_18TensorListMetadataILi4EEENS1_20TernaryOpListFunctorIdLi4ELi3ELi3EEEJNS0_11LerpFunctorIdEEEEEvT_T0_DpT1_)
        .other          _ZN2at6native52_GLOBAL__N__ff984223_19_ForeachTernaryOp_cu_5285c63625multi_tensor_apply_kernelINS1_18TensorListMetadataILi4EEENS1_20TernaryOpListFunctorIdLi4ELi3ELi3EEEJNS0_11LerpFunctorIdEEEEEvT_T0_DpT1_,@"STO_CUDA_ENTRY STV_DEFAULT"
_ZN2at6native52_GLOBAL__N__ff984223_19_ForeachTernaryOp_cu_5285c63625multi_tensor_apply_kernelINS1_18TensorListMetadataILi4EEENS1_20TernaryOpListFunctorIdLi4ELi3ELi3EEEJNS0_11LerpFunctorIdEEEEEvT_T0_DpT1_:
        /* <DEDUP_REMOVED lines=34> */
.L_x_221:
[----:B01----:R-:W-:Y:S02]  /*0220*/  IADD3 R4, P1, R0, UR4, RZ ;  /* 0x0000000400047c10 */ /* 0x003fe4000ff3e0ff */
        /* <DEDUP_REMOVED lines=14> */
[----:B------:R-:W2:Y:S04]  /*0310*/  @P0 LDG.E.64 R8, desc[UR16][R10.64] ;  /* 0x000000100a080981 */ /* 0x000ea8000c1e1b00 */
[----:B------:R0:W2:Y:S04]  /*0320*/  @P0 LDG.E.64 R14, desc[UR16][R12.64] ;  /* 0x000000100c0e0981 */ /* 0x0000a8000c1e1b00 */
[----:B------:R1:W3:Y:S01]  /*0330*/  @P0 LDG.E.64 R18, desc[UR16][R16.64] ;  /* 0x0000001010120981 */ /* 0x0002e2000c1e1b00 */
[----:B------:R-:W-:Y:S01]  /*0340*/  IADD3 R3, P2, R4, UR15, RZ ;  /* 0x0000000f04037c10 */ /* 0x000fe2000ff5e0ff */
[----:B------:R-:W-:-:S03]  /*0350*/  IMAD.U32 R5, RZ, RZ, UR15 ;  /* 0x0000000fff057e24 */ /* 0x000fc6000f8e00ff */
[C---:B------:R-:W-:Y:S01]  /*0360*/  ISETP.GE.U32.AND P1, PT, R3.reuse, 0x10000, PT ;  /* 0x000100000300780c */ /* 0x040fe20003f26070 */
[--C-:B------:R-:W-:Y:S01]  /*0370*/  IMAD.X R2, RZ, RZ, R7.reuse, P2 ;  /* 0x000000ffff027224 */ /* 0x100fe200010e0607 */
[----:B------:R-:W-:Y:S01]  /*0380*/  ISETP.LT.U32.AND P2, PT, R3, UR18, PT ;  /* 0x0000001203007c0c */ /* 0x000fe2000bf41070 */
[----:B------:R-:W-:Y:S01]  /*0390*/  IMAD.U32 R23, RZ, RZ, UR15 ;  /* 0x0000000fff177e24 */ /* 0x000fe2000f8e00ff */
[----:B------:R-:W-:Y:S02]  /*03a0*/  LEA R5, P4, R5, R4, 0x1 ;  /* 0x0000000405057211 */ /* 0x000fe400078808ff */
[----:B------:R-:W-:Y:S02]  /*03b0*/  CS2R R30, SRZ ;  /* 0x00000000001e7805 */ /* 0x000fe4000001ff00 */
[C---:B------:R-:W-:Y:S02]  /*03c0*/  ISETP.GE.U32.AND.EX P1, PT, R2.reuse, RZ, PT, P1 ;  /* 0x000000ff0200720c */ /* 0x040fe40003f26110 */
[----:B0-----:R-:W-:Y:S01]  /*03d0*/  CS2R R12, SRZ ;  /* 0x00000000000c7805 */ /* 0x001fe2000001ff00 */
[----:B------:R-:W-:Y:S01]  /*03e0*/  IMAD.X R6, RZ, RZ, R7, P4 ;  /* 0x000000ffff067224 */ /* 0x000fe200020e0607 */
[----:B------:R-:W-:-:S02]  /*03f0*/  ISETP.LT.AND.EX P1, PT, R2, UR14, !P1, P2 ;  /* 0x0000000e02007c0c */ /* 0x000fc4000cf21320 */
[----:B------:R-:W-:-:S04]  /*0400*/  ISETP.GE.U32.AND P2, PT, R5, 0x10000, PT ;  /* 0x000100000500780c */ /* 0x000fc80003f46070 */
[----:B------:R-:W-:-:S07]  /*0410*/  ISETP.GE.U32.AND.EX P2, PT, R6, RZ, PT, P2 ;  /* 0x000000ff0600720c */ /* 0x000fce0003f46120 */
[----:B------:R-:W-:-:S04]  /*0420*/  @P1 LEA R10, P3, R3, UR6, 0x3 ;  /* 0x00000006030a1c11 */ /* 0x000fc8000f8618ff */
[----:B------:R-:W-:Y:S02]  /*0430*/  @P1 LEA.HI.X R11, R3, UR7, R2, 0x3, P3 ;  /* 0x00000007030b1c11 */ /* 0x000fe400098f1c02 */
[----:B------:R-:W-:Y:S01]  /*0440*/  ISETP.LT.U32.AND P3, PT, R5, UR18, PT ;  /* 0x0000001205007c0c */ /* 0x000fe2000bf61070 */
[----:B------:R-:W-:Y:S01]  /*0450*/  IMAD R23, R23, 0x3, RZ ;  /* 0x0000000317177824 */ /* 0x000fe200078e02ff */
[----:B-1----:R-:W-:Y:S02]  /*0460*/  @P1 LEA R16, P4, R3, UR8, 0x3 ;  /* 0x0000000803101c11 */ /* 0x002fe4000f8818ff */
[----:B------:R-:W-:Y:S02]  /*0470*/  CS2R R20, SRZ ;  /* 0x0000000000147805 */ /* 0x000fe4000001ff00 */
[----:B------:R-:W-:Y:S02]  /*0480*/  ISETP.LT.AND.EX P2, PT, R6, UR14, !P2, P3 ;  /* 0x0000000e06007c0c */ /* 0x000fe4000d741330 */
[----:B------:R-:W-:-:S02]  /*0490*/  CS2R R24, SRZ ;  /* 0x0000000000187805 */ /* 0x000fc4000001ff00 */
[C---:B------:R-:W-:Y:S02]  /*04a0*/  @P1 LEA R34, P3, R3.reuse, UR10, 0x3 ;  /* 0x0000000a03221c11 */ /* 0x040fe4000f8618ff */
[----:B------:R-:W-:Y:S01]  /*04b0*/  CS2R R28, SRZ ;  /* 0x00000000001c7805 */ /* 0x000fe2000001ff00 */
[----:B------:R-:W4:Y:S01]  /*04c0*/  @P1 LDG.E.64 R12, desc[UR16][R10.64] ;  /* 0x000000100a0c1981 */ /* 0x000f22000c1e1b00 */
[C-C-:B------:R-:W-:Y:S02]  /*04d0*/  @P1 LEA.HI.X R17, R3.reuse, UR9, R2.reuse, 0x3, P4 ;  /* 0x0000000903111c11 */ /* 0x140fe4000a0f1c02 */
[----:B------:R-:W-:Y:S02]  /*04e0*/  @P1 LEA.HI.X R35, R3, UR11, R2, 0x3, P3 ;  /* 0x0000000b03231c11 */ /* 0x000fe400098f1c02 */
[----:B------:R-:W-:Y:S01]  /*04f0*/  IADD3 R32, P3, R23, R4, RZ ;  /* 0x0000000417207210 */ /* 0x000fe20007f7e0ff */
[----:B------:R-:W4:Y:S03]  /*0500*/  @P1 LDG.E.64 R20, desc[UR16][R16.64] ;  /* 0x0000001010141981 */ /* 0x000f26000c1e1b00 */
[C---:B------:R-:W-:Y:S01]  /*0510*/  ISETP.GE.U32.AND P4, PT, R32.reuse, 0x10000, PT ;  /* 0x000100002000780c */ /* 0x040fe20003f86070 */
[----:B------:R-:W-:Y:S01]  /*0520*/  IMAD.X R33, RZ, RZ, R7, P3 ;  /* 0x000000ffff217224 */ /* 0x000fe200018e0607 */
[----:B------:R-:W-:Y:S01]  /*0530*/  ISETP.LT.U32.AND P3, PT, R32, UR18, PT ;  /* 0x0000001220007c0c */ /* 0x000fe2000bf61070 */
[----:B------:R0:W5:Y:S01]  /*0540*/  @P1 LDG.E.64 R30, desc[UR16][R34.64] ;  /* 0x00000010221e1981 */ /* 0x000162000c1e1b00 */
[----:B------:R-:W-:-:S02]  /*0550*/  @P2 LEA R22, P6, R5, UR6, 0x3 ;  /* 0x0000000605162c11 */ /* 0x000fc4000f8c18ff */
[----:B------:R-:W-:Y:S02]  /*0560*/  ISETP.GE.U32.AND.EX P4, PT, R33, RZ, PT, P4 ;  /* 0x000000ff2100720c */ /* 0x000fe40003f86140 */
[----:B------:R-:W-:Y:S02]  /*0570*/  @P2 LEA R26, P5, R5, UR8, 0x3 ;  /* 0x00000008051a2c11 */ /* 0x000fe4000f8a18ff */
[----:B------:R-:W-:Y:S02]  /*0580*/  ISETP.LT.AND.EX P3, PT, R33, UR14, !P4, P3 ;  /* 0x0000000e21007c0c */ /* 0x000fe4000e761330 */
[C-C-:B------:R-:W-:Y:S02]  /*0590*/  @P2 LEA.HI.X R23, R5.reuse, UR7, R6.reuse, 0x3, P6 ;  /* 0x0000000705172c11 */ /* 0x140fe4000b0f1c06 */
[C---:B0-----:R-:W-:Y:S02]  /*05a0*/  @P2 LEA R34, P4, R5.reuse, UR10, 0x3 ;  /* 0x0000000a05222c11 */ /* 0x041fe4000f8818ff */
[C-C-:B------:R-:W-:Y:S01]  /*05b0*/  @P2 LEA.HI.X R27, R5.reuse, UR9, R6.reuse, 0x3, P5 ;  /* 0x00000009051b2c11 */ /* 0x140fe2000a8f1c06 */
[----:B------:R-:W5:Y:S01]  /*05c0*/  @P2 LDG.E.64 R24, desc[UR16][R22.64] ;  /* 0x0000001016182981 */ /* 0x000f62000c1e1b00 */
[----:B------:R-:W-:-:S02]  /*05d0*/  @P2 LEA.HI.X R35, R5, UR11, R6, 0x3, P4 ;  /* 0x0000000b05232c11 */ /* 0x000fc4000a0f1c06 */
[----:B------:R-:W-:Y:S01]  /*05e0*/  CS2R R10, SRZ ;  /* 0x00000000000a7805 */ /* 0x000fe2000001ff00 */
[----:B------:R0:W5:Y:S02]  /*05f0*/  @P2 LDG.E.64 R28, desc[UR16][R26.64] ;  /* 0x000000101a1c2981 */ /* 0x000164000c1e1b00 */
[----:B------:R-:W-:-:S03]  /*0600*/  @P3 LEA R36, P4, R32, UR6, 0x3 ;  /* 0x0000000620243c11 */ /* 0x000fc6000f8818ff */
[----:B------:R1:W5:Y:S01]  /*0610*/  @P2 LDG.E.64 R10, desc[UR16][R34.64] ;  /* 0x00000010220a2981 */ /* 0x000362000c1e1b00 */
[C-C-:B------:R-:W-:Y:S02]  /*0620*/  @P3 LEA.HI.X R37, R32.reuse, UR7, R33.reuse, 0x3, P4 ;  /* 0x0000000720253c11 */ /* 0x140fe4000a0f1c21 */
[C---:B0-----:R-:W-:Y:S02]  /*0630*/  @P3 LEA R26, P4, R32.reuse, UR8, 0x3 ;  /* 0x00000008201a3c11 */ /* 0x041fe4000f8818ff */
[C---:B-1----:R-:W-:Y:S02]  /*0640*/  @P3 LEA R34, P5, R32.reuse, UR10, 0x3 ;  /* 0x0000000a20223c11 */ /* 0x042fe4000f8a18ff */
[C-C-:B------:R-:W-:Y:S02]  /*0650*/  @P3 LEA.HI.X R27, R32.reuse, UR9, R33.reuse, 0x3, P4 ;  /* 0x00000009201b3c11 */ /* 0x140fe4000a0f1c21 */
[----:B------:R-:W-:Y:S01]  /*0660*/  @P3 LEA.HI.X R35, R32, UR11, R33, 0x3, P5 ;  /* 0x0000000b20233c11 */ /* 0x000fe2000a8f1c21 */
[----:B--2---:R-:W-:-:S02]  /*0670*/  DADD R22, -R8, R14 ;  /* 0x0000000008167229 */ /* 0x004fc4000000010e */
[C---:B---3--:R-:W-:Y:S02]  /*0680*/  DADD R16, -R18.reuse, 1 ;  /* 0x3ff0000012107429 */ /* 0x048fe40000000100 */
[----:B------:R-:W-:-:S06]  /*0690*/  DSETP.GEU.AND P4, PT, |R18|, 0.5, PT ;  /* 0x3fe000001200742a */ /* 0x000fcc0003f8e200 */
[C---:B------:R-:W-:Y:S02]  /*06a0*/  DFMA R16, -R22.reuse, R16, R14 ;  /* 0x000000101610722b */ /* 0x040fe4000000010e */
[----:B------:R-:W-:Y:S01]  /*06b0*/  DFMA R22, R22, R18, R8 ;  /* 0x000000121616722b */ /* 0x000fe20000000008 */
[----:B------:R-:W-:Y:S02]  /*06c0*/  CS2R R14, SRZ ;  /* 0x00000000000e7805 */ /* 0x000fe4000001ff00 */
[----:B------:R-:W-:Y:S02]  /*06d0*/  CS2R R8, SRZ ;  /* 0x0000000000087805 */ /* 0x000fe4000001ff00 */
[----:B------:R-:W-:Y:S02]  /*06e0*/  CS2R R18, SRZ ;  /* 0x0000000000127805 */ /* 0x000fe4000001ff00 */
[----:B------:R5:W2:Y:S04]  /*06f0*/  @P3 LDG.E.64 R14, desc[UR16][R36.64] ;  /* 0x00000010240e3981 */ /* 0x000aa8000c1e1b00 */
[----:B------:R0:W2:Y:S04]  /*0700*/  @P3 LDG.E.64 R8, desc[UR16][R26.64] ;  /* 0x000000101a083981 */ /* 0x0000a8000c1e1b00 */
[----:B------:R1:W3:Y:S01]  /*0710*/  @P3 LDG.E.64 R18, desc[UR16][R34.64] ;  /* 0x0000001022123981 */ /* 0x0002e2000c1e1b00 */
[----:B------:R-:W-:-:S02]  /*0720*/  FSEL R16, R16, R22, P4 ;  /* 0x0000001610107208 */ /* 0x000fc40002000000 */
[----:B------:R-:W-:Y:S01]  /*0730*/  FSEL R17, R17, R23, P4 ;  /* 0x0000001711117208 */ /* 0x000fe20002000000 */
[----:B----4-:R-:W-:Y:S02]  /*0740*/  DADD R22, R20, -R12 ;  /* 0x0000000014167229 */ /* 0x010fe4000000080c */
[----:B-----5:R-:W-:-:S06]  /*0750*/  DADD R36, -R30, 1 ;  /* 0x3ff000001e247429 */ /* 0x020fcc0000000100 */
[C---:B------:R-:W-:Y:S02]  /*0760*/  DFMA R12, R22.reuse, R30, R12 ;  /* 0x0000001e160c722b */ /* 0x040fe4000000000c */
[----:B------:R-:W-:Y:S02]  /*0770*/  DFMA R20, -R22, R36, R20 ;  /* 0x000000241614722b */ /* 0x000fe40000000114 */
[----:B------:R-:W-:Y:S02]  /*0780*/  DSETP.GEU.AND P4, PT, |R30|, 0.5, PT ;  /* 0x3fe000001e00742a */ /* 0x000fe40003f8e200 */
[----:B------:R-:W-:Y:S02]  /*0790*/  DADD R22, -R24, R28 ;  /* 0x0000000018167229 */ /* 0x000fe4000000011c */
[----:B0-----:R-:W-:Y:S01]  /*07a0*/  DADD R26, -R10, 1 ;  /* 0x3ff000000a1a7429 */ /* 0x001fe20000000100 */
[----:B------:R-:W-:-:S05]  /*07b0*/  @P0 LEA R30, P5, R4, UR12, 0x3 ;  /* 0x0000000c041e0c11 */ /* 0x000fca000f8a18ff */
[C---:B-1----:R-:W-:Y:S02]  /*07c0*/  DFMA R34, R22.reuse, R10, R24 ;  /* 0x0000000a1622722b */ /* 0x042fe40000000018 */
[----:B------:R-:W-:Y:S01]  /*07d0*/  DFMA R26, -R22, R26, R28 ;  /* 0x0000001a161a722b */ /* 0x000fe2000000011c */
[----:B------:R-:W-:Y:S02]  /*07e0*/  @P0 LEA.HI.X R31, R4, UR13, R7, 0x3, P5 ;  /* 0x0000000d041f0c11 */ /* 0x000fe4000a8f1c07 */
[----:B------:R-:W-:Y:S02]  /*07f0*/  @P1 LEA R22, P5, R3, UR12, 0x3 ;  /* 0x0000000c03161c11 */ /* 0x000fe4000f8a18ff */
[----:B------:R-:W-:Y:S02]  /*0800*/  @P2 LEA R4, P6, R5, UR12, 0x3 ;  /* 0x0000000c05042c11 */ /* 0x000fe4000f8c18ff */
[----:B------:R-:W-:Y:S02]  /*0810*/  @P1 LEA.HI.X R23, R3, UR13, R2, 0x3, P5 ;  /* 0x0000000d03171c11 */ /* 0x000fe4000a8f1c02 */
[----:B------:R-:W-:Y:S01]  /*0820*/  @P2 LEA.HI.X R5, R5, UR13, R6, 0x3, P6 ;  /* 0x0000000d05052c11 */ /* 0x000fe2000b0f1c06 */
[----:B------:R-:W-:Y:S01]  /*0830*/  DSETP.GEU.AND P5, PT, |R10|, 0.5, PT ;  /* 0x3fe000000a00742a */ /* 0x000fe20003fae200 */
[----:B------:R-:W-:-:S02]  /*0840*/  FSEL R6, R20, R12, P4 ;  /* 0x0000000c14067208 */ /* 0x000fc40002000000 */
[----:B------:R-:W-:Y:S01]  /*0850*/  FSEL R7, R21, R13, P4 ;  /* 0x0000000d15077208 */ /* 0x000fe20002000000 */
[----:B------:R-:W-:Y:S01]  /*0860*/  UIMAD.WIDE.U32 UR4, UR15, 0x4, UR4 ;  /* 0x000000040f0478a5 */ /* 0x000fe2000f8e0004 */
[C---:B------:R-:W-:Y:S01]  /*0870*/  @P3 LEA R2, P6, R32.reuse, UR12, 0x3 ;  /* 0x0000000c20023c11 */ /* 0x040fe2000f8c18ff */
[----:B------:R1:W-:Y:S02]  /*0880*/  @P0 STG.E.64 desc[UR16][R30.64], R16 ;  /* 0x000000101e000986 */ /* 0x0003e4000c101b10 */
[----:B------:R-:W-:Y:S01]  /*0890*/  UISETP.LT.U32.AND UP1, UPT, UR4, UR18, UPT ;  /* 0x000000120400728c */ /* 0x000fe2000bf21070 */
[----:B------:R-:W-:Y:S01]  /*08a0*/  @P3 LEA.HI.X R3, R32, UR13, R33, 0x3, P6 ;  /* 0x0000000d20033c11 */ /* 0x000fe2000b0f1c21 */
[----:B------:R-:W-:Y:S01]  /*08b0*/  UISETP.GE.U32.AND UP0, UPT, UR4, 0x10000, UPT ;  /* 0x000100000400788c */ /* 0x000fe2000bf06070 */
[----:B------:R1:W-:Y:S01]  /*08c0*/  @P1 STG.E.64 desc[UR16][R22.64], R6 ;  /* 0x0000000616001986 */ /* 0x0003e2000c101b10 */
[----:B------:R-:W-:Y:S02]  /*08d0*/  IMAD.U32 R13, RZ, RZ, UR5 ;  /* 0x00000005ff0d7e24 */ /* 0x000fe4000f8e00ff */
[----:B------:R-:W-:Y:S01]  /*08e0*/  UISETP.GE.U32.AND.EX UP0, UPT, UR5, URZ, UPT, UP0 ;  /* 0x0000003f0500728c */ /* 0x000fe2000bf06100 */
[----:B------:R-:W-:-:S04]  /*08f0*/  PLOP3.LUT P0, PT, PT, PT, UP1, 0x80, 0x0 ;  /* 0x000000000000781c */ /* 0x000fc80003f0f018 */
[----:B------:R-:W-:Y:S02]  /*0900*/  ISETP.LT.AND.EX P0, PT, R13, UR14, PT, P0 ;  /* 0x0000000e0d007c0c */ /* 0x000fe4000bf01300 */
[----:B------:R-:W-:Y:S01]  /*0910*/  PLOP3.LUT P1, PT, PT, PT, UP0, 0x80, 0x0 ;  /* 0x000000000000781c */ /* 0x000fe20003f2f008 */
[----:B------:R-:W-:Y:S01]  /*0920*/  IMAD.U32 R12, RZ, RZ, UR4 ;  /* 0x00000004ff0c7e24 */ /* 0x000fe2000f8e00ff */
[----:B--2---:R-:W-:Y:S02]  /*0930*/  DADD R28, R8, -R14 ;  /* 0x00000000081c7229 */ /* 0x004fe4000000080e */
[----:B---3--:R-:W-:-:S06]  /*0940*/  DADD R24, -R18, 1 ;  /* 0x3ff0000012187429 */ /* 0x008fcc0000000100 */
[C---:B------:R-:W-:Y:S02]  /*0950*/  DFMA R14, R28.reuse, R18, R14 ;  /* 0x000000121c0e722b */ /* 0x040fe4000000000e */
[----:B------:R-:W-:Y:S02]  /*0960*/  DFMA R24, -R28, R24, R8 ;  /* 0x000000181c18722b */ /* 0x000fe40000000108 */
[----:B------:R-:W-:Y:S01]  /*0970*/  DSETP.GEU.AND P4, PT, |R18|, 0.5, PT ;  /* 0x3fe000001200742a */ /* 0x000fe20003f8e200 */
[----:B------:R-:W-:Y:S02]  /*0980*/  FSEL R8, R26, R34, P5 ;  /* 0x000000221a087208 */ /* 0x000fe40002800000 */
[----:B------:R-:W-:-:S05]  /*0990*/  FSEL R9, R27, R35, P5 ;  /* 0x000000231b097208 */ /* 0x000fca0002800000 */
[----:B------:R-:W-:Y:S02]  /*09a0*/  FSEL R10, R24, R14, P4 ;  /* 0x0000000e180a7208 */ /* 0x000fe40002000000 */
[----:B------:R-:W-:Y:S01]  /*09b0*/  FSEL R11, R25, R15, P4 ;  /* 0x0000000f190b7208 */ /* 0x000fe20002000000 */
[----:B------:R1:W-:Y:S04]  /*09c0*/  @P2 STG.E.64 desc[UR16][R4.64], R8 ;  /* 0x0000000804002986 */ /* 0x0003e8000c101b10 */
[----:B------:R1:W-:Y:S01]  /*09d0*/  @P3 STG.E.64 desc[UR16][R2.64], R10 ;  /* 0x0000000a02003986 */ /* 0x0003e2000c101b10 */
[----:B------:R-:W-:Y:S05]  /*09e0*/  @!P1 BRA P0, `(.L_x_221) ;  /* 0xfffffff8000c9947 */ /* 0x000fea000003ffff */
[----:B------:R-:W-:Y:S05]  /*09f0*/  EXIT ;  /* 0x000000000000794d */ /* 0x000fea0003800000 */
.L_x_220:
        /* <DEDUP_REMOVED lines=8> */
.L_x_222:
        /* <DEDUP_REMOVED lines=9> */
[----:B------:R-:W2:Y:S04]  /*0b10*/  LDG.E.128 R8, desc[UR16][R36.64] ;  /* 0x0000001024087981 */ /* 0x000ea8000c1e1d00 */
[----:B------:R-:W3:Y:S04]  /*0b20*/  LDG.E.128 R12, desc[UR16][R24.64] ;  /* 0x00000010180c7981 */ /* 0x000ee8000c1e1d00 */
[----:B------:R-:W4:Y:S04]  /*0b30*/  LDG.E.128 R16, desc[UR16][R34.64+0x10] ;  /* 0x0000101022107981 */ /* 0x000f28000c1e1d00 */
[----:B------:R-:W4:Y:S04]  /*0b40*/  LDG.E.128 R20, desc[UR16][R36.64+0x10] ;  /* 0x0000101024147981 */ /* 0x000f28000c1e1d00 */
[----:B------:R-:W5:Y:S01]  /*0b50*/  LDG.E.128 R24, desc[UR16][R24.64+0x10] ;  /* 0x0000101018187981 */ /* 0x000f62000c1e1d00 */
[----:B--2---:R-:W-:-:S02]  /*0b60*/  DADD R28, -R6, R10 ;  /* 0x00000000061c7229 */ /* 0x004fc4000000010a */
[----:B---3--:R-:W-:Y:S02]  /*0b70*/  DADD R30, -R14, 1 ;  /* 0x3ff000000e1e7429 */ /* 0x008fe40000000100 */
[----:B------:R-:W-:-:S04]  /*0b80*/  DSETP.GEU.AND P0, PT, |R12|, 0.5, PT ;  /* 0x3fe000000c00742a */ /* 0x000fc80003f0e200 */
[C---:B------:R-:W-:Y:S02]  /*0b90*/  DFMA R6, R14.reuse, R28, R6 ;  /* 0x0000001c0e06722b */ /* 0x040fe40000000006 */
[----:B------:R-:W-:Y:S02]  /*0ba0*/  DSETP.GEU.AND P1, PT, |R14|, 0.5, PT ;  /* 0x3fe000000e00742a */ /* 0x000fe40003f2e200 */
[----:B------:R-:W-:Y:S02]  /*0bb0*/  DFMA R10, -R28, R30, R10 ;  /* 0x0000001e1c0a722b */ /* 0x000fe4000000010a */
[----:B------:R-:W-:Y:S02]  /*0bc0*/  DADD R28, -R4, R8 ;  /* 0x00000000041c7229 */ /* 0x000fe40000000108 */
[----:B------:R-:W-:Y:S02]  /*0bd0*/  DADD R30, -R12, 1 ;  /* 0x3ff000000c1e7429 */ /* 0x000fe40000000100 */
[----:B----4-:R-:W-:-:S02]  /*0be0*/  DADD R14, -R18, R22 ;  /* 0x00000000120e7229 */ /* 0x010fc40000000116 */
[----:B-----5:R-:W-:Y:S02]  /*0bf0*/  DSETP.GEU.AND P2, PT, |R26|, 0.5, PT ;  /* 0x3fe000001a00742a */ /* 0x020fe40003f4e200 */
[----:B------:R-:W-:Y:S01]  /*0c00*/  DFMA R4, R12, R28, R4 ;  /* 0x0000001c0c04722b */ /* 0x000fe20000000004 */
[----:B------:R-:W-:Y:S01]  /*0c10*/  FSEL R10, R10, R6, P1 ;  /* 0x000000060a0a7208 */ /* 0x000fe20000800000 */
[----:B------:R-:W-:Y:S01]  /*0c20*/  DFMA R30, -R28, R30, R8 ;  /* 0x0000001e1c1e722b */ /* 0x000fe20000000108 */
[----:B------:R-:W-:Y:S01]  /*0c30*/  FSEL R11, R11, R7, P1 ;  /* 0x000000070b0b7208 */ /* 0x000fe20000800000 */
[----:B------:R-:W-:Y:S01]  /*0c40*/  DADD R8, -R16, R20 ;  /* 0x0000000010087229 */ /* 0x000fe20000000114 */
[----:B------:R-:W-:Y:S01]  /*0c50*/  IADD3 R6, P3, R2, UR12, RZ ;  /* 0x0000000c02067c10 */ /* 0x000fe2000ff7e0ff */
[----:B------:R-:W-:Y:S02]  /*0c60*/  DADD R12, -R24, 1 ;  /* 0x3ff00000180c7429 */ /* 0x000fe40000000100 */
[C---:B------:R-:W-:Y:S01]  /*0c70*/  DADD R28, -R26.reuse, 1 ;  /* 0x3ff000001a1c7429 */ /* 0x040fe20000000100 */
[----:B------:R-:W-:Y:S01]  /*0c80*/  IADD3.X R7, R32, UR13, RZ, P3, !PT ;  /* 0x0000000d20077c10 */ /* 0x000fe20009ffe4ff */
[----:B------:R-:W-:-:S02]  /*0c90*/  DFMA R18, R26, R14, R18 ;  /* 0x0000000e1a12722b */ /* 0x000fc40000000012 */
[----:B------:R-:W-:Y:S02]  /*0ca0*/  DSETP.GEU.AND P1, PT, |R24|, 0.5, PT ;  /* 0x3fe000001800742a */ /* 0x000fe40003f2e200 */
[----:B------:R-:W-:Y:S02]  /*0cb0*/  DFMA R12, -R8, R12, R20 ;  /* 0x0000000c080c722b */ /* 0x000fe40000000114 */
[----:B------:R-:W-:Y:S02]  /*0cc0*/  DFMA R8, R24, R8, R16 ;  /* 0x000000081808722b */ /* 0x000fe40000000010 */
[----:B------:R-:W-:Y:S01]  /*0cd0*/  DFMA R22, -R14, R28, R22 ;  /* 0x0000001c0e16722b */ /* 0x000fe20000000116 */
[----:B------:R-:W-:Y:S02]  /*0ce0*/  FSEL R14, R30, R4, P0 ;  /* 0x000000041e0e7208 */ /* 0x000fe40000000000 */
[----:B------:R-:W-:Y:S02]  /*0cf0*/  FSEL R15, R31, R5, P0 ;  /* 0x000000051f0f7208 */ /* 0x000fe40000000000 */
[----:B------:R-:W-:-:S03]  /*0d00*/  IADD3 R3, P0, R3, UR4, RZ ;  /* 0x0000000403037c10 */ /* 0x000fc6000ff1e0ff */
[----:B------:R-:W-:Y:S01]  /*0d10*/  FSEL R2, R12, R8, P1 ;  /* 0x000000080c027208 */ /* 0x000fe20000800000 */
[----:B------:R-:W-:Y:S01]  /*0d20*/  IMAD.MOV.U32 R8, RZ, RZ, R14 ;  /* 0x000000ffff087224 */ /* 0x000fe200078e000e */
[----:B------:R-:W-:Y:S01]  /*0d30*/  FSEL R13, R13, R9, P1 ;  /* 0x000000090d0d7208 */ /* 0x000fe20000800000 */
[----:B------:R-:W-:Y:S01]  /*0d40*/  IMAD.MOV.U32 R9, RZ, RZ, R15 ;  /* 0x000000ffff097224 */ /* 0x000fe200078e000f */
[----:B------:R-:W-:Y:S01]  /*0d50*/  FSEL R4, R22, R18, P2 ;  /* 0x0000001216047208 */ /* 0x000fe20001000000 */
[----:B------:R-:W-:Y:S01]  /*0d60*/  IMAD.X R0, RZ, RZ, R0, P0 ;  /* 0x000000ffff007224 */ /* 0x000fe200000e0600 */
[----:B------:R-:W-:Y:S02]  /*0d70*/  FSEL R5, R23, R19, P2 ;  /* 0x0000001317057208 */ /* 0x000fe40001000000 */
[----:B------:R0:W-:Y:S01]  /*0d80*/  STG.E.128 desc[UR16][R6.64], R8 ;  /* 0x0000000806007986 */ /* 0x0001e2000c101d10 */
[----:B------:R-:W-:-:S04]  /*0d90*/  ISETP.LT.U32.AND P1, PT, R3, 0x4000, PT ;  /* 0x000040000300780c */ /* 0x000fc80003f21070 */
        /* <DEDUP_REMOVED lines=12> */
.L_x_223:
        /* <DEDUP_REMOVED lines=10> */
.L_x_259:


//--------------------- .nv.shared.reserved.0     --------------------------
	.section	.nv.shared.reserved.0,"aw",@nobits
	.weak		__nv_reservedSMEM_offset_0_alias
	.size		__nv_reservedSMEM_offset_0_alias, 0, 0
	.other		__nv_reservedSMEM_offset_0_alias,@"STO_CUDA_RESERVED_SHARED STV_DEFAULT"
__nv_reservedSMEM_offset_0_alias:
	.zero		0


//--------------------- .nv.global                --------------------------
	.section	.nv.global,"aw",@nobits
.nv.global:
	.type		_ZN50_INTERNAL_ff984223_19_ForeachTernaryOp_cu_5285c6364cuda3std3__48in_placeE,@object
	.size		_ZN50_INTERNAL_ff984223_19_ForeachTernaryOp_cu_5285c6364cuda3std3__48in_placeE,(_ZN50_INTERNAL_ff984223_19_ForeachTernaryOp_cu_5285c6364cuda3std6ranges3__45__cpo8distanceE - _ZN50_INTERNAL_ff984223_19_ForeachTernaryOp_cu_5285c6364cuda3std3__48in_placeE)
_ZN50_INTERNAL_ff984223_19_ForeachTernaryOp_cu_5285c6364cuda3std3__48in_placeE:
	.zero		1
	.type		_ZN50_INTERNAL_ff984223_19_ForeachTernaryOp_cu_5285c6364cuda3std6ranges3__45__cpo8distanceE,@object
	.size		_ZN50_INTERNAL_ff984223_19_ForeachTernaryOp_cu_5285c6364cuda3std6ranges3__45__cpo8distanceE,(_ZN50_INTERNAL_ff984223_19_ForeachTernaryOp_cu_5285c6364cuda3std3__45__cpo6cbeginE - _ZN50_INTERNAL_ff984223_19_ForeachTernaryOp_cu_5285c6364cuda3std6ranges3__45__cpo8distanceE)
_ZN50_INTERNAL_ff984223_19_ForeachTernaryOp_cu_5285c6364cuda3std6ranges3__45__cpo8distanceE:
	.zero		1
	.type		_ZN50_INTERNAL_ff984223_19_ForeachTernaryOp_cu_5285c6364cuda3std3__45__cpo6cbeginE,@object
	.size		_ZN50_INTERNAL_ff984223_19_ForeachTernaryOp_cu_5285c6364cuda3std3__45__cpo6cbeginE,(_ZN50_INTERNAL_ff984223_19_ForeachTernaryOp_cu_5285c6364cuda3std6ranges3__45__cpo7advanceE - _ZN50_INTERNAL_ff984223_19_ForeachTernaryOp_cu_5285c6364cuda3std3__45__cpo6cbeginE)
_ZN50_INTERNAL_ff984223_19_ForeachTernaryOp_cu_5285c6364cuda3std3__45__cpo6cbeginE:
	.zero		1
	.type		_ZN50_INTERNAL_ff984223_19_ForeachTernaryOp_cu_5285c6364cuda3std6ranges3__45__cpo7advanceE,@object
	.size		_ZN50_INTERNAL_ff984223_19_ForeachTernaryOp_cu_5285c6364cuda3std6ranges3__45__cpo7advanceE,(_ZN50_INTERNAL_ff984223_19_ForeachTernaryOp_cu_5285c6364cuda3std3__45__cpo7crbeginE - _ZN50_INTERNAL_ff984223_19_ForeachTernaryOp_cu_5285c6364cuda3std6ranges3__45__cpo7advanceE)
_ZN50_INTERNAL_ff984223_19_ForeachTernaryOp_cu_5285c6364cuda3std6ranges3__45__cpo7advanceE:
	.zero		1
	.type		_ZN50_INTERNAL_ff984223_19_ForeachTernaryOp_cu_5285c6364cuda3std3__45__cpo7crbeginE,@object
	.size		_ZN50_INTERNAL_ff984223_19_ForeachTernaryOp_cu_5285c6364cuda3std3__45__cpo7crbeginE,(_ZN50_INTERNAL_ff984223_19_ForeachTernaryOp_cu_5285c6364cuda3std6ranges3__45__cpo4dataE - _ZN50_INTERNAL_ff984223_19_ForeachTernaryOp_cu_5285c6364cuda3std3__45__cpo7crbeginE)
_ZN50_INTERNAL_ff984223_19_ForeachTernaryOp_cu_5285c6364cuda3std3__45__cpo7crbeginE:
	.zero		1
	.type		_ZN50_INTERNAL_ff984223_19_ForeachTernaryOp_cu_5285c6364cuda3std6ranges3__45__cpo4dataE,@object
	.size		_ZN50_INTERNAL_ff984223_19_ForeachTernaryOp_cu_5285c6364cuda3std6ranges3__45__cpo4dataE,(_ZN50_INTERNAL_ff984223_19_ForeachTernaryOp_cu_5285c6364cuda3std6ranges3__45__cpo5beginE - _ZN50_INTERNAL_ff984223_19_ForeachTernaryOp_cu_5285c6364cuda3std6ranges3__45__cpo4dataE)
_ZN50_INTERNAL_ff984223_19_ForeachTernaryOp_cu_5285c6364cuda3std6ranges3__45__cpo4dataE:
	.zero		1
	.type		_ZN50_INTERNAL_ff984223_19_ForeachTernaryOp_cu_5285c6364cuda3std6ranges3__45__cpo5beginE,@object
	.size		_ZN50_INTERNAL_ff984223_19_ForeachTernaryOp_cu_5285c6364cuda3std6ranges3__45__cpo5beginE,(_ZN50_INTERNAL_ff984223_19_ForeachTernaryOp_cu_5285c6364cuda3std3__452_GLOBAL__N__ff984223_19_ForeachTernaryOp_cu_5285c6366ignoreE - _ZN50_INTERNAL_ff984223_19_ForeachTernaryOp_cu_5285c6364cuda3std6ranges3__45__cpo5beginE)
_ZN50_INTERNAL_ff984223_19_ForeachTernaryOp_cu_5285c6364cuda3std6ranges3__45__cpo5beginE:
	.zero		1
	.type		_ZN50_INTERNAL_ff984223_19_ForeachTernaryOp_cu_5285c6364cuda3std3__452_GLOBAL__N__ff984223_19_ForeachTernaryOp_cu_5285c6366ignoreE,@object
	.size		_ZN50_INTERNAL_ff984223_19_ForeachTernaryOp_cu_5285c6364cuda3std3__452_GLOBAL__N__ff984223_19_ForeachTernaryOp_cu_5285c6366ignoreE,(_ZN50_INTERNAL_ff984223_19_ForeachTernaryOp_cu_5285c6364cuda3std6ranges3__45__cpo4sizeE - _ZN50_INTERNAL_ff984223_19_ForeachTernaryOp_cu_5285c6364cuda3std3__452_GLOBAL__N__ff984223_19_ForeachTernaryOp_cu_5285c6366ignoreE)
_ZN50_INTERNAL_ff984223_19_ForeachTernaryOp_cu_5285c6364cuda3std3__452_GLOBAL__N__ff984223_19_ForeachTernaryOp_cu_5285c6366ignoreE:
	.zero		1
	.type		_ZN50_INTERNAL_ff984223_19_ForeachTernaryOp_cu_5285c6364cuda3std6ranges3__45__cpo4sizeE,@object
	.size		_ZN50_INTERNAL_ff984223_19_ForeachTernaryOp_cu_5285c6364cuda3std6ranges3__45__cpo4sizeE,(_ZN50_INTERNAL_ff984223_19_ForeachTernaryOp_cu_5285c6364cuda3std3__45__cpo5beginE - _ZN50_INTERNAL_ff984223_19_ForeachTernaryOp_cu_5285c6364cuda3std6ranges3__45__cpo4sizeE)
_ZN50_INTERNAL_ff984223_19_ForeachTernaryOp_cu_5285c6364cuda3std6ranges3__45__cpo4sizeE:
	.zero		1
	.type		_ZN50_INTERNAL_ff984223_19_ForeachTernaryOp_cu_5285c6364cuda3std3__45__cpo5beginE,@object
	.size		_ZN50_INTERNAL_ff984223_19_ForeachTernaryOp_cu_5285c6364cuda3std3__45__cpo5beginE,(_ZN50_INTERNAL_ff984223_19_ForeachTernaryOp_cu_5285c6364cuda3std6ranges3__45__cpo6cbeginE - _ZN50_INTERNAL_ff984223_19_ForeachTernaryOp_cu_5285c6364cuda3std3__45__cpo5beginE)
_ZN50_INTERNAL_ff984223_19_ForeachTernaryOp_cu_5285c6364cuda3std3__45__cpo5beginE:
	.zero		1
	.type		_ZN50_INTERNAL_ff984223_19_ForeachTernaryOp_cu_5285c6364cuda3std6ranges3__45__cpo6cbeginE,@object
	.size		_ZN50_INTERNAL_ff984223_19_ForeachTernaryOp_cu_5285c6364cuda3std6ranges3__45__cpo6cbeginE,(_ZN50_INTERNAL_ff984223_19_ForeachTernaryOp_cu_5285c6364cuda3std3__45__cpo6rbeginE - _ZN50_INTERNAL_ff984223_19_ForeachTernaryOp_cu_5285c6364cuda3std6ranges3__45__cpo6cbeginE)
_ZN50_INTERNAL_ff984223_19_ForeachTernaryOp_cu_5285c6364cuda3std6ranges3__45__cpo6cbeginE:
	.zero		1
	.type		_ZN50_INTERNAL_ff984223_19_ForeachTernaryOp_cu_5285c6364cuda3std3__45__cpo6rbeginE,@object
	.size		_ZN50_INTERNAL_ff984223_19_ForeachTernaryOp_cu_5285c6364cuda3std3__45__cpo6rbeginE,(_ZN50_INTERNAL_ff984223_19_ForeachTernaryOp_cu_5285c6364cuda3std6ranges3__45__cpo4nextE - _ZN50_INTERNAL_ff984223_19_ForeachTernaryOp_cu_5285c6364cuda3std3__45__cpo6rbeginE)
_ZN50_INTERNAL_ff984223_19_ForeachTernaryOp_cu_5285c6364cuda3std3__45__cpo6rbeginE:
	.zero		1
	.type		_ZN50_INTERNAL_ff984223_19_ForeachTernaryOp_cu_5285c6364cuda3std6ranges3__45__cpo4nextE,@object
	.size		_ZN50_INTERNAL_ff984223_19_ForeachTernaryOp_cu_5285c6364cuda3std6ranges3__45__cpo4nextE,(_ZN50_INTERNAL_ff984223_19_ForeachTernaryOp_cu_5285c6364cuda3std6ranges3__45__cpo4swapE - _ZN50_INTERNAL_ff984223_19_ForeachTernaryOp_cu_5285c6364cuda3std6ranges3__45__cpo4nextE)
_ZN50_INTERNAL_ff984223_19_ForeachTernaryOp_cu_5285c6364cuda3std6ranges3__45__cpo4nextE:
	.zero		1
	.type		_ZN50_INTERNAL_ff984223_19_ForeachTernaryOp_cu_5285c6364cuda3std6ranges3__45__cpo4swapE,@object
	.size		_ZN50_INTERNAL_ff984223_19_ForeachTernaryOp_cu_5285c6364cuda3std6ranges3__45__cpo4swapE,(_ZN50_INTERNAL_ff984223_19_ForeachTernaryOp_cu_5285c6364cuda3std3__420unreachable_sentinelE - _ZN50_INTERNAL_ff984223_19_ForeachTernaryOp_cu_5285c6364cuda3std6ranges3__45__cpo4swapE)
_ZN50_INTERNAL_ff984223_19_ForeachTernaryOp_cu_5285c6364cuda3std6ranges3__45__cpo4swapE:
	.zero		1
	.type		_ZN50_INTERNAL_ff984223_19_ForeachTernaryOp_cu_5285c6364cuda3std3__420unreachable_sentinelE,@object
	.size		_ZN50_INTERNAL_ff984223_19_ForeachTernaryOp_cu_5285c6364cuda3std3__420unreachable_sentinelE,(_ZN50_INTERNAL_ff984223_19_ForeachTernaryOp_cu_5285c6366thrust23THRUST_300001_SM_900_NS6system6detail10sequential3seqE - _ZN50_INTERNAL_ff984223_19_ForeachTernaryOp_cu_5285c6364cuda3std3__420unreachable_sentinelE)
_ZN50_INTERNAL_ff984223_19_ForeachTernaryOp_cu_5285c6364cuda3std3__420unreachable_sentinelE:
	.zero		1
	.type		_ZN50_INTERNAL_ff984223_19_ForeachTernaryOp_cu_5285c6366thrust23THRUST_300001_SM_900_NS6system6detail10sequential3seqE,@object
	.size		_ZN50_INTERNAL_ff984223_19_ForeachTernaryOp_cu_5285c6366thrust23THRUST_300001_SM_900_NS6system6detail10sequential3seqE,(_ZN50_INTERNAL_ff984223_19_ForeachTernaryOp_cu_5285c6364cuda3std3__45__cpo4cendE - _ZN50_INTERNAL_ff984223_19_ForeachTernaryOp_cu_5285c6366thrust23THRUST_300001_SM_900_NS6system6detail10sequential3seqE)
_ZN50_INTERNAL_ff984223_19_ForeachTernaryOp_cu_5285c6366thrust23THRUST_300001_SM_900_NS6system6detail10sequential3seqE:
	.zero		1
	.type		_ZN50_INTERNAL_ff984223_19_ForeachTernaryOp_cu_5285c6364cuda3std3__45__cpo4cendE,@object
	.size		_ZN50_INTERNAL_ff984223_19_ForeachTernaryOp_cu_5285c6364cuda3std3__45__cpo4cendE,(_ZN50_INTERNAL_ff984223_19_ForeachTernaryOp_cu_5285c6364cuda3std6ranges3__45__cpo9iter_swapE - _ZN50_INTERNAL_ff984223_19_ForeachTernaryOp_cu_5285c6364cuda3std3__45__cpo4cendE)
_ZN50_INTERNAL_ff984223_19_ForeachTernaryOp_cu_5285c6364cuda3std3__45__cpo4cendE:
	.zero		1
	.type		_ZN50_INTERNAL_ff984223_19_ForeachTernaryOp_cu_5285c6364cuda3std6ranges3__45__cpo9iter_swapE,@object
	.size		_ZN50_INTERNAL_ff984223_19_ForeachTernaryOp_cu_5285c6364cuda3std6ranges3__45__cpo9iter_swapE,(_ZN50_INTERNAL_ff984223_19_ForeachTernaryOp_cu_5285c6364cuda3std3__45__cpo5crendE - _ZN50_INTERNAL_ff984223_19_ForeachTernaryOp_cu_5285c6364cuda3std6ranges3__45__cpo9iter_swapE)
_ZN50_INTERNAL_ff984223_19_ForeachTernaryOp_cu_5285c6364cuda3std6ranges3__45__cpo9iter_swapE:
	.zero		1
	.type		_ZN50_INTERNAL_ff984223_19_ForeachTernaryOp_cu_5285c6364cuda3std3__45__cpo5crendE,@object
	.size		_ZN50_INTERNAL_ff984223_19_ForeachTernaryOp_cu_5285c6364cuda3std3__45__cpo5crendE,(_ZN50_INTERNAL_ff984223_19_ForeachTernaryOp_cu_5285c6364cuda3std6ranges3__45__cpo5cdataE - _ZN50_INTERNAL_ff984223_19_ForeachTernaryOp_cu_5285c6364cuda3std3__45__cpo5crendE)
_ZN50_INTERNAL_ff984223_19_ForeachTernaryOp_cu_5285c6364cuda3std3__45__cpo5crendE:
	.zero		1
	.type		_ZN50_INTERNAL_ff984223_19_ForeachTernaryOp_cu_5285c6364cuda3std6ranges3__45__cpo5cdataE,@object
	.size		_ZN50_INTERNAL_ff984223_19_ForeachTernaryOp_cu_5285c6364cuda3std6ranges3__45__cpo5cdataE,(_ZN50_INTERNAL_ff984223_19_ForeachTernaryOp_cu_5285c6364cuda3std6ranges3__45__cpo3endE - _ZN50_INTERNAL_ff984223_19_ForeachTernaryOp_cu_5285c6364cuda3std6ranges3__45__cpo5cdataE)
_ZN50_INTERNAL_ff984223_19_ForeachTernaryOp_cu_5285c6364cuda3std6ranges3__45__cpo5cdataE:
	.zero		1
	.type		_ZN50_INTERNAL_ff984223_19_ForeachTernaryOp_cu_5285c6364cuda3std6ranges3__45__cpo3endE,@object
	.size		_ZN50_INTERNAL_ff984223_19_ForeachTernaryOp_cu_5285c6364cuda3std6ranges3__45__cpo3endE,(_ZN50_INTERNAL_ff984223_19_ForeachTernaryOp_cu_5285c6364cuda3std3__419piecewise_constructE - _ZN50_INTERNAL_ff984223_19_ForeachTernaryOp_cu_5285c6364cuda3std6ranges3__45__cpo3endE)
_ZN50_INTERNAL_ff984223_19_ForeachTernaryOp_cu_5285c6364cuda3std6ranges3__45__cpo3endE:
	.zero		1
	.type		_ZN50_INTERNAL_ff984223_19_ForeachTernaryOp_cu_5285c6364cuda3std3__419piecewise_constructE,@object
	.size		_ZN50_INTERNAL_ff984223_19_ForeachTernaryOp_cu_5285c6364cuda3std3__419piecewise_constructE,(_ZN50_INTERNAL_ff984223_19_ForeachTernaryOp_cu_5285c6364cuda3std6ranges3__45__cpo5ssizeE - _ZN50_INTERNAL_ff984223_19_ForeachTernaryOp_cu_5285c6364cuda3std3__419piecewise_constructE)
_ZN50_INTERNAL_ff984223_19_ForeachTernaryOp_cu_5285c6364cuda3std3__419piecewise_constructE:
	.zero		1
	.type		_ZN50_INTERNAL_ff984223_19_ForeachTernaryOp_cu_5285c6364cuda3std6ranges3__45__cpo5ssizeE,@object
	.size		_ZN50_INTERNAL_ff984223_19_ForeachTernaryOp_cu_5285c6364cuda3std6ranges3__45__cpo5ssizeE,(_ZN50_INTERNAL_ff984223_19_ForeachTernaryOp_cu_5285c6364cuda3std3__45__cpo3endE - _ZN50_INTERNAL_ff984223_19_ForeachTernaryOp_cu_5285c6364cuda3std6ranges3__45__cpo5ssizeE)
_ZN50_INTERNAL_ff984223_19_ForeachTernaryOp_cu_5285c6364cuda3std6ranges3__45__cpo5ssizeE:
	.zero		1
	.type		_ZN50_INTERNAL_ff984223_19_ForeachTernaryOp_cu_5285c6364cuda3std3__45__cpo3endE,@object
	.size		_ZN50_INTERNAL_ff984223_19_ForeachTernaryOp_cu_5285c6364cuda3std3__45__cpo3endE,(_ZN50_INTERNAL_ff984223_19_ForeachTernaryOp_cu_5285c6364cuda3std6ranges3__45__cpo4cendE - _ZN50_INTERNAL_ff984223_19_ForeachTernaryOp_cu_5285c6364cuda3std3__45__cpo3endE)
_ZN50_INTERNAL_ff984223_19_ForeachTernaryOp_cu_5285c6364cuda3std3__45__cpo3endE:
	.zero		1
	.type		_ZN50_INTERNAL_ff984223_19_ForeachTernaryOp_cu_5285c6364cuda3std6ranges3__45__cpo4cendE,@object
	.size		_ZN50_INTERNAL_ff984223_19_ForeachTernaryOp_cu_5285c6364cuda3std6ranges3__45__cpo4cendE,(_ZN50_INTERNAL_ff984223_19_ForeachTernaryOp_cu_5285c6364cuda3std3__45__cpo4rendE - _ZN50_INTERNAL_ff984223_19_ForeachTernaryOp_cu_5285c6364cuda3std6ranges3__45__cpo4cendE)
_ZN50_INTERNAL_ff984223_19_ForeachTernaryOp_cu_5285c6364cuda3std6ranges3__45__cpo4cendE:
	.zero		1
	.type		_ZN50_INTERNAL_ff984223_19_ForeachTernaryOp_cu_5285c6364cuda3std3__45__cpo4rendE,@object
	.size		_ZN50_INTERNAL_ff984223_19_ForeachTernaryOp_cu_5285c6364cuda3std3__45__cpo4rendE,(_ZN50_INTERNAL_ff984223_19_ForeachTernaryOp_cu_5285c6364cuda3std6ranges3__45__cpo4prevE - _ZN50_INTERNAL_ff984223_19_ForeachTernaryOp_cu_5285c6364cuda3std3__45__cpo4rendE)
_ZN50_INTERNAL_ff984223_19_ForeachTernaryOp_cu_5285c6364cuda3std3__45__cpo4rendE:
	.zero		1
	.type		_ZN50_INTERNAL_ff984223_19_ForeachTernaryOp_cu_5285c6364cuda3std6ranges3__45__cpo4prevE,@object
	.size		_ZN50_INTERNAL_ff984223_19_ForeachTernaryOp_cu_5285c6364cuda3std6ranges3__45__cpo4prevE,(_ZN50_INTERNAL_ff984223_19_ForeachTernaryOp_cu_5285c6364cuda3std6ranges3__45__cpo9iter_moveE - _ZN50_INTERNAL_ff984223_19_ForeachTernaryOp_cu_5285c6364cuda3std6ranges3__45__cpo4prevE)
_ZN50_INTERNAL_ff984223_19_ForeachTernaryOp_cu_5285c6364cuda3std6ranges3__45__cpo4prevE:
	.zero		1
	.type		_ZN50_INTERNAL_ff984223_19_ForeachTernaryOp_cu_5285c6364cuda3std6ranges3__45__cpo9iter_moveE,@object
	.size		_ZN50_INTERNAL_ff984223_19_ForeachTernaryOp_cu_5285c6364cuda3std6ranges3__45__cpo9iter_moveE,(.L_13 - _ZN50_INTERNAL_ff984223_19_ForeachTernaryOp_cu_5285c6364cuda3std6ranges3__45__cpo9iter_moveE)
_ZN50_INTERNAL_ff984223_19_ForeachTernaryOp_cu_5285c6364cuda3std6ranges3__45__cpo9iter_moveE:
	.zero		1
.L_13:


//--------------------- .nv.constant0._ZN2at6native52_GLOBAL__N__ff984223_19_ForeachTernaryOp_cu_5285c63625multi_tensor_apply_kernelINS1_28TensorListScalarListMetadataIfLi2EEENS1_26TernaryOpScalarListFunctorIN3c108BFloat16ELi2ELi2ELi0EEEJNS0_11LerpFunctorIfEEEEEvT_T0_DpT1_ --------------------------
	.section	.nv.constant0._ZN2at6native52_GLOBAL__N__ff984223_19_ForeachTernaryOp_cu_5285c63625multi_tensor_apply_kernelINS1_28TensorListScalarListMetadataIfLi2EEENS1_26TernaryOpScalarListFunctorIN3c108BFloat16ELi2ELi2ELi0EEEJNS0_11LerpFunctorIfEEEEEvT_T0_DpT1_,"a",@progbits
	.sectionflags	@""
	.align	4
.nv.constant0._ZN2at6native52_GLOBAL__N__ff984223_19_ForeachTernaryOp_cu_5285c63625multi_tensor_apply_kernelINS1_28TensorListScalarListMetadataIfLi2EEENS1_26TernaryOpScalarListFunctorIN3c108BFloat16ELi2ELi2ELi0EEEJNS0_11LerpFunctorIfEEEEEvT_T0_DpT1_:
	.zero		3922


//--------------------- .nv.constant0._ZN2at6native52_GLOBAL__N__ff984223_19_ForeachTernaryOp_cu_5285c63625multi_tensor_apply_kernelINS1_28TensorListScalarListMetadataIfLi2EEENS1_26TernaryOpScalarListFunctorIN3c104HalfELi2ELi2ELi0EEEJNS0_11LerpFunctorIfEEEEEvT_T0_DpT1_ --------------------------
	.section	.nv.constant0._ZN2at6native52_GLOBAL__N__ff984223_19_ForeachTernaryOp_cu_5285c63625multi_tensor_apply_kernelINS1_28TensorListScalarListMetadataIfLi2EEENS1_26TernaryOpScalarListFunctorIN3c104HalfELi2ELi2ELi0EEEJNS0_11LerpFunctorIfEEEEEvT_T0_DpT1_,"a",@progbits
	.sectionflags	@""
	.align	4
.nv.constant0._ZN2at6native52_GLOBAL__N__ff984223_19_ForeachTernaryOp_cu_5285c63625multi_tensor_apply_kernelINS1_28TensorListScalarListMetadataIfLi2EEENS1_26TernaryOpScalarListFunctorIN3c104HalfELi2ELi2ELi0EEEJNS0_11LerpFunctorIfEEEEEvT_T0_DpT1_:
	.zero		3922


//--------------------- .nv.constant0._ZN2at6native52_GLOBAL__N__ff984223_19_ForeachTernaryOp_cu_5285c63625multi_tensor_apply_kernelINS1_28TensorListScalarListMetadataIN3c107complexIfEELi2EEENS1_26TernaryOpScalarListFunctorIS6_Li2ELi2ELi0EEEJNS0_11LerpFunctorIS6_EEEEEvT_T0_DpT1_ --------------------------
	.section	.nv.constant0._ZN2at6native52_GLOBAL__N__ff984223_19_ForeachTernaryOp_cu_5285c63625multi_tensor_apply_kernelINS1_28TensorListScalarListMetadataIN3c107complexIfEELi2EEENS1_26TernaryOpScalarListFunctorIS6_Li2ELi2ELi0EEEJNS0_11LerpFunctorIS6_EEEEEvT_T0_DpT1_,"a",@progbits
	.sectionflags	@""
	.align	4
.nv.constant0._ZN2at6native52_GLOBAL__N__ff984223_19_ForeachTernaryOp_cu_5285c63625multi_tensor_apply_kernelINS1_28TensorListScalarListMetadataIN3c107complexIfEELi2EEENS1_26TernaryOpScalarListFunctorIS6_Li2ELi2ELi0EEEJNS0_11LerpFunctorIS6_EEEEEvT_T0_DpT1_:
	.zero		4178


//--------------------- .nv.constant0._ZN2at6native52_GLOBAL__N__ff984223_19_ForeachTernaryOp_cu_5285c63625multi_tensor_apply_kernelINS1_28TensorListScalarListMetadataIN3c107complexIdEELi2EEENS1_26TernaryOpScalarListFunctorIS6_Li2ELi2ELi0EEEJNS0_11LerpFunctorIS6_EEEEEvT_T0_DpT1_ --------------------------
	.section	.nv.constant0._ZN2at6native52_GLOBAL__N__ff984223_19_ForeachTernaryOp_cu_5285c63625multi_tensor_apply_kernelINS1_28TensorListScalarListMetadataIN3c107complexIdEELi2EEENS1_26TernaryOpScalarListFunctorIS6_Li2ELi2ELi0EEEJNS0_11LerpFunctorIS6_EEEEEvT_T0_DpT1_,"a",@progbits
	.sectionflags	@""
	.align	4
.nv.constant0._ZN2at6native52_GLOBAL__N__ff984223_19_ForeachTernaryOp_cu_5285c63625multi_tensor_apply_kernelINS1_28TensorListScalarListMetadataIN3c107complexIdEELi2EEENS1_26TernaryOpScalarListFunctorIS6_Li2ELi2ELi0EEEJNS0_11LerpFunctorIS6_EEEEEvT_T0_DpT1_:
	.zero		4530


//--------------------- .nv.constant0._ZN2at6native52_GLOBAL__N__ff984223_19_ForeachTernaryOp_cu_5285c63625multi_tensor_apply_kernelINS1_28TensorListScalarListMetadataIfLi2EEENS1_26TernaryOpScalarListFunctorIfLi2ELi2ELi0EEEJNS0_11LerpFunctorIfEEEEEvT_T0_DpT1_ --------------------------
	.section	.nv.constant0._ZN2at6native52_GLOBAL__N__ff984223_19_ForeachTernaryOp_cu_5285c63625multi_tensor_apply_kernelINS1_28TensorListScalarListMetadataIfLi2EEENS1_26TernaryOpScalarListFunctorIfLi2ELi2ELi0EEEJNS0_11LerpFunctorIfEEEEEvT_T0_DpT1_,"a",@progbits
	.sectionflags	@""
	.align	4
.nv.constant0._ZN2at6native52_GLOBAL__N__ff984223_19_ForeachTernaryOp_cu_5285c63625multi_tensor_apply_kernelINS1_28TensorListScalarListMetadataIfLi2EEENS1_26TernaryOpScalarListFunctorIfLi2ELi2ELi0EEEJNS0_11LerpFunctorIfEEEEEvT_T0_DpT1_:
	.zero		3922


//--------------------- .nv.constant0._ZN2at6native52_GLOBAL__N__ff984223_19_ForeachTernaryOp_cu_5285c63625multi_tensor_apply_kernelINS1_28TensorListScalarListMetadataIdLi2EEENS1_26TernaryOpScalarListFunctorIdLi2ELi2ELi0EEEJNS0_11LerpFunctorIdEEEEEvT_T0_DpT1_ --------------------------
	.section	.nv.constant0._ZN2at6native52_GLOBAL__N__ff984223_19_ForeachTernaryOp_cu_5285c63625multi_tensor_apply_kernelINS1_28TensorListScalarListMetadataIdLi2EEENS1_26TernaryOpScalarListFunctorIdLi2ELi2ELi0EEEJNS0_11LerpFunctorIdEEEEEvT_T0_DpT1_,"a",@progbits
	.sectionflags	@""
	.align	4
.nv.constant0._ZN2at6native52_GLOBAL__N__ff984223_19_ForeachTernaryOp_cu_5285c63625multi_tensor_apply_kernelINS1_28TensorListScalarListMetadataIdLi2EEENS1_26TernaryOpScalarListFunctorIdLi2ELi2ELi0EEEJNS0_11LerpFunctorIdEEEEEvT_T0_DpT1_:
	.zero		4178


//--------------------- .nv.constant0._ZN2at6native52_GLOBAL__N__ff984223_19_ForeachTernaryOp_cu_5285c63625multi_tensor_apply_kernelINS1_28TensorListScalarListMetadataIfLi3EEENS1_26TernaryOpScalarListFunctorIN3c108BFloat16ELi3ELi2ELi2EEEJNS0_11LerpFunctorIfEEEEEvT_T0_DpT1_ --------------------------
	.section	.nv.constant0._ZN2at6native52_GLOBAL__N__ff984223_19_ForeachTernaryOp_cu_5285c63625multi_tensor_apply_kernelINS1_28TensorListScalarListMetadataIfLi3EEENS1_26TernaryOpScalarListFunctorIN3c108BFloat16ELi3ELi2ELi2EEEJNS0_11LerpFunctorIfEEEEEvT_T0_DpT1_,"a",@progbits
	.sectionflags	@""
	.align	4
.nv.constant0._ZN2at6native52_GLOBAL__N__ff984223_19_ForeachTernaryOp_cu_5285c63625multi_tensor_apply_kernelINS1_28TensorListScalarListMetadataIfLi3EEENS1_26TernaryOpScalarListFunctorIN3c108BFloat16ELi3ELi2ELi2EEEJNS0_11LerpFunctorIfEEEEEvT_T0_DpT1_:
	.zero		3858


//--------------------- .nv.constant0._ZN2at6native52_GLOBAL__N__ff984223_19_ForeachTernaryOp_cu_5285c63625multi_tensor_apply_kernelINS1_28TensorListScalarListMetadataIfLi3EEENS1_26TernaryOpScalarListFunctorIN3c104HalfELi3ELi2ELi2EEEJNS0_11LerpFunctorIfEEEEEvT_T0_DpT1_ --------------------------
	.section	.nv.constant0._ZN2at6native52_GLOBAL__N__ff984223_19_ForeachTernaryOp_cu_5285c63625multi_tensor_apply_kernelINS1_28TensorListScalarListMetadataIfLi3EEENS1_26TernaryOpScalarListFunctorIN3c104HalfELi3ELi2ELi2EEEJNS0_11LerpFunctorIfEEEEEvT_T0_DpT1_,"a",@progbits
	.sectionflags	@""
	.align	4
.nv.constant0._ZN2at6native52_GLOBAL__N__ff984223_19_ForeachTernaryOp_cu_5285c63625multi_tensor_apply_kernelINS1_28TensorListScalarListMetadataIfLi3EEENS1_26TernaryOpScalarListFunctorIN3c104HalfELi3ELi2ELi2EEEJNS0_11LerpFunctorIfEEEEEvT_T0_DpT1_:
	.zero		3858


//--------------------- .nv.constant0._ZN2at6native52_GLOBAL__N__ff984223_19_ForeachTernaryOp_cu_5285c63625multi_tensor_apply_kernelINS1_28TensorListScalarListMetadataIN3c107complexIfEELi3EEENS1_26TernaryOpScalarListFunctorIS6_Li3ELi2ELi2EEEJNS0_11LerpFunctorIS6_EEEEEvT_T0_DpT1_ --------------------------
	.section	.nv.constant0._ZN2at6native52_GLOBAL__N__ff984223_19_ForeachTernaryOp_cu_5285c63625multi_tensor_apply_kernelINS1_28TensorListScalarListMetadataIN3c107complexIfEELi3EEENS1_26TernaryOpScalarListFunctorIS6_Li3ELi2ELi2EEEJNS0_11LerpFunctorIS6_EEEEEvT_T0_DpT1_,"a",@progbits
	.sectionflags	@""
	.align	4
.nv.constant0._ZN2at6native52_GLOBAL__N__ff984223_19_ForeachTernaryOp_cu_5285c63625multi_tensor_apply_kernelINS1_28TensorListScalarListMetadataIN3c107complexIfEELi3EEENS1_26TernaryOpScalarListFunctorIS6_Li3ELi2ELi2EEEJNS0_11LerpFunctorIS6_EEEEEvT_T0_DpT1_:
	.zero		4050


//--------------------- .nv.constant0._ZN2at6native52_GLOBAL__N__ff984223_19_ForeachTernaryOp_cu_5285c63625multi_tensor_apply_kernelINS1_28TensorListScalarListMetadataIN3c107complexIdEELi3EEENS1_26TernaryOpScalarListFunctorIS6_Li3ELi2ELi2EEEJNS0_11LerpFunctorIS6_EEEEEvT_T0_DpT1_ --------------------------
	.section	.nv.constant0._ZN2at6native52_GLOBAL__N__ff984223_19_ForeachTernaryOp_cu_5285c63625multi_tensor_apply_kernelINS1_28TensorListScalarListMetadataIN3c107complexIdEELi3EEENS1_26TernaryOpScalarListFunctorIS6_Li3ELi2ELi2EEEJNS0_11LerpFunctorIS6_EEEEEvT_T0_DpT1_,"a",@progbits
	.sectionflags	@""
	.align	4
.nv.constant0._ZN2at6native52_GLOBAL__N__ff984223_19_ForeachTernaryOp_cu_5285c63625multi_tensor_apply_kernelINS1_28TensorListScalarListMetadataIN3c107complexIdEELi3EEENS1_26TernaryOpScalarListFunctorIS6_Li3ELi2ELi2EEEJNS0_11LerpFunctorIS6_EEEEEvT_T0_DpT1_:
	.zero		4434


//--------------------- .nv.constant0._ZN2at6native52_GLOBAL__N__ff984223_19_ForeachTernaryOp_cu_5285c63625multi_tensor_apply_kernelINS1_28TensorListScalarListMetadataIfLi3EEENS1_26TernaryOpScalarListFunctorIfLi3ELi2ELi2EEEJNS0_11LerpFunctorIfEEEEEvT_T0_DpT1_ --------------------------
	.section	.nv.constant0._ZN2at6native52_GLOBAL__N__ff984223_19_ForeachTernaryOp_cu_5285c63625multi_tensor_apply_kernelINS1_28TensorListScalarListMetadataIfLi3EEENS1_26TernaryOpScalarListFunctorIfLi3ELi2ELi2EEEJNS0_11LerpFunctorIfEEEEEvT_T0_DpT1_,"a",@progbits
	.sectionflags	@""
	.align	4
.nv.constant0._ZN2at6native52_GLOBAL__N__ff984223_19_ForeachTernaryOp_cu_5285c63625multi_tensor_apply_kernelINS1_28TensorListScalarListMetadataIfLi3EEENS1_26TernaryOpScalarListFunctorIfLi3ELi2ELi2EEEJNS0_11LerpFunctorIfEEEEEvT_T0_DpT1_:
	.zero		3858


//--------------------- .nv.constant0._ZN2at6native52_GLOBAL__N__ff984223_19_ForeachTernaryOp_cu_5285c63625multi_tensor_apply_kernelINS1_28TensorListScalarListMetadataIdLi3EEENS1_26TernaryOpScalarListFunctorIdLi3ELi2ELi2EEEJNS0_11LerpFunctorIdEEEEEvT_T0_DpT1_ --------------------------
	.section	.nv.constant0._ZN2at6native52_GLOBAL__N__ff984223_19_ForeachTernaryOp_cu_5285c63625multi_tensor_apply_kernelINS1_28TensorListScalarListMetadataIdLi3EEENS1_26TernaryOpScalarListFunctorIdLi3ELi2ELi2EEEJNS0_11LerpFunctorIdEEEEEvT_T0_DpT1_,"a",@progbits
	.sectionflags	@""
	.align	4
.nv.constant0._ZN2at6native52_GLOBAL__N__ff984223_19_ForeachTernaryOp_cu_5285c63625multi_tensor_apply_kernelINS1_28TensorListScalarListMetadataIdLi3EEENS1_26TernaryOpScalarListFunctorIdLi3ELi2ELi2EEEJNS0_11LerpFunctorIdEEEEEvT_T0_DpT1_:
	.zero		4050


//--------------------- .nv.constant0._ZN2at6native52_GLOBAL__N__ff984223_19_ForeachTernaryOp_cu_5285c63625multi_tensor_apply_kernelINS1_18TensorListMetadataILi2EEENS1_22TernaryOpScalarFunctorIN3c108BFloat16ELi2ELi2ELi0EEEJNS0_11LerpFunctorIfEEfEEEvT_T0_DpT1_ --------------------------
	.section	.nv.constant0._ZN2at6native52_GLOBAL__N__ff984223_19_ForeachTernaryOp_cu_5285c63625multi_tensor_apply_kernelINS1_18TensorListMetadataILi2EEENS1_22TernaryOpScalarFunctorIN3c108BFloat16ELi2ELi2ELi0EEEJNS0_11LerpFunctorIfEEfEEEvT_T0_DpT1_,"a",@progbits
	.sectionflags	@""
	.align	4
.nv.constant0._ZN2at6native52_GLOBAL__N__ff984223_19_ForeachTernaryOp_cu_5285c63625multi_tensor_apply_kernelINS1_18TensorListMetadataILi2EEENS1_22TernaryOpScalarFunctorIN3c108BFloat16ELi2ELi2ELi0EEEJNS0_11LerpFunctorIfEEfEEEvT_T0_DpT1_:
	.zero		3680


//--------------------- .nv.constant0._ZN2at6native52_GLOBAL__N__ff984223_19_ForeachTernaryOp_cu_5285c63625multi_tensor_apply_kernelINS1_18TensorListMetadataILi2EEENS1_22TernaryOpScalarFunctorIN3c104HalfELi2ELi2ELi0EEEJNS0_11LerpFunctorIfEEfEEEvT_T0_DpT1_ --------------------------
	.section	.nv.constant0._ZN2at6native52_GLOBAL__N__ff984223_19_ForeachTernaryOp_cu_5285c63625multi_tensor_apply_kernelINS1_18TensorListMetadataILi2EEENS1_22TernaryOpScalarFunctorIN3c104HalfELi2ELi2ELi0EEEJNS0_11LerpFunctorIfEEfEEEvT_T0_DpT1_,"a",@progbits
	.sectionflags	@""
	.align	4
.nv.constant0._ZN2at6native52_GLOBAL__N__ff984223_19_ForeachTernaryOp_cu_5285c63625multi_tensor_apply_kernelINS1_18TensorListMetadataILi2EEENS1_22TernaryOpScalarFunctorIN3c104HalfELi2ELi2ELi0EEEJNS0_11LerpFunctorIfEEfEEEvT_T0_DpT1_:
	.zero		3680


//--------------------- .nv.constant0._ZN2at6native52_GLOBAL__N__ff984223_19_ForeachTernaryOp_cu_5285c63625multi_tensor_apply_kernelINS1_18TensorListMetadataILi2EEENS1_22TernaryOpScalarFunctorIN3c107complexIfEELi2ELi2ELi0EEEJNS0_11LerpFunctorIS8_EES8_EEEvT_T0_DpT1_ --------------------------
	.section	.nv.constant0._ZN2at6native52_GLOBAL__N__ff984223_19_ForeachTernaryOp_cu_5285c63625multi_tensor_apply_kernelINS1_18TensorListMetadataILi2EEENS1_22TernaryOpScalarFunctorIN3c107complexIfEELi2ELi2ELi0EEEJNS0_11LerpFunctorIS8_EES8_EEEvT_T0_DpT1_,"a",@progbits
	.sectionflags	@""
	.align	4
.nv.constant0._ZN2at6native52_GLOBAL__N__ff984223_19_ForeachTernaryOp_cu_5285c63625multi_tensor_apply_kernelINS1_18TensorListMetadataILi2EEENS1_22TernaryOpScalarFunctorIN3c107complexIfEELi2ELi2ELi0EEEJNS0_11LerpFunctorIS8_EES8_EEEvT_T0_DpT1_:
	.zero		3688


//--------------------- .nv.constant0._ZN2at6native52_GLOBAL__N__ff984223_19_ForeachTernaryOp_cu_5285c63625multi_tensor_apply_kernelINS1_18TensorListMetadataILi2EEENS1_22TernaryOpScalarFunctorIN3c107complexIdEELi2ELi2ELi0EEEJNS0_11LerpFunctorIS8_EES8_EEEvT_T0_DpT1_ --------------------------
	.section	.nv.constant0._ZN2at6native52_GLOBAL__N__ff984223_19_ForeachTernaryOp_cu_5285c63625multi_tensor_apply_kernelINS1_18TensorListMetadataILi2EEENS1_22TernaryOpScalarFunctorIN3c107complexIdEELi2ELi2ELi0EEEJNS0_11LerpFunctorIS8_EES8_EEEvT_T0_DpT1_,"a",@progbits
	.sectionflags	@""
	.align	4
.nv.constant0._ZN2at6native52_GLOBAL__N__ff984223_19_ForeachTernaryOp_cu_5285c63625multi_tensor_apply_kernelINS1_18TensorListMetadataILi2EEENS1_22TernaryOpScalarFunctorIN3c107complexIdEELi2ELi2ELi0EEEJNS0_11LerpFunctorIS8_EES8_EEEvT_T0_DpT1_:
	.zero		3696


//--------------------- .nv.constant0._ZN2at6native52_GLOBAL__N__ff984223_19_ForeachTernaryOp_cu_5285c63625multi_tensor_apply_kernelINS1_18TensorListMetadataILi2EEENS1_22TernaryOpScalarFunctorIfLi2ELi2ELi0EEEJNS0_11LerpFunctorIfEEfEEEvT_T0_DpT1_ --------------------------
	.section	.nv.constant0._ZN2at6native52_GLOBAL__N__ff984223_19_ForeachTernaryOp_cu_5285c63625multi_tensor_apply_kernelINS1_18TensorListMetadataILi2EEENS1_22TernaryOpScalarFunctorIfLi2ELi2ELi0EEEJNS0_11LerpFunctorIfEEfEEEvT_T0_DpT1_,"a",@progbits
	.sectionflags	@""
	.align	4
.nv.constant0._ZN2at6native52_GLOBAL__N__ff984223_19_ForeachTernaryOp_cu_5285c63625multi_tensor_apply_kernelINS1_18TensorListMetadataILi2EEENS1_22TernaryOpScalarFunctorIfLi2ELi2ELi0EEEJNS0_11LerpFunctorIfEEfEEEvT_T0_DpT1_:
	.zero		3680


//--------------------- .nv.constant0._ZN2at6native52_GLOBAL__N__ff984223_19_ForeachTernaryOp_cu_5285c63625multi_tensor_apply_kernelINS1_18TensorListMetadataILi2EEENS1_22TernaryOpScalarFunctorIdLi2ELi2ELi0EEEJNS0_11LerpFunctorIdEEdEEEvT_T0_DpT1_ --------------------------
	.section	.nv.constant0._ZN2at6native52_GLOBAL__N__ff984223_19_ForeachTernaryOp_cu_5285c63625multi_tensor_apply_kernelINS1_18TensorListMetadataILi2EEENS1_22TernaryOpScalarFunctorIdLi2ELi2ELi0EEEJNS0_11LerpFunctorIdEEdEEEvT_T0_DpT1_,"a",@progbits
	.sectionflags	@""
	.align	4
.nv.constant0._ZN2at6native52_GLOBAL__N__ff984223_19_ForeachTernaryOp_cu_5285c63625multi_tensor_apply_kernelINS1_18TensorListMetadataILi2EEENS1_22TernaryOpScalarFunctorIdLi2ELi2ELi0EEEJNS0_11LerpFunctorIdEEdEEEvT_T0_DpT1_:
	.zero		3688


//--------------------- .nv.constant0._ZN2at6native52_GLOBAL__N__ff984223_19_ForeachTernaryOp_cu_5285c63625multi_tensor_apply_kernelINS1_18TensorListMetadataILi3EEENS1_22TernaryOpScalarFunctorIN3c108BFloat16ELi3ELi2ELi2EEEJNS0_11LerpFunctorIfEEfEEEvT_T0_DpT1_ --------------------------
	.section	.nv.constant0._ZN2at6native52_GLOBAL__N__ff984223_19_ForeachTernaryOp_cu_5285c63625multi_tensor_apply_kernelINS1_18TensorListMetadataILi3EEENS1_22TernaryOpScalarFunctorIN3c108BFloat16ELi3ELi2ELi2EEEJNS0_11LerpFunctorIfEEfEEEvT_T0_DpT1_,"a",@progbits
	.sectionflags	@""
	.align	4
.nv.constant0._ZN2at6native52_GLOBAL__N__ff984223_19_ForeachTernaryOp_cu_5285c63625multi_tensor_apply_kernelINS1_18TensorListMetadataILi3EEENS1_22TernaryOpScalarFunctorIN3c108BFloat16ELi3ELi2ELi2EEEJNS0_11LerpFunctorIfEEfEEEvT_T0_DpT1_:
	.zero		3680


//--------------------- .nv.constant0._ZN2at6native52_GLOBAL__N__ff984223_19_ForeachTernaryOp_cu_5285c63625multi_tensor_apply_kernelINS1_18TensorListMetadataILi3EEENS1_22TernaryOpScalarFunctorIN3c104HalfELi3ELi2ELi2EEEJNS0_11LerpFunctorIfEEfEEEvT_T0_DpT1_ --------------------------
	.section	.nv.constant0._ZN2at6native52_GLOBAL__N__ff984223_19_ForeachTernaryOp_cu_5285c63625multi_tensor_apply_kernelINS1_18TensorListMetadataILi3EEENS1_22TernaryOpScalarFunctorIN3c104HalfELi3ELi2ELi2EEEJNS0_11LerpFunctorIfEEfEEEvT_T0_DpT1_,"a",@progbits
	.sectionflags	@""
	.align	4
.nv.constant0._ZN2at6native52_GLOBAL__N__ff984223_19_ForeachTernaryOp_cu_5285c63625multi_tensor_apply_kernelINS1_18TensorListMetadataILi3EEENS1_22TernaryOpScalarFunctorIN3c104HalfELi3ELi2ELi2EEEJNS0_11LerpFunctorIfEEfEEEvT_T0_DpT1_:
	.zero		3680


//--------------------- .nv.constant0._ZN2at6native52_GLOBAL__N__ff984223_19_ForeachTernaryOp_cu_5285c63625multi_tensor_apply_kernelINS1_18TensorListMetadataILi3EEENS1_22TernaryOpScalarFunctorIN3c107complexIfEELi3ELi2ELi2EEEJNS0_11LerpFunctorIS8_EES8_EEEvT_T0_DpT1_ --------------------------
	.section	.nv.constant0._ZN2at6native52_GLOBAL__N__ff984223_19_ForeachTernaryOp_cu_5285c63625multi_tensor_apply_kernelINS1_18TensorListMetadataILi3EEENS1_22TernaryOpScalarFunctorIN3c107complexIfEELi3ELi2ELi2EEEJNS0_11LerpFunctorIS8_EES8_EEEvT_T0_DpT1_,"a",@progbits
	.sectionflags	@""
	.align	4
.nv.constant0._ZN2at6native52_GLOBAL__N__ff984223_19_ForeachTernaryOp_cu_5285c63625multi_tensor_apply_kernelINS1_18TensorListMetadataILi3EEENS1_22TernaryOpScalarFunctorIN3c107complexIfEELi3ELi2ELi2EEEJNS0_11LerpFunctorIS8_EES8_EEEvT_T0_DpT1_:
	.zero		3688


//--------------------- .nv.constant0._ZN2at6native52_GLOBAL__N__ff984223_19_ForeachTernaryOp_cu_5285c63625multi_tensor_apply_kernelINS1_18TensorListMetadataILi3EEENS1_22TernaryOpScalarFunctorIN3c107complexIdEELi3ELi2ELi2EEEJNS0_11LerpFunctorIS8_EES8_EEEvT_T0_DpT1_ --------------------------
	.section	.nv.constant0._ZN2at6native52_GLOBAL__N__ff984223_19_ForeachTernaryOp_cu_5285c63625multi_tensor_apply_kernelINS1_18TensorListMetadataILi3EEENS1_22TernaryOpScalarFunctorIN3c107complexIdEELi3ELi2ELi2EEEJNS0_11LerpFunctorIS8_EES8_EEEvT_T0_DpT1_,"a",@progbits
	.sectionflags	@""
	.align	4
.nv.constant0._ZN2at6native52_GLOBAL__N__ff984223_19_ForeachTernaryOp_cu_5285c63625multi_tensor_apply_kernelINS1_18TensorListMetadataILi3EEENS1_22TernaryOpScalarFunctorIN3c107complexIdEELi3ELi2ELi2EEEJNS0_11LerpFunctorIS8_EES8_EEEvT_T0_DpT1_:
	.zero		3696


//--------------------- .nv.constant0._ZN2at6native52_GLOBAL__N__ff984223_19_ForeachTernaryOp_cu_5285c63625multi_tensor_apply_kernelINS1_18TensorListMetadataILi3EEENS1_22TernaryOpScalarFunctorIfLi3ELi2ELi2EEEJNS0_11LerpFunctorIfEEfEEEvT_T0_DpT1_ --------------------------
	.section	.nv.constant0._ZN2at6native52_GLOBAL__N__ff984223_19_ForeachTernaryOp_cu_5285c63625multi_tensor_apply_kernelINS1_18TensorListMetadataILi3EEENS1_22TernaryOpScalarFunctorIfLi3ELi2ELi2EEEJNS0_11LerpFunctorIfEEfEEEvT_T0_DpT1_,"a",@progbits
	.sectionflags	@""
	.align	4
.nv.constant0._ZN2at6native52_GLOBAL__N__ff984223_19_ForeachTernaryOp_cu_5285c63625multi_tensor_apply_kernelINS1_18TensorListMetadataILi3EEENS1_22TernaryOpScalarFunctorIfLi3ELi2ELi2EEEJNS0_11LerpFunctorIfEEfEEEvT_T0_DpT1_:
	.zero		3680


//--------------------- .nv.constant0._ZN2at6native52_GLOBAL__N__ff984223_19_ForeachTernaryOp_cu_5285c63625multi_tensor_apply_kernelINS1_18TensorListMetadataILi3EEENS1_22TernaryOpScalarFunctorIdLi3ELi2ELi2EEEJNS0_11LerpFunctorIdEEdEEEvT_T0_DpT1_ --------------------------
	.section	.nv.constant0._ZN2at6native52_GLOBAL__N__ff984223_19_ForeachTernaryOp_cu_5285c63625multi_tensor_apply_kernelINS1_18TensorListMetadataILi3EEENS1_22TernaryOpScalarFunctorIdLi3ELi2ELi2EEEJNS0_11LerpFunctorIdEEdEEEvT_T0_DpT1_,"a",@progbits
	.sectionflags	@""
	.align	4
.nv.constant0._ZN2at6native52_GLOBAL__N__ff984223_19_ForeachTernaryOp_cu_5285c63625multi_tensor_apply_kernelINS1_18TensorListMetadataILi3EEENS1_22TernaryOpScalarFunctorIdLi3ELi2ELi2EEEJNS0_11LerpFunctorIdEEdEEEvT_T0_DpT1_:
	.zero		3688


//--------------------- .nv.constant0._ZN2at6native52_GLOBAL__N__ff984223_19_ForeachTernaryOp_cu_5285c63625multi_tensor_apply_kernelINS1_18TensorListMetadataILi3EEENS1_20TernaryOpListFunctorIN3c108BFloat16ELi3ELi3ELi0EEEJNS0_11LerpFunctorIfEEEEEvT_T0_DpT1_ --------------------------
	.section	.nv.constant0._ZN2at6native52_GLOBAL__N__ff984223_19_ForeachTernaryOp_cu_5285c63625multi_tensor_apply_kernelINS1_18TensorListMetadataILi3EEENS1_20TernaryOpListFunctorIN3c108BFloat16ELi3ELi3ELi0EEEJNS0_11LerpFunctorIfEEEEEvT_T0_DpT1_,"a",@progbits
	.sectionflags	@""
	.align	4
.nv.constant0._ZN2at6native52_GLOBAL__N__ff984223_19_ForeachTernaryOp_cu_5285c63625multi_tensor_apply_kernelINS1_18TensorListMetadataILi3EEENS1_20TernaryOpListFunctorIN3c108BFloat16ELi3ELi3ELi0EEEJNS0_11LerpFunctorIfEEEEEvT_T0_DpT1_:
	.zero		3674


//--------------------- .nv.constant0._ZN2at6native52_GLOBAL__N__ff984223_19_ForeachTernaryOp_cu_5285c63625multi_tensor_apply_kernelINS1_18TensorListMetadataILi3EEENS1_20TernaryOpListFunctorIN3c104HalfELi3ELi3ELi0EEEJNS0_11LerpFunctorIfEEEEEvT_T0_DpT1_ --------------------------
	.section	.nv.constant0._ZN2at6native52_GLOBAL__N__ff984223_19_ForeachTernaryOp_cu_5285c63625multi_tensor_apply_kernelINS1_18TensorListMetadataILi3EEENS1_20TernaryOpListFunctorIN3c104HalfELi3ELi3ELi0EEEJNS0_11LerpFunctorIfEEEEEvT_T0_DpT1_,"a",@progbits
	.sectionflags	@""
	.align	4
.nv.constant0._ZN2at6native52_GLOBAL__N__ff984223_19_ForeachTernaryOp_cu_5285c63625multi_tensor_apply_kernelINS1_18TensorListMetadataILi3EEENS1_20TernaryOpListFunctorIN3c104HalfELi3ELi3ELi0EEEJNS0_11LerpFunctorIfEEEEEvT_T0_DpT1_:
	.zero		3674


//--------------------- .nv.constant0._ZN2at6native52_GLOBAL__N__ff984223_19_ForeachTernaryOp_cu_5285c63625multi_tensor_apply_kernelINS1_18TensorListMetadataILi3EEENS1_20TernaryOpListFunctorIN3c107complexIfEELi3ELi3ELi0EEEJNS0_11LerpFunctorIS8_EEEEEvT_T0_DpT1_ --------------------------
	.section	.nv.constant0._ZN2at6native52_GLOBAL__N__ff984223_19_ForeachTernaryOp_cu_5285c63625multi_tensor_apply_kernelINS1_18TensorListMetadataILi3EEENS1_20TernaryOpListFunctorIN3c107complexIfEELi3ELi3ELi0EEEJNS0_11LerpFunctorIS8_EEEEEvT_T0_DpT1_,"a",@progbits
	.sectionflags	@""
	.align	4
.nv.constant0._ZN2at6native52_GLOBAL__N__ff984223_19_ForeachTernaryOp_cu_5285c63625multi_tensor_apply_kernelINS1_18TensorListMetadataILi3EEENS1_20TernaryOpListFunctorIN3c107complexIfEELi3ELi3ELi0EEEJNS0_11LerpFunctorIS8_EEEEEvT_T0_DpT1_:
	.zero		3674


//--------------------- .nv.constant0._ZN2at6native52_GLOBAL__N__ff984223_19_ForeachTernaryOp_cu_5285c63625multi_tensor_apply_kernelINS1_18TensorListMetadataILi3EEENS1_20TernaryOpListFunctorIN3c107complexIdEELi3ELi3ELi0EEEJNS0_11LerpFunctorIS8_EEEEEvT_T0_DpT1_ --------------------------
	.section	.nv.constant0._ZN2at6native52_GLOBAL__N__ff984223_19_ForeachTernaryOp_cu_5285c63625multi_tensor_apply_kernelINS1_18TensorListMetadataILi3EEENS1_20TernaryOpListFunctorIN3c107complexIdEELi3ELi3ELi0EEEJNS0_11LerpFunctorIS8_EEEEEvT_T0_DpT1_,"a",@progbits
	.sectionflags	@""
	.align	4
.nv.constant0._ZN2at6native52_GLOBAL__N__ff984223_19_ForeachTernaryOp_cu_5285c63625multi_tensor_apply_kernelINS1_18TensorListMetadataILi3EEENS1_20TernaryOpListFunctorIN3c107complexIdEELi3ELi3ELi0EEEJNS0_11LerpFunctorIS8_EEEEEvT_T0_DpT1_:
	.zero		3674


//--------------------- .nv.constant0._ZN2at6native52_GLOBAL__N__ff984223_19_ForeachTernaryOp_cu_5285c63625multi_tensor_apply_kernelINS1_18TensorListMetadataILi3EEENS1_20TernaryOpListFunctorIfLi3ELi3ELi0EEEJNS0_11LerpFunctorIfEEEEEvT_T0_DpT1_ --------------------------
	.section	.nv.constant0._ZN2at6native52_GLOBAL__N__ff984223_19_ForeachTernaryOp_cu_5285c63625multi_tensor_apply_kernelINS1_18TensorListMetadataILi3EEENS1_20TernaryOpListFunctorIfLi3ELi3ELi0EEEJNS0_11LerpFunctorIfEEEEEvT_T0_DpT1_,"a",@progbits
	.sectionflags	@""
	.align	4
.nv.constant0._ZN2at6native52_GLOBAL__N__ff984223_19_ForeachTernaryOp_cu_5285c63625multi_tensor_apply_kernelINS1_18TensorListMetadataILi3EEENS1_20TernaryOpListFunctorIfLi3ELi3ELi0EEEJNS0_11LerpFunctorIfEEEEEvT_T0_DpT1_:
	.zero		3674


//--------------------- .nv.constant0._ZN2at6native52_GLOBAL__N__ff984223_19_ForeachTernaryOp_cu_5285c63625multi_tensor_apply_kernelINS1_18TensorListMetadataILi3EEENS1_20TernaryOpListFunctorIdLi3ELi3ELi0EEEJNS0_11LerpFunctorIdEEEEEvT_T0_DpT1_ --------------------------
	.section	.nv.constant0._ZN2at6native52_GLOBAL__N__ff984223_19_ForeachTernaryOp_cu_5285c63625multi_tensor_apply_kernelINS1_18TensorListMetadataILi3EEENS1_20TernaryOpListFunctorIdLi3ELi3ELi0EEEJNS0_11LerpFunctorIdEEEEEvT_T0_DpT1_,"a",@progbits
	.sectionflags	@""
	.align	4
.nv.constant0._ZN2at6native52_GLOBAL__N__ff984223_19_ForeachTernaryOp_cu_5285c63625multi_tensor_apply_kernelINS1_18TensorListMetadataILi3EEENS1_20TernaryOpListFunctorIdLi3ELi3ELi0EEEJNS0_11LerpFunctorIdEEEEEvT_T0_DpT1_:
	.zero		3674


//--------------------- .nv.constant0._ZN2at6native52_GLOBAL__N__ff984223_19_ForeachTernaryOp_cu_5285c63625multi_tensor_apply_kernelINS1_18TensorListMetadataILi4EEENS1_20TernaryOpListFunctorIN3c108BFloat16ELi4ELi3ELi3EEEJNS0_11LerpFunctorIfEEEEEvT_T0_DpT1_ --------------------------
	.section	.nv.constant0._ZN2at6native52_GLOBAL__N__ff984223_19_ForeachTernaryOp_cu_5285c63625multi_tensor_apply_kernelINS1_18TensorListMetadataILi4EEENS1_20TernaryOpListFunctorIN3c108BFloat16ELi4ELi3ELi3EEEJNS0_11LerpFunctorIfEEEEEvT_T0_DpT1_,"a",@progbits
	.sectionflags	@""
	.align	4
.nv.constant0._ZN2at6native52_GLOBAL__N__ff984223_19_ForeachTernaryOp_cu_5285c63625multi_tensor_apply_kernelINS1_18TensorListMetadataILi4EEENS1_20TernaryOpListFunctorIN3c108BFloat16ELi4ELi3ELi3EEEJNS0_11LerpFunctorIfEEEEEvT_T0_DpT1_:
	.zero		3578


//--------------------- .nv.constant0._ZN2at6native52_GLOBAL__N__ff984223_19_ForeachTernaryOp_cu_5285c63625multi_tensor_apply_kernelINS1_18TensorListMetadataILi4EEENS1_20TernaryOpListFunctorIN3c104HalfELi4ELi3ELi3EEEJNS0_11LerpFunctorIfEEEEEvT_T0_DpT1_ --------------------------
	.section	.nv.constant0._ZN2at6native52_GLOBAL__N__ff984223_19_ForeachTernaryOp_cu_5285c63625multi_tensor_apply_kernelINS1_18TensorListMetadataILi4EEENS1_20TernaryOpListFunctorIN3c104HalfELi4ELi3ELi3EEEJNS0_11LerpFunctorIfEEEEEvT_T0_DpT1_,"a",@progbits
	.sectionflags	@""
	.align	4
.nv.constant0._ZN2at6native52_GLOBAL__N__ff984223_19_ForeachTernaryOp_cu_5285c63625multi_tensor_apply_kernelINS1_18TensorListMetadataILi4EEENS1_20TernaryOpListFunctorIN3c104HalfELi4ELi3ELi3EEEJNS0_11LerpFunctorIfEEEEEvT_T0_DpT1_:
	.zero		3578


//--------------------- .nv.constant0._ZN2at6native52_GLOBAL__N__ff984223_19_ForeachTernaryOp_cu_5285c63625multi_tensor_apply_kernelINS1_18TensorListMetadataILi4EEENS1_20TernaryOpListFunctorIN3c107complexIfEELi4ELi3ELi3EEEJNS0_11LerpFunctorIS8_EEEEEvT_T0_DpT1_ --------------------------
	.section	.nv.constant0._ZN2at6native52_GLOBAL__N__ff984223_19_ForeachTernaryOp_cu_5285c63625multi_tensor_apply_kernelINS1_18TensorListMetadataILi4EEENS1_20TernaryOpListFunctorIN3c107complexIfEELi4ELi3ELi3EEEJNS0_11LerpFunctorIS8_EEEEEvT_T0_DpT1_,"a",@progbits
	.sectionflags	@""
	.align	4
.nv.constant0._ZN2at6native52_GLOBAL__N__ff984223_19_ForeachTernaryOp_cu_5285c63625multi_tensor_apply_kernelINS1_18TensorListMetadataILi4EEENS1_20TernaryOpListFunctorIN3c107complexIfEELi4ELi3ELi3EEEJNS0_11LerpFunctorIS8_EEEEEvT_T0_DpT1_:
	.zero		3578


//--------------------- .nv.constant0._ZN2at6native52_GLOBAL__N__ff984223_19_ForeachTernaryOp_cu_5285c63625multi_tensor_apply_kernelINS1_18TensorListMetadataILi4EEENS1_20TernaryOpListFunctorIN3c107complexIdEELi4ELi3ELi3EEEJNS0_11LerpFunctorIS8_EEEEEvT_T0_DpT1_ --------------------------
	.section	.nv.constant0._ZN2at6native52_GLOBAL__N__ff984223_19_ForeachTernaryOp_cu_5285c63625multi_tensor_apply_kernelINS1_18TensorListMetadataILi4EEENS1_20TernaryOpListFunctorIN3c107complexIdEELi4ELi3ELi3EEEJNS0_11LerpFunctorIS8_EEEEEvT_T0_DpT1_,"a",@progbits
	.sectionflags	@""
	.align	4
.nv.constant0._ZN2at6native52_GLOBAL__N__ff984223_19_ForeachTernaryOp_cu_5285c63625multi_tensor_apply_kernelINS1_18TensorListMetadataILi4EEENS1_20TernaryOpListFunctorIN3c107complexIdEELi4ELi3ELi3EEEJNS0_11LerpFunctorIS8_EEEEEvT_T0_DpT1_:
	.zero		3578


//--------------------- .nv.constant0._ZN2at6native52_GLOBAL__N__ff984223_19_ForeachTernaryOp_cu_5285c63625multi_tensor_apply_kernelINS1_18TensorListMetadataILi4EEENS1_20TernaryOpListFunctorIfLi4ELi3ELi3EEEJNS0_11LerpFunctorIfEEEEEvT_T0_DpT1_ --------------------------
	.section	.nv.constant0._ZN2at6native52_GLOBAL__N__ff984223_19_ForeachTernaryOp_cu_5285c63625multi_tensor_apply_kernelINS1_18TensorListMetadataILi4EEENS1_20TernaryOpListFunctorIfLi4ELi3ELi3EEEJNS0_11LerpFunctorIfEEEEEvT_T0_DpT1_,"a",@progbits
	.sectionflags	@""
	.align	4
.nv.constant0._ZN2at6native52_GLOBAL__N__ff984223_19_ForeachTernaryOp_cu_5285c63625multi_tensor_apply_kernelINS1_18TensorListMetadataILi4EEENS1_20TernaryOpListFunctorIfLi4ELi3ELi3EEEJNS0_11LerpFunctorIfEEEEEvT_T0_DpT1_:
	.zero		3578


//--------------------- .nv.constant0._ZN2at6native52_GLOBAL__N__ff984223_19_ForeachTernaryOp_cu_5285c63625multi_tensor_apply_kernelINS1_18TensorListMetadataILi4EEENS1_20TernaryOpListFunctorIdLi4ELi3ELi3EEEJNS0_11LerpFunctorIdEEEEEvT_T0_DpT1_ --------------------------
	.section	.nv.constant0._ZN2at6native52_GLOBAL__N__ff984223_19_ForeachTernaryOp_cu_5285c63625multi_tensor_apply_kernelINS1_18TensorListMetadataILi4EEENS1_20TernaryOpListFunctorIdLi4ELi3ELi3EEEJNS0_11LerpFunctorIdEEEEEvT_T0_DpT1_,"a",@progbits
	.sectionflags	@""
	.align	4
.nv.constant0._ZN2at6native52_GLOBAL__N__ff984223_19_ForeachTernaryOp_cu_5285c63625multi_tensor_apply_kernelINS1_18TensorListMetadataILi4EEENS1_20TernaryOpListFunctorIdLi4ELi3ELi3EEEJNS0_11LerpFunctorIdEEEEEvT_T0_DpT1_:
	.zero		3578


//--------------------- SYMBOLS --------------------------

	.type		.nv.reservedSmem.offset0,@object
	.size		.nv.reservedSmem.offset0,0x4
